def matmul_kernel(
    a_ptr,
    b_ptr,
    c_ptr,
    M,
    N,
    K,
    stride_am,
    stride_ak,
    stride_bk,
    stride_bn,
    stride_cm,
    stride_cn,
    BLOCK_M: tl.constexpr,
    BLOCK_N: tl.constexpr,
    BLOCK_K: tl.constexpr,
    GROUP_M: tl.constexpr,
):
    pid = tl.program_id(axis=0)
    num_pid_m = tl.cdiv(M, BLOCK_M)
    num_pid_n = tl.cdiv(N, BLOCK_N)
    num_pid_in_group = GROUP_M * num_pid_n
    group_id = pid // num_pid_in_group
    first_pid_m = group_id * GROUP_M
    group_size_m = min(num_pid_m - first_pid_m, GROUP_M)
    pid_m = first_pid_m + ((pid % num_pid_in_group) % group_size_m)
    pid_n = (pid % num_pid_in_group) // group_size_m

    offs_am = (pid_m * BLOCK_M + tl.arange(0, BLOCK_M)) % M
    offs_bn = (pid_n * BLOCK_N + tl.arange(0, BLOCK_N)) % N
    offs_k = tl.arange(0, BLOCK_K)
    a_ptrs = a_ptr + offs_am[:, None] * stride_am + offs_k[None, :] * stride_ak
    b_ptrs = b_ptr + offs_k[:, None] * stride_bk + offs_bn[None, :] * stride_bn

    acc = tl.zeros((BLOCK_M, BLOCK_N), dtype=tl.float32)
    for kk in range(0, tl.cdiv(K, BLOCK_K)):
        a = tl.load(a_ptrs, mask=offs_k[None, :] < K - kk * BLOCK_K, other=0.0)
        b = tl.load(b_ptrs, mask=offs_k[:, None] < K - kk * BLOCK_K, other=0.0)
        acc = tl.dot(a, b, acc)
        a_ptrs += BLOCK_K * stride_ak
        b_ptrs += BLOCK_K * stride_bk

    c = acc.to(c_ptr.dtype.element_ty)
    offs_cm = pid_m * BLOCK_M + tl.arange(0, BLOCK_M)
    offs_cn = pid_n * BLOCK_N + tl.arange(0, BLOCK_N)
    c_ptrs = c_ptr + offs_cm[:, None] * stride_cm + offs_cn[None, :] * stride_cn
    mask = (offs_cm[:, None] < M) & (offs_cn[None, :] < N)
    tl.store(c_ptrs, c, mask=mask)

# config = {"BLOCK_K": 128, "BLOCK_M": 128, "BLOCK_N": 64, "GROUP_M": 1, "arch": "sm_80", "dtype": "fp16", "num_ctas": 1, "num_stages": 3, "num_warps": 4}
# arch = sm_80


// ===== COMPILED SASS (sm_80) =====

	.target	sm_80

	.elftype	@"ET_EXEC"


//--------------------- .note.nv.tkinfo           --------------------------
	.section	.note.nv.tkinfo,"",@"SHT_NOTE"
	.sectionflags	@"SHF_NOTE_NV_TKINFO"
	.tkinfo
        /*0018*/ 	.word	0x00000002
        /*0030*/ 	.string	""
        /*0030*/ 	.string	"ptxas"
        /*0030*/ 	.string	"Cuda compilation tools, release 13.0, V13.0.88"
        /*0030*/ 	.string	"Build cuda_13.0.r13.0/compiler.36424714_0"
        /*0030*/ 	.string	"-v  -suppress-debug-info  -lineinfo  -arch sm_80 "



//--------------------- .note.nv.cuinfo           --------------------------
	.section	.note.nv.cuinfo,"",@"SHT_NOTE"
	.sectionflags	@"SHF_NOTE_NV_CUINFO"
        /*0018*/ 	.short	0x0002
        /*001a*/ 	.short	0x0050
        /*001c*/ 	.short	0x0082
	.zero		2


//--------------------- .nv.info                  --------------------------
	.section	.nv.info,"",@"SHT_CUDA_INFO"
	.align	4


	//----- nvinfo : EIATTR_REGCOUNT
	.align		4
        /*0000*/ 	.byte	0x04, 0x2f
        /*0002*/ 	.short	(.L_1 - .L_0)
	.align		4
.L_0:
        /*0004*/ 	.word	index@(matmul_kernel)
        /*0008*/ 	.word	0x00000020


	//----- nvinfo : EIATTR_FRAME_SIZE
	.align		4
.L_1:
        /*000c*/ 	.byte	0x04, 0x11
        /*000e*/ 	.short	(.L_3 - .L_2)
	.align		4
.L_2:
        /*0010*/ 	.word	index@(matmul_kernel)
        /*0014*/ 	.word	0x00001640


	//----- nvinfo : EIATTR_MIN_STACK_SIZE
	.align		4
.L_3:
        /*0018*/ 	.byte	0x04, 0x12
        /*001a*/ 	.short	(.L_5 - .L_4)
	.align		4
.L_4:
        /*001c*/ 	.word	index@(matmul_kernel)
        /*0020*/ 	.word	0x00001640
.L_5:


//--------------------- .nv.info.matmul_kernel    --------------------------
	.section	.nv.info.matmul_kernel,"",@"SHT_CUDA_INFO"
	.sectionflags	@""
	.align	4


	//----- nvinfo : EIATTR_CUDA_API_VERSION
	.align		4
        /*0000*/ 	.byte	0x04, 0x37
        /*0002*/ 	.short	(.L_7 - .L_6)
.L_6:
        /*0004*/ 	.word	0x00000082


	//----- nvinfo : EIATTR_SW2861232_WAR
	.align		4
.L_7:
        /*0008*/ 	.byte	0x01, 0x35
	.zero		2


	//----- nvinfo : EIATTR_PARAM_CBANK
	.align		4
        /*000c*/ 	.byte	0x04, 0x0a
        /*000e*/ 	.short	(.L_9 - .L_8)
	.align		4
.L_8:
        /*0010*/ 	.word	index@(.nv.constant0.matmul_kernel)
        /*0014*/ 	.short	0x0160
        /*0016*/ 	.short	0x0050


	//----- nvinfo : EIATTR_CBANK_PARAM_SIZE
	.align		4
.L_9:
        /*0018*/ 	.byte	0x03, 0x19
        /*001a*/ 	.short	0x0050


	//----- nvinfo : EIATTR_KPARAM_INFO
	.align		4
        /*001c*/ 	.byte	0x04, 0x17
        /*001e*/ 	.short	(.L_11 - .L_10)
.L_10:
        /*0020*/ 	.word	0x00000000
        /*0024*/ 	.short	0x000d
        /*0026*/ 	.short	0x0048
        /*0028*/ 	.byte	0x00, 0xf4, 0x21, 0x00


	//----- nvinfo : EIATTR_KPARAM_INFO
	.align		4
.L_11:
        /*002c*/ 	.byte	0x04, 0x17
        /*002e*/ 	.short	(.L_13 - .L_12)
.L_12:
        /*0030*/ 	.word	0x00000000
        /*0034*/ 	.short	0x000c
        /*0036*/ 	.short	0x0040
        /*0038*/ 	.byte	0x00, 0xf4, 0x21, 0x00


	//----- nvinfo : EIATTR_KPARAM_INFO
	.align		4
.L_13:
        /*003c*/ 	.byte	0x04, 0x17
        /*003e*/ 	.short	(.L_15 - .L_14)
.L_14:
        /*0040*/ 	.word	0x00000000
        /*0044*/ 	.short	0x000b
        /*0046*/ 	.short	0x0038
        /*0048*/ 	.byte	0x00, 0xf0, 0x11, 0x00


	//----- nvinfo : EIATTR_KPARAM_INFO
	.align		4
.L_15:
        /*004c*/ 	.byte	0x04, 0x17
        /*004e*/ 	.short	(.L_17 - .L_16)
.L_16:
        /*0050*/ 	.word	0x00000000
        /*0054*/ 	.short	0x000a
        /*0056*/ 	.short	0x0034
        /*0058*/ 	.byte	0x00, 0xf0, 0x11, 0x00


	//----- nvinfo : EIATTR_KPARAM_INFO
	.align		4
.L_17:
        /*005c*/ 	.byte	0x04, 0x17
        /*005e*/ 	.short	(.L_19 - .L_18)
.L_18:
        /*0060*/ 	.word	0x00000000
        /*0064*/ 	.short	0x0009
        /*0066*/ 	.short	0x0030
        /*0068*/ 	.byte	0x00, 0xf0, 0x11, 0x00


	//----- nvinfo : EIATTR_KPARAM_INFO
	.align		4
.L_19:
        /*006c*/ 	.byte	0x04, 0x17
        /*006e*/ 	.short	(.L_21 - .L_20)
.L_20:
        /*0070*/ 	.word	0x00000000
        /*0074*/ 	.short	0x0008
        /*0076*/ 	.short	0x002c
        /*0078*/ 	.byte	0x00, 0xf0, 0x11, 0x00


	//----- nvinfo : EIATTR_KPARAM_INFO
	.align		4
.L_21:
        /*007c*/ 	.byte	0x04, 0x17
        /*007e*/ 	.short	(.L_23 - .L_22)
.L_22:
        /*0080*/ 	.word	0x00000000
        /*0084*/ 	.short	0x0007
        /*0086*/ 	.short	0x0028
        /*0088*/ 	.byte	0x00, 0xf0, 0x11, 0x00


	//----- nvinfo : EIATTR_KPARAM_INFO
	.align		4
.L_23:
        /*008c*/ 	.byte	0x04, 0x17
        /*008e*/ 	.short	(.L_25 - .L_24)
.L_24:
        /*0090*/ 	.word	0x00000000
        /*0094*/ 	.short	0x0006
        /*0096*/ 	.short	0x0024
        /*0098*/ 	.byte	0x00, 0xf0, 0x11, 0x00


	//----- nvinfo : EIATTR_KPARAM_INFO
	.align		4
.L_25:
        /*009c*/ 	.byte	0x04, 0x17
        /*009e*/ 	.short	(.L_27 - .L_26)
.L_26:
        /*00a0*/ 	.word	0x00000000
        /*00a4*/ 	.short	0x0005
        /*00a6*/ 	.short	0x0020
        /*00a8*/ 	.byte	0x00, 0xf0, 0x11, 0x00


	//----- nvinfo : EIATTR_KPARAM_INFO
	.align		4
.L_27:
        /*00ac*/ 	.byte	0x04, 0x17
        /*00ae*/ 	.short	(.L_29 - .L_28)
.L_28:
        /*00b0*/ 	.word	0x00000000
        /*00b4*/ 	.short	0x0004
        /*00b6*/ 	.short	0x001c
        /*00b8*/ 	.byte	0x00, 0xf0, 0x11, 0x00


	//----- nvinfo : EIATTR_KPARAM_INFO
	.align		4
.L_29:
        /*00bc*/ 	.byte	0x04, 0x17
        /*00be*/ 	.short	(.L_31 - .L_30)
.L_30:
        /*00c0*/ 	.word	0x00000000
        /*00c4*/ 	.short	0x0003
        /*00c6*/ 	.short	0x0018
        /*00c8*/ 	.byte	0x00, 0xf0, 0x11, 0x00


	//----- nvinfo : EIATTR_KPARAM_INFO
	.align		4
.L_31:
        /*00cc*/ 	.byte	0x04, 0x17
        /*00ce*/ 	.short	(.L_33 - .L_32)
.L_32:
        /*00d0*/ 	.word	0x00000000
        /*00d4*/ 	.short	0x0002
        /*00d6*/ 	.short	0x0010
        /*00d8*/ 	.byte	0x00, 0xf4, 0x21, 0x00


	//----- nvinfo : EIATTR_KPARAM_INFO
	.align		4
.L_33:
        /*00dc*/ 	.byte	0x04, 0x17
        /*00de*/ 	.short	(.L_35 - .L_34)
.L_34:
        /*00e0*/ 	.word	0x00000000
        /*00e4*/ 	.short	0x0001
        /*00e6*/ 	.short	0x0008
        /*00e8*/ 	.byte	0x00, 0xf4, 0x21, 0x00


	//----- nvinfo : EIATTR_KPARAM_INFO
	.align		4
.L_35:
        /*00ec*/ 	.byte	0x04, 0x17
        /*00ee*/ 	.short	(.L_37 - .L_36)
.L_36:
        /*00f0*/ 	.word	0x00000000
        /*00f4*/ 	.short	0x0000
        /*00f6*/ 	.short	0x0000
        /*00f8*/ 	.byte	0x00, 0xf4, 0x21, 0x00


	//----- nvinfo : EIATTR_MAXREG_COUNT
	.align		4
.L_37:
        /*00fc*/ 	.byte	0x03, 0x1b
        /*00fe*/ 	.short	0x00ff


	//----- nvinfo : EIATTR_NUM_BARRIERS
	.align		4
        /*0100*/ 	.byte	0x02, 0x4c
        /*0102*/ 	.byte	0x01
	.zero		1


	//----- nvinfo : EIATTR_ANNOTATIONS
	.align		4
        /*0104*/ 	.byte	0x04, 0x55
        /*0106*/ 	.short	(.L_39 - .L_38)


	//   ....[0]....
.L_38:
        /*0108*/ 	.word	0x00000001
        /*010c*/ 	.byte	0xc0, 0x04, 0x00, 0x00, 0x01, 0x00, 0x00, 0x00, 0x20, 0x05, 0x00, 0x00, 0x01, 0x00, 0x00, 0x00
        /* <DEDUP_REMOVED lines=2298> */
        /*90bc*/ 	.byte	0x50, 0x31, 0x02, 0x00, 0x01, 0x00, 0x00, 0x00, 0x60, 0x31, 0x02, 0x00


	//----- nvinfo : EIATTR_MERCURY_ISA_VERSION
	.align		4
.L_39:
        /*90c8*/ 	.byte	0x03, 0x5f
        /*90ca*/ 	.short	0x0000


	//----- nvinfo : EIATTR_EXIT_INSTR_OFFSETS
	.align		4
        /*90cc*/ 	.byte	0x04, 0x1c
        /*90ce*/ 	.short	(.L_41 - .L_40)


	//   ....[0]....
.L_40:
        /*90d0*/ 	.word	0x00023460


	//   ....[1]....
        /*90d4*/ 	.word	0x00023490


	//----- nvinfo : EIATTR_REQNTID
	.align		4
.L_41:
        /*90d8*/ 	.byte	0x04, 0x10
        /*90da*/ 	.short	(.L_43 - .L_42)
.L_42:
        /*90dc*/ 	.word	0x00000080
        /*90e0*/ 	.word	0x00000001
        /*90e4*/ 	.word	0x00000001
.L_43:


//--------------------- .nv.callgraph             --------------------------
	.section	.nv.callgraph,"",@"SHT_CUDA_CALLGRAPH"
	.align	4
	.sectionentsize	8
	.align		4
        /*0000*/ 	.word	0x00000000
	.align		4
        /*0004*/ 	.word	0xffffffff
	.align		4
        /*0008*/ 	.word	0x00000000
	.align		4
        /*000c*/ 	.word	0xfffffffe
	.align		4
        /*0010*/ 	.word	0x00000000
	.align		4
        /*0014*/ 	.word	0xfffffffd
	.align		4
        /*0018*/ 	.word	0x00000000
	.align		4
        /*001c*/ 	.word	0xfffffffc


//--------------------- .nv.rel.action            --------------------------
	.section	.nv.rel.action,"",@"SHT_CUDA_RELOCINFO"
	.align	8
	.sectionentsize	8
        /*0000*/ 	.byte	0x73, 0x00, 0x00, 0x00, 0x00, 0x00, 0x00, 0x00, 0x00, 0x00, 0x00, 0x11, 0x25, 0x00, 0x05, 0x36


//--------------------- .nv.constant0.matmul_kernel --------------------------
	.section	.nv.constant0.matmul_kernel,"a",@progbits
	.sectionflags	@""
	.align	4
.nv.constant0.matmul_kernel:
	.zero		432


//--------------------- .text.matmul_kernel       --------------------------
	.section	.text.matmul_kernel,"ax",@progbits
	.sectioninfo	@"SHI_REGISTERS=32"
	.align	128
        .global         matmul_kernel
        .type           matmul_kernel,@function
        .size           matmul_kernel,(.L_x_5 - matmul_kernel)
        .other          matmul_kernel,@"STO_CUDA_ENTRY STV_DEFAULT"
matmul_kernel:
.text.matmul_kernel:
[----:B------:R-:W-:-:S04]  /*0000*/  IMAD.MOV.U32 R1, RZ, RZ, c[0x0][0x28] ;  /* 0x00000a00ff017624 */ /* 0x000fc800078e00ff */
[----:B------:R-:W-:Y:S01]  /*0010*/  IMAD.MOV.U32 R0, RZ, RZ, c[0x0][0x17c] ;  /* 0x00005f00ff007624 */ /* 0x000fe200078e00ff */
[----:B------:R-:W-:Y:S01]  /*0020*/  IADD3 R1, R1, -0x1640, RZ ;  /* 0xffffe9c001017810 */ /* 0x000fe20007ffe0ff */
[----:B------:R-:W0:Y:S01]  /*0030*/  S2R R12, SR_TID.X ;  /* 0x00000000000c7919 */ /* 0x000e220000002100 */
[----:B------:R-:W-:Y:S02]  /*0040*/  ULDC.64 UR6, c[0x0][0x118] ;  /* 0x0000460000067ab9 */ /* 0x000fe40000000a00 */
[----:B------:R-:W-:-:S04]  /*0050*/  IADD3 R0, R0, 0x3f, RZ ;  /* 0x0000003f00007810 */ /* 0x000fc80007ffe0ff */
[----:B------:R-:W-:-:S04]  /*0060*/  SHF.R.S32.HI R3, RZ, 0x1f, R0 ;  /* 0x0000001fff037819 */ /* 0x000fc80000011400 */
[----:B------:R-:W-:Y:S02]  /*0070*/  LEA.HI R0, R3, R0, RZ, 0x6 ;  /* 0x0000000003007211 */ /* 0x000fe400078f30ff */
[----:B------:R-:W1:Y:S02]  /*0080*/  S2R R3, SR_CTAID.X ;  /* 0x0000000000037919 */ /* 0x000e640000002500 */
[----:B------:R-:W-:-:S04]  /*0090*/  SHF.R.S32.HI R0, RZ, 0x6, R0 ;  /* 0x00000006ff007819 */ /* 0x000fc80000011400 */
[-C--:B------:R-:W-:Y:S02]  /*00a0*/  IABS R7, R0.reuse ;  /* 0x0000000000077213 */ /* 0x080fe40000000000 */
[----:B------:R-:W-:Y:S02]  /*00b0*/  IABS R10, R0 ;  /* 0x00000000000a7213 */ /* 0x000fe40000000000 */
[----:B------:R-:W2:Y:S01]  /*00c0*/  I2F.RP R2, R7 ;  /* 0x0000000700027306 */ /* 0x000ea20000209400 */
[----:B0-----:R-:W-:Y:S02]  /*00d0*/  LOP3.LUT R13, R12, 0x7f, RZ, 0xc0, !PT ;  /* 0x0000007f0c0d7812 */ /* 0x001fe400078ec0ff */
[----:B-1----:R-:W-:-:S05]  /*00e0*/  IABS R8, R3 ;  /* 0x0000000300087213 */ /* 0x002fca0000000000 */
[----:B--2---:R-:W0:Y:S02]  /*00f0*/  MUFU.RCP R2, R2 ;  /* 0x0000000200027308 */ /* 0x004e240000001000 */
[----:B0-----:R-:W-:-:S06]  /*0100*/  IADD3 R4, R2, 0xffffffe, RZ ;  /* 0x0ffffffe02047810 */ /* 0x001fcc0007ffe0ff */
[----:B------:R0:W1:Y:S02]  /*0110*/  F2I.FTZ.U32.TRUNC.NTZ R5, R4 ;  /* 0x0000000400057305 */ /* 0x000064000021f000 */
[----:B0-----:R-:W-:Y:S02]  /*0120*/  IMAD.MOV.U32 R4, RZ, RZ, RZ ;  /* 0x000000ffff047224 */ /* 0x001fe400078e00ff */
[----:B-1----:R-:W-:-:S04]  /*0130*/  IMAD.MOV R6, RZ, RZ, -R5 ;  /* 0x000000ffff067224 */ /* 0x002fc800078e0a05 */
[----:B------:R-:W-:Y:S02]  /*0140*/  IMAD R9, R6, R7, RZ ;  /* 0x0000000706097224 */ /* 0x000fe400078e02ff */
[----:B------:R-:W-:Y:S02]  /*0150*/  IMAD.MOV.U32 R6, RZ, RZ, R8 ;  /* 0x000000ffff067224 */ /* 0x000fe400078e0008 */
[----:B------:R-:W-:-:S04]  /*0160*/  IMAD.HI.U32 R5, R5, R9, R4 ;  /* 0x0000000905057227 */ /* 0x000fc800078e0004 */
[----:B------:R-:W-:Y:S02]  /*0170*/  IMAD.MOV R9, RZ, RZ, -R10 ;  /* 0x000000ffff097224 */ /* 0x000fe400078e0a0a */
[----:B------:R-:W-:-:S04]  /*0180*/  IMAD.HI.U32 R2, R5, R6, RZ ;  /* 0x0000000605027227 */ /* 0x000fc800078e00ff */
[----:B------:R-:W-:-:S05]  /*0190*/  IMAD R4, R2, R9, R6 ;  /* 0x0000000902047224 */ /* 0x000fca00078e0206 */
[----:B------:R-:W-:-:S13]  /*01a0*/  ISETP.GT.U32.AND P1, PT, R7, R4, PT ;  /* 0x000000040700720c */ /* 0x000fda0003f24070 */
[----:B------:R-:W-:Y:S01]  /*01b0*/  @!P1 IMAD.IADD R4, R4, 0x1, -R7 ;  /* 0x0000000104049824 */ /* 0x000fe200078e0a07 */
[----:B------:R-:W-:Y:S02]  /*01c0*/  @!P1 IADD3 R2, R2, 0x1, RZ ;  /* 0x0000000102029810 */ /* 0x000fe40007ffe0ff */
[----:B------:R-:W-:Y:S02]  /*01d0*/  ISETP.NE.AND P1, PT, R0, RZ, PT ;  /* 0x000000ff0000720c */ /* 0x000fe40003f25270 */
[----:B------:R-:W-:Y:S02]  /*01e0*/  ISETP.GE.U32.AND P0, PT, R4, R7, PT ;  /* 0x000000070400720c */ /* 0x000fe40003f06070 */
[----:B------:R-:W-:-:S04]  /*01f0*/  LOP3.LUT R4, R3, R0, RZ, 0x3c, !PT ;  /* 0x0000000003047212 */ /* 0x000fc800078e3cff */
[----:B------:R-:W-:Y:S01]  /*0200*/  ISETP.GE.AND P2, PT, R4, RZ, PT ;  /* 0x000000ff0400720c */ /* 0x000fe20003f46270 */
[----:B------:R-:W-:-:S05]  /*0210*/  IMAD.MOV.U32 R4, RZ, RZ, c[0x0][0x178] ;  /* 0x00005e00ff047624 */ /* 0x000fca00078e00ff */
[----:B------:R-:W-:Y:S02]  /*0220*/  IADD3 R4, R4, 0x7f, RZ ;  /* 0x0000007f04047810 */ /* 0x000fe40007ffe0ff */
[----:B------:R-:W-:Y:S02]  /*0230*/  @P0 IADD3 R2, R2, 0x1, RZ ;  /* 0x0000000102020810 */ /* 0x000fe40007ffe0ff */
[----:B------:R-:W-:-:S03]  /*0240*/  SHF.R.S32.HI R5, RZ, 0x1f, R4 ;  /* 0x0000001fff057819 */ /* 0x000fc60000011404 */
[----:B------:R-:W-:Y:S01]  /*0250*/  @!P2 IMAD.MOV R2, RZ, RZ, -R2 ;  /* 0x000000ffff02a224 */ /* 0x000fe200078e0a02 */
[----:B------:R-:W-:Y:S02]  /*0260*/  LEA.HI R5, R5, R4, RZ, 0x7 ;  /* 0x0000000405057211 */ /* 0x000fe400078f38ff */
[----:B------:R-:W-:-:S04]  /*0270*/  @!P1 LOP3.LUT R2, RZ, R0, RZ, 0x33, !PT ;  /* 0x00000000ff029212 */ /* 0x000fc800078e33ff */
[----:B------:R-:W-:Y:S01]  /*0280*/  LEA.HI.SX32 R5, R5, -R2, 0x19 ;  /* 0x8000000205057211 */ /* 0x000fe200078fcaff */
[----:B------:R-:W-:-:S03]  /*0290*/  IMAD.MOV R7, RZ, RZ, -R2 ;  /* 0x000000ffff077224 */ /* 0x000fc600078e0a02 */
[----:B------:R-:W-:Y:S01]  /*02a0*/  IMNMX R8, R5, 0x1, PT ;  /* 0x0000000105087817 */ /* 0x000fe20003800200 */
[----:B------:R-:W-:-:S03]  /*02b0*/  IMAD R7, R0, R7, R3 ;  /* 0x0000000700077224 */ /* 0x000fc600078e0203 */
[-C--:B------:R-:W-:Y:S02]  /*02c0*/  IABS R9, R8.reuse ;  /* 0x0000000800097213 */ /* 0x080fe40000000000 */
[----:B------:R-:W-:Y:S02]  /*02d0*/  IABS R11, R8 ;  /* 0x00000008000b7213 */ /* 0x000fe40000000000 */
[----:B------:R-:W0:Y:S08]  /*02e0*/  I2F.RP R6, R9 ;  /* 0x0000000900067306 */ /* 0x000e300000209400 */
[----:B0-----:R-:W0:Y:S02]  /*02f0*/  MUFU.RCP R6, R6 ;  /* 0x0000000600067308 */ /* 0x001e240000001000 */
[----:B0-----:R-:W-:-:S06]  /*0300*/  IADD3 R4, R6, 0xffffffe, RZ ;  /* 0x0ffffffe06047810 */ /* 0x001fcc0007ffe0ff */
[----:B------:R0:W1:Y:S02]  /*0310*/  F2I.FTZ.U32.TRUNC.NTZ R5, R4 ;  /* 0x0000000400057305 */ /* 0x000064000021f000 */
[----:B0-----:R-:W-:Y:S02]  /*0320*/  IMAD.MOV.U32 R4, RZ, RZ, RZ ;  /* 0x000000ffff047224 */ /* 0x001fe400078e00ff */
[----:B-1----:R-:W-:-:S04]  /*0330*/  IMAD.MOV R10, RZ, RZ, -R5 ;  /* 0x000000ffff0a7224 */ /* 0x002fc800078e0a05 */
[----:B------:R-:W-:Y:S01]  /*0340*/  IMAD.MOV.U32 R0, RZ, RZ, R10 ;  /* 0x000000ffff007224 */ /* 0x000fe200078e000a */
[----:B------:R-:W-:-:S03]  /*0350*/  IABS R10, R7 ;  /* 0x00000007000a7213 */ /* 0x000fc60000000000 */
        /* <DEDUP_REMOVED lines=13> */
[----:B------:R-:W-:-:S05]  /*0430*/  IMAD.MOV.U32 R0, RZ, RZ, 0x7f ;  /* 0x0000007fff007424 */ /* 0x000fca00078e00ff */
[----:B------:R-:W-:Y:S02]  /*0440*/  IADD3 R15, R0, c[0x0][0x180], RZ ;  /* 0x00006000000f7a10 */ /* 0x000fe40007ffe0ff */
[----:B------:R-:W-:Y:S02]  /*0450*/  @P0 IADD3 R5, R5, 0x1, RZ ;  /* 0x0000000105050810 */ /* 0x000fe40007ffe0ff */
[----:B------:R-:W-:-:S03]  /*0460*/  ISETP.GT.AND P0, PT, R15, 0x7f, PT ;  /* 0x0000007f0f00780c */ /* 0x000fc60003f04270 */
[----:B------:R-:W-:Y:S01]  /*0470*/  @!P2 IMAD.MOV R5, RZ, RZ, -R5 ;  /* 0x000000ffff05a224 */ /* 0x000fe200078e0a05 */
[----:B------:R-:W-:-:S05]  /*0480*/  @!P1 LOP3.LUT R5, RZ, R8, RZ, 0x33, !PT ;  /* 0x00000008ff059212 */ /* 0x000fca00078e33ff */
[----:B------:R-:W-:Y:S02]  /*0490*/  IMAD.MOV R3, RZ, RZ, -R5 ;  /* 0x000000ffff037224 */ /* 0x000fe400078e0a05 */
[----:B------:R-:W-:Y:S02]  /*04a0*/  IMAD.SHL.U32 R14, R5, 0x40, RZ ;  /* 0x00000040050e7824 */ /* 0x000fe400078e00ff */
[----:B------:R-:W-:-:S03]  /*04b0*/  IMAD R3, R8, R3, R7 ;  /* 0x0000000308037224 */ /* 0x000fc600078e0207 */
[----:B------:R-:W-:Y:S01]  /*04c0*/  STL [R1+0x338], R14 ;  /* 0x0003380e01007387 */ /* 0x000fe20000100800 */
[----:B------:R-:W-:Y:S01]  /*04d0*/  IMAD.IADD R0, R2, 0x1, R3 ;  /* 0x0000000102007824 */ /* 0x000fe200078e0203 */
[C---:B------:R-:W-:Y:S02]  /*04e0*/  IADD3 R3, R14.reuse, 0x1, RZ ;  /* 0x000000010e037810 */ /* 0x040fe40007ffe0ff */
[----:B------:R-:W-:Y:S01]  /*04f0*/  IADD3 R2, R14, 0x2, RZ ;  /* 0x000000020e027810 */ /* 0x000fe20007ffe0ff */
[----:B------:R-:W-:Y:S01]  /*0500*/  IMAD R0, R0, 0x80, R13 ;  /* 0x0000008000007824 */ /* 0x000fe200078e020d */
[C---:B------:R-:W-:Y:S01]  /*0510*/  IADD3 R4, R14.reuse, 0x3, RZ ;  /* 0x000000030e047810 */ /* 0x040fe20007ffe0ff */
[----:B------:R0:W-:Y:S01]  /*0520*/  STL [R1+0x96c], R3 ;  /* 0x00096c0301007387 */ /* 0x0001e20000100800 */
[C---:B------:R-:W-:Y:S02]  /*0530*/  IADD3 R28, R14.reuse, 0x1b, RZ ;  /* 0x0000001b0e1c7810 */ /* 0x040fe40007ffe0ff */
[C---:B------:R-:W-:Y:S01]  /*0540*/  IADD3 R5, R14.reuse, 0x37, RZ ;  /* 0x000000370e057810 */ /* 0x040fe20007ffe0ff */
[----:B------:R1:W-:Y:S01]  /*0550*/  STL [R1+0x968], R2 ;  /* 0x0009680201007387 */ /* 0x0003e20000100800 */
[----:B------:R-:W-:-:S03]  /*0560*/  IADD3 R29, R14, 0x3a, RZ ;  /* 0x0000003a0e1d7810 */ /* 0x000fc60007ffe0ff */
[----:B------:R2:W-:Y:S01]  /*0570*/  STL [R1+0x964], R4 ;  /* 0x0009640401007387 */ /* 0x0005e20000100800 */
[C---:B0-----:R-:W-:Y:S02]  /*0580*/  IADD3 R3, R14.reuse, 0x4, RZ ;  /* 0x000000040e037810 */ /* 0x041fe40007ffe0ff */
[----:B-1----:R-:W-:-:S03]  /*0590*/  IADD3 R2, R14, 0x5, RZ ;  /* 0x000000050e027810 */ /* 0x002fc60007ffe0ff */
[----:B------:R0:W-:Y:S01]  /*05a0*/  STL [R1+0x960], R3 ;  /* 0x0009600301007387 */ /* 0x0001e20000100800 */
[----:B--2---:R-:W-:-:S03]  /*05b0*/  IADD3 R4, R14, 0x6, RZ ;  /* 0x000000060e047810 */ /* 0x004fc60007ffe0ff */
[----:B------:R1:W-:Y:S04]  /*05c0*/  STL [R1+0x970], R2 ;  /* 0x0009700201007387 */ /* 0x0003e80000100800 */
        /* <DEDUP_REMOVED lines=43> */
[----:B0-----:R-:W-:-:S03]  /*0880*/  IADD3 R3, R14, 0x1d, RZ ;  /* 0x0000001d0e037810 */ /* 0x001fc60007ffe0ff */
[----:B------:R-:W-:Y:S01]  /*0890*/  STL [R1+0x9c8], R28 ;  /* 0x0009c81c01007387 */ /* 0x000fe20000100800 */
[----:B-1----:R-:W-:-:S03]  /*08a0*/  IADD3 R2, R14, 0x1e, RZ ;  /* 0x0000001e0e027810 */ /* 0x002fc60007ffe0ff */
[----:B------:R0:W-:Y:S01]  /*08b0*/  STL [R1+0x9d0], R3 ;  /* 0x0009d00301007387 */ /* 0x0001e20000100800 */
[----:B--2---:R-:W-:-:S03]  /*08c0*/  IADD3 R4, R14, 0x1f, RZ ;  /* 0x0000001f0e047810 */ /* 0x004fc60007ffe0ff */
[----:B------:R1:W-:Y:S04]  /*08d0*/  STL [R1+0x9d4], R2 ;  /* 0x0009d40201007387 */ /* 0x0003e80000100800 */
[----:B------:R2:W-:Y:S01]  /*08e0*/  STL [R1+0x9dc], R4 ;  /* 0x0009dc0401007387 */ /* 0x0005e20000100800 */
[C---:B0-----:R-:W-:Y:S02]  /*08f0*/  IADD3 R3, R14.reuse, 0x21, RZ ;  /* 0x000000210e037810 */ /* 0x041fe40007ffe0ff */
[C---:B-1----:R-:W-:Y:S02]  /*0900*/  IADD3 R2, R14.reuse, 0x20, RZ ;  /* 0x000000200e027810 */ /* 0x042fe40007ffe0ff */
[----:B--2---:R-:W-:-:S03]  /*0910*/  IADD3 R4, R14, 0x22, RZ ;  /* 0x000000220e047810 */ /* 0x004fc60007ffe0ff */
[----:B------:R0:W-:Y:S04]  /*0920*/  STL [R1+0x9d8], R2 ;  /* 0x0009d80201007387 */ /* 0x0001e80000100800 */
        /* <DEDUP_REMOVED lines=43> */
[----:B------:R-:W-:Y:S01]  /*0be0*/  STL [R1+0xa40], R3 ;  /* 0x000a400301007387 */ /* 0x000fe20000100800 */
[----:B0-----:R-:W-:-:S03]  /*0bf0*/  IADD3 R2, R14, 0x39, RZ ;  /* 0x000000390e027810 */ /* 0x001fc60007ffe0ff */
[----:B------:R0:W-:Y:S01]  /*0c00*/  STL [R1+0xa4c], R4 ;  /* 0x000a4c0401007387 */ /* 0x0001e20000100800 */
[----:B-1----:R-:W-:-:S03]  /*0c10*/  IADD3 R5, R14, 0x3c, RZ ;  /* 0x0000003c0e057810 */ /* 0x002fc60007ffe0ff */
[----:B------:R1:W-:Y:S04]  /*0c20*/  STL [R1+0xa54], R2 ;  /* 0x000a540201007387 */ /* 0x0003e80000100800 */
[----:B------:R-:W-:Y:S01]  /*0c30*/  STL [R1+0xa58], R29 ;  /* 0x000a581d01007387 */ /* 0x000fe20000100800 */
[----:B0-----:R-:W-:-:S03]  /*0c40*/  IADD3 R4, R14, 0x3d, RZ ;  /* 0x0000003d0e047810 */ /* 0x001fc60007ffe0ff */
[----:B------:R0:W-:Y:S01]  /*0c50*/  STL [R1+0xa44], R5 ;  /* 0x000a440501007387 */ /* 0x0001e20000100800 */
[----:B-1----:R-:W-:-:S03]  /*0c60*/  IADD3 R2, R14, 0x3b, RZ ;  /* 0x0000003b0e027810 */ /* 0x002fc60007ffe0ff */
[----:B------:R1:W-:Y:S04]  /*0c70*/  STL [R1+0xa38], R4 ;  /* 0x000a380401007387 */ /* 0x0003e80000100800 */
[----:B------:R2:W-:Y:S01]  /*0c80*/  STL [R1+0xa50], R2 ;  /* 0x000a500201007387 */ /* 0x0005e20000100800 */
[C---:B0-----:R-:W-:Y:S02]  /*0c90*/  IADD3 R5, R14.reuse, 0x3e, RZ ;  /* 0x0000003e0e057810 */ /* 0x041fe40007ffe0ff */
[----:B-1----:R-:W-:-:S03]  /*0ca0*/  IADD3 R4, R14, 0x3f, RZ ;  /* 0x0000003f0e047810 */ /* 0x002fc60007ffe0ff */
[----:B------:R2:W-:Y:S04]  /*0cb0*/  STL [R1+0x9ec], R5 ;  /* 0x0009ec0501007387 */ /* 0x0005e80000100800 */
[----:B------:R2:W-:Y:S04]  /*0cc0*/  STL [R1+0x9e0], R4 ;  /* 0x0009e00401007387 */ /* 0x0005e80000100800 */
[----:B------:R2:W-:Y:S01]  /*0cd0*/  STL [R1+0x958], R0 ;  /* 0x0009580001007387 */ /* 0x0005e20000100800 */
[----:B------:R-:W-:Y:S05]  /*0ce0*/  @P0 BRA `(.L_x_0) ;  /* 0x0000018000000947 */ /* 0x000fea0003800000 */
[----:B--2---:R-:W-:Y:S01]  /*0cf0*/  IMAD.SHL.U32 R0, R12, 0x40, RZ ;  /* 0x000000400c007824 */ /* 0x004fe200078e00ff */
[----:B------:R0:W-:Y:S01]  /*0d00*/  STL [R1], RZ ;  /* 0x000000ff01007387 */ /* 0x0001e20000100800 */
[----:B------:R-:W-:Y:S01]  /*0d10*/  CS2R R24, SRZ ;  /* 0x0000000000187805 */ /* 0x000fe2000001ff00 */
[----:B------:R-:W-:Y:S01]  /*0d20*/  CS2R R26, SRZ ;  /* 0x00000000001a7805 */ /* 0x000fe2000001ff00 */
[----:B------:R-:W-:Y:S01]  /*0d30*/  CS2R R20, SRZ ;  /* 0x0000000000147805 */ /* 0x000fe2000001ff00 */
[----:B------:R0:W-:Y:S01]  /*0d40*/  STL [R1+0x4], RZ ;  /* 0x000004ff01007387 */ /* 0x0001e20000100800 */
[----:B------:R-:W-:Y:S01]  /*0d50*/  LOP3.LUT R0, R0, 0x800, RZ, 0xc0, !PT ;  /* 0x0000080000007812 */ /* 0x000fe200078ec0ff */
[----:B------:R-:W-:Y:S01]  /*0d60*/  CS2R R22, SRZ ;  /* 0x0000000000167805 */ /* 0x000fe2000001ff00 */
[----:B------:R-:W-:Y:S01]  /*0d70*/  CS2R R16, SRZ ;  /* 0x0000000000107805 */ /* 0x000fe2000001ff00 */
[----:B------:R0:W-:Y:S01]  /*0d80*/  STL [R1+0x8], RZ ;  /* 0x000008ff01007387 */ /* 0x0001e20000100800 */
[----:B------:R-:W-:Y:S01]  /*0d90*/  CS2R R18, SRZ ;  /* 0x0000000000127805 */ /* 0x000fe2000001ff00 */
[----:B------:R-:W-:Y:S01]  /*0da0*/  CS2R R12, SRZ ;  /* 0x00000000000c7805 */ /* 0x000fe2000001ff00 */
[----:B------:R-:W-:Y:S01]  /*0db0*/  CS2R R14, SRZ ;  /* 0x00000000000e7805 */ /* 0x000fe2000001ff00 */
[----:B------:R0:W-:Y:S01]  /*0dc0*/  STL [R1+0xc], RZ ;  /* 0x00000cff01007387 */ /* 0x0001e20000100800 */
[----:B------:R-:W-:Y:S01]  /*0dd0*/  CS2R R8, SRZ ;  /* 0x0000000000087805 */ /* 0x000fe2000001ff00 */
[----:B------:R-:W-:Y:S01]  /*0de0*/  CS2R R10, SRZ ;  /* 0x00000000000a7805 */ /* 0x000fe2000001ff00 */
[----:B------:R-:W-:Y:S01]  /*0df0*/  CS2R R4, SRZ ;  /* 0x0000000000047805 */ /* 0x000fe2000001ff00 */
[----:B------:R0:W-:Y:S01]  /*0e00*/  STL [R1+0x10], RZ ;  /* 0x000010ff01007387 */ /* 0x0001e20000100800 */
[----:B------:R-:W-:-:S03]  /*0e10*/  CS2R R6, SRZ ;  /* 0x0000000000067805 */ /* 0x000fc6000001ff00 */
[----:B------:R0:W-:Y:S04]  /*0e20*/  STL [R1+0x14], RZ ;  /* 0x000014ff01007387 */ /* 0x0001e80000100800 */
[----:B------:R0:W-:Y:S04]  /*0e30*/  STL [R1+0x18], RZ ;  /* 0x000018ff01007387 */ /* 0x0001e80000100800 */
[----:B------:R0:W-:Y:S04]  /*0e40*/  STL [R1+0x1c], RZ ;  /* 0x00001cff01007387 */ /* 0x0001e80000100800 */
[----:B------:R0:W-:Y:S01]  /*0e50*/  STL [R1+0x95c], R0 ;  /* 0x00095c0001007387 */ /* 0x0001e20000100800 */
[----:B------:R-:W-:Y:S05]  /*0e60*/  BRA `(.L_x_1) ;  /* 0x0002079000007947 */ /* 0x000fea0003800000 */
.L_x_0:
[----:B------:R-:W3:Y:S01]  /*0e70*/  LDL R20, [R1+0x9e0] ;  /* 0x0009e00001147983 */ /* 0x000ee20000100800 */
[----:B------:R-:W-:Y:S01]  /*0e80*/  IMAD.MOV.U32 R27, RZ, RZ, R29 ;  /* 0x000000ffff1b7224 */ /* 0x000fe200078e001d */
[----:B------:R-:W-:Y:S01]  /*0e90*/  IABS R29, c[0x0][0x17c] ;  /* 0x00005f00001d7a13 */ /* 0x000fe20000000000 */
[----:B------:R-:W-:Y:S01]  /*0ea0*/  IMAD.MOV.U32 R26, RZ, RZ, R2 ;  /* 0x000000ffff1a7224 */ /* 0x000fe200078e0002 */
[----:B------:R-:W4:Y:S02]  /*0eb0*/  LDL R21, [R1+0xa54] ;  /* 0x000a540001157983 */ /* 0x000f240000100800 */
[----:B--2---:R-:W0:Y:S01]  /*0ec0*/  I2F.RP R2, R29 ;  /* 0x0000001d00027306 */ /* 0x004e220000209400 */
[----:B------:R-:W-:Y:S01]  /*0ed0*/  IABS R0, c[0x0][0x178] ;  /* 0x00005e0000007a13 */ /* 0x000fe20000000000 */
[----:B------:R-:W2:Y:S04]  /*0ee0*/  LDL R22, [R1+0xa4c] ;  /* 0x000a4c0001167983 */ /* 0x000ea80000100800 */
[----:B------:R-:W-:Y:S01]  /*0ef0*/  IMAD.MOV.U32 R24, RZ, RZ, R0 ;  /* 0x000000ffff187224 */ /* 0x000fe200078e0000 */
[----:B------:R-:W1:Y:S03]  /*0f00*/  S2R R7, SR_TID.X ;  /* 0x0000000000077919 */ /* 0x000e660000002100 */
[----:B------:R-:W5:Y:S01]  /*0f10*/  I2F.RP R0, R24 ;  /* 0x0000001800007306 */ /* 0x000f620000209400 */
[----:B------:R-:W2:Y:S04]  /*0f20*/  LDL R17, [R1+0xa48] ;  /* 0x000a480001117983 */ /* 0x000ea80000100800 */
[----:B------:R-:W2:Y:S03]  /*0f30*/  LDL R8, [R1+0xa34] ;  /* 0x000a340001087983 */ /* 0x000ea60000100800 */
[----:B0-----:R-:W0:Y:S01]  /*0f40*/  MUFU.RCP R2, R2 ;  /* 0x0000000200027308 */ /* 0x001e220000001000 */
[----:B------:R-:W2:Y:S04]  /*0f50*/  LDL R16, [R1+0xa3c] ;  /* 0x000a3c0001107983 */ /* 0x000ea80000100800 */
[----:B------:R-:W2:Y:S03]  /*0f60*/  LDL R18, [R1+0xa30] ;  /* 0x000a300001127983 */ /* 0x000ea60000100800 */
[----:B-----5:R-:W5:Y:S01]  /*0f70*/  MUFU.RCP R0, R0 ;  /* 0x0000000000007308 */ /* 0x020f620000001000 */
[----:B------:R-:W2:Y:S04]  /*0f80*/  LDL R19, [R1+0xa28] ;  /* 0x000a280001137983 */ /* 0x000ea80000100800 */
[----:B------:R-:W2:Y:S01]  /*0f90*/  LDL R13, [R1+0xa20] ;  /* 0x000a2000010d7983 */ /* 0x000ea20000100800 */
[----:B0-----:R-:W-:-:S03]  /*0fa0*/  IADD3 R2, R2, 0xffffffe, RZ ;  /* 0x0ffffffe02027810 */ /* 0x001fc60007ffe0ff */
[----:B------:R-:W2:Y:S01]  /*0fb0*/  LDL R15, [R1+0xa24] ;  /* 0x000a2400010f7983 */ /* 0x000ea20000100800 */
[----:B------:R-:W0:Y:S01]  /*0fc0*/  F2I.FTZ.U32.TRUNC.NTZ R5, R2 ;  /* 0x0000000200057305 */ /* 0x000e22000021f000 */
[----:B-1----:R-:W-:Y:S01]  /*0fd0*/  IMAD.SHL.U32 R6, R7, 0x2, RZ ;  /* 0x0000000207067824 */ /* 0x002fe200078e00ff */
[----:B------:R-:W-:Y:S01]  /*0fe0*/  SHF.R.U32.HI R7, RZ, 0x1, R7 ;  /* 0x00000001ff077819 */ /* 0x000fe20000011607 */
[----:B------:R-:W2:Y:S01]  /*0ff0*/  LDL R12, [R1+0xa2c] ;  /* 0x000a2c00010c7983 */ /* 0x000ea20000100800 */
[----:B-----5:R-:W-:Y:S02]  /*1000*/  IADD3 R0, R0, 0xffffffe, RZ ;  /* 0x0ffffffe00007810 */ /* 0x020fe40007ffe0ff */
[----:B------:R-:W-:Y:S01]  /*1010*/  LOP3.LUT R6, R6, 0x10, RZ, 0xc0, !PT ;  /* 0x0000001006067812 */ /* 0x000fe200078ec0ff */
[----:B------:R-:W-:Y:S01]  /*1020*/  IMAD.MOV.U32 R23, RZ, RZ, R3 ;  /* 0x000000ffff177224 */ /* 0x000fe200078e0003 */
[----:B------:R-:W5:Y:S01]  /*1030*/  LDL R14, [R1+0xa14] ;  /* 0x000a1400010e7983 */ /* 0x000f620000100800 */
[----:B------:R3:W1:Y:S01]  /*1040*/  F2I.FTZ.U32.TRUNC.NTZ R3, R0 ;  /* 0x0000000000037305 */ /* 0x000662000021f000 */
[----:B------:R-:W-:Y:S01]  /*1050*/  IMAD.MOV.U32 R4, RZ, RZ, RZ ;  /* 0x000000ffff047224 */ /* 0x000fe200078e00ff */
[----:B------:R-:W-:Y:S01]  /*1060*/  LOP3.LUT R6, R6, 0x20, R7, 0xf8, !PT ;  /* 0x0000002006067812 */ /* 0x000fe200078ef807 */
[----:B------:R-:W5:Y:S01]  /*1070*/  LDL R11, [R1+0xa10] ;  /* 0x000a1000010b7983 */ /* 0x000f620000100800 */
[----:B0-----:R-:W-:-:S03]  /*1080*/  IMAD.MOV R2, RZ, RZ, -R5 ;  /* 0x000000ffff027224 */ /* 0x001fc600078e0a05 */
[----:B------:R-:W5:Y:S01]  /*1090*/  LDL R7, [R1+0x9ec] ;  /* 0x0009ec0001077983 */ /* 0x000f620000100800 */
[----:B------:R-:W-:-:S03]  /*10a0*/  IMAD R2, R2, R29, RZ ;  /* 0x0000001d02027224 */ /* 0x000fc600078e02ff */
[----:B------:R-:W5:Y:S01]  /*10b0*/  LDL R9, [R1+0xa1c] ;  /* 0x000a1c0001097983 */ /* 0x000f620000100800 */
[----:B------:R-:W-:-:S03]  /*10c0*/  IMAD.HI.U32 R25, R5, R2, R4 ;  /* 0x0000000205197227 */ /* 0x000fc600078e0004 */
[----:B------:R-:W5:Y:S04]  /*10d0*/  LDL R10, [R1+0xa18] ;  /* 0x000a1800010a7983 */ /* 0x000f680000100800 */
[----:B------:R-:W5:Y:S01]  /*10e0*/  LDL R4, [R1+0xa38] ;  /* 0x000a380001047983 */ /* 0x000f620000100800 */
[----:B---3--:R-:W-:-:S05]  /*10f0*/  IABS R0, R20 ;  /* 0x0000001400007213 */ /* 0x008fca0000000000 */
[----:B------:R-:W-:Y:S02]  /*1100*/  IMAD.MOV.U32 R5, RZ, RZ, R0 ;  /* 0x000000ffff057224 */ /* 0x000fe400078e0000 */
[----:B------:R-:W3:Y:S01]  /*1110*/  LDL R0, [R1+0xa44] ;  /* 0x000a440001007983 */ /* 0x000ee20000100800 */
[----:B----4-:R-:W-:Y:S02]  /*1120*/  IMAD.MOV.U32 R20, RZ, RZ, R21 ;  /* 0x000000ffff147224 */ /* 0x010fe400078e0015 */
[----:B--2---:R-:W-:Y:S01]  /*1130*/  IMAD.MOV.U32 R21, RZ, RZ, R22 ;  /* 0x000000ffff157224 */ /* 0x004fe200078e0016 */
[----:B------:R5:W-:Y:S01]  /*1140*/  STL [R1+0xa4], R6 ;  /* 0x0000a40601007387 */ /* 0x000be20000100800 */
[----:B------:R-:W-:Y:S02]  /*1150*/  IMAD.MOV.U32 R22, RZ, RZ, R17 ;  /* 0x000000ffff167224 */ /* 0x000fe400078e0011 */
[----:B------:R-:W-:Y:S02]  /*1160*/  IMAD.MOV.U32 R17, RZ, RZ, R8 ;  /* 0x000000ffff117224 */ /* 0x000fe400078e0008 */
[----:B-1----:R-:W-:-:S02]  /*1170*/  IMAD.MOV R8, RZ, RZ, -R3 ;  /* 0x000000ffff087224 */ /* 0x002fc400078e0a03 */
[----:B------:R-:W-:Y:S02]  /*1180*/  IMAD.MOV.U32 R2, RZ, RZ, RZ ;  /* 0x000000ffff027224 */ /* 0x000fe400078e00ff */
[----:B------:R-:W-:-:S04]  /*1190*/  IMAD R8, R8, R24, RZ ;  /* 0x0000001808087224 */ /* 0x000fc800078e02ff */
[----:B------:R-:W-:-:S05]  /*11a0*/  IMAD.HI.U32 R2, R3, R8, R2 ;  /* 0x0000000803027227 */ /* 0x000fca00078e0002 */
[----:B------:R0:W-:Y:S01]  /*11b0*/  STL [R1+0xa0], R2 ;  /* 0x0000a00201007387 */ /* 0x0001e20000100800 */
[----:B-----5:R-:W-:Y:S01]  /*11c0*/  IABS R6, R7 ;  /* 0x0000000700067213 */ /* 0x020fe20000000000 */
[----:B------:R-:W-:-:S04]  /*11d0*/  IMAD.HI.U32 R7, R25, R5, RZ ;  /* 0x0000000519077227 */ /* 0x000fc800078e00ff */
[----:B------:R-:W-:Y:S02]  /*11e0*/  IMAD.MOV R7, RZ, RZ, -R7 ;  /* 0x000000ffff077224 */ /* 0x000fe400078e0a07 */
[----:B------:R-:W-:Y:S01]  /*11f0*/  IMAD.HI.U32 R8, R25, R6, RZ ;  /* 0x0000000619087227 */ /* 0x000fe200078e00ff */
[----:B------:R-:W-:-:S03]  /*1200*/  IABS R4, R4 ;  /* 0x0000000400047213 */ /* 0x000fc60000000000 */
[----:B0-----:R-:W-:Y:S02]  /*1210*/  IMAD R2, R29, R7, R5 ;  /* 0x000000071d027224 */ /* 0x001fe400078e0205 */
[----:B------:R-:W-:Y:S02]  /*1220*/  IMAD.MOV R8, RZ, RZ, -R8 ;  /* 0x000000ffff087224 */ /* 0x000fe400078e0a08 */
[----:B------:R-:W-:Y:S01]  /*1230*/  IMAD.HI.U32 R7, R25, R4, RZ ;  /* 0x0000000419077227 */ /* 0x000fe200078e00ff */
[----:B------:R0:W-:Y:S01]  /*1240*/  STL [R1+0x8c], R2 ;  /* 0x00008c0201007387 */ /* 0x0001e20000100800 */
[----:B------:R-:W-:Y:S02]  /*1250*/  IABS R5, R26 ;  /* 0x0000001a00057213 */ /* 0x000fe40000000000 */
[----:B------:R-:W-:Y:S02]  /*1260*/  IMAD.MOV R7, RZ, RZ, -R7 ;  /* 0x000000ffff077224 */ /* 0x000fe400078e0a07 */
[----:B------:R-:W-:-:S02]  /*1270*/  IMAD R6, R29, R8, R6 ;  /* 0x000000081d067224 */ /* 0x000fc400078e0206 */
[----:B------:R-:W-:Y:S01]  /*1280*/  IMAD R4, R29, R7, R4 ;  /* 0x000000071d047224 */ /* 0x000fe200078e0204 */
[----:B0-----:R-:W-:Y:S02]  /*1290*/  IABS R2, R27 ;  /* 0x0000001b00027213 */ /* 0x001fe40000000000 */
[----:B------:R0:W-:Y:S01]  /*12a0*/  STL [R1+0x88], R6 ;  /* 0x0000880601007387 */ /* 0x0001e20000100800 */
[----:B------:R-:W-:-:S03]  /*12b0*/  IABS R7, R20 ;  /* 0x0000001400077213 */ /* 0x000fc60000000000 */
[----:B------:R1:W-:Y:S01]  /*12c0*/  STL [R1+0x84], R4 ;  /* 0x0000840401007387 */ /* 0x0003e20000100800 */
[----:B0-----:R-:W-:Y:S01]  /*12d0*/  IMAD.HI.U32 R6, R25, R5, RZ ;  /* 0x0000000519067227 */ /* 0x001fe200078e00ff */
[----:B-1----:R-:W-:-:S03]  /*12e0*/  IABS R4, R21 ;  /* 0x0000001500047213 */ /* 0x002fc60000000000 */
[----:B------:R-:W-:Y:S02]  /*12f0*/  IMAD.MOV R6, RZ, RZ, -R6 ;  /* 0x000000ffff067224 */ /* 0x000fe400078e0a06 */
[----:B------:R-:W-:-:S04]  /*1300*/  IMAD.HI.U32 R8, R25, R7, RZ ;  /* 0x0000000719087227 */ /* 0x000fc800078e00ff */
[----:B------:R-:W-:Y:S02]  /*1310*/  IMAD R5, R29, R6, R5 ;  /* 0x000000061d057224 */ /* 0x000fe400078e0205 */
[----:B------:R-:W-:-:S04]  /*1320*/  IMAD.HI.U32 R6, R25, R4, RZ ;  /* 0x0000000419067227 */ /* 0x000fc800078e00ff */
[----:B------:R-:W-:Y:S02]  /*1330*/  IMAD.MOV R8, RZ, RZ, -R8 ;  /* 0x000000ffff087224 */ /* 0x000fe400078e0a08 */
[----:B------:R-:W-:Y:S02]  /*1340*/  IMAD.MOV R6, RZ, RZ, -R6 ;  /* 0x000000ffff067224 */ /* 0x000fe400078e0a06 */
[C---:B------:R-:W-:Y:S02]  /*1350*/  IMAD R7, R29.reuse, R8, R7 ;  /* 0x000000081d077224 */ /* 0x040fe400078e0207 */
[----:B------:R-:W-:Y:S01]  /*1360*/  IMAD R4, R29, R6, R4 ;  /* 0x000000061d047224 */ /* 0x000fe200078e0204 */
[----:B---3--:R-:W-:-:S05]  /*1370*/  IABS R0, R0 ;  /* 0x0000000000007213 */ /* 0x008fca0000000000 */
[----:B------:R-:W-:-:S04]  /*1380*/  IMAD.HI.U32 R3, R25, R0, RZ ;  /* 0x0000000019037227 */ /* 0x000fc800078e00ff */
[----:B------:R-:W-:-:S04]  /*1390*/  IMAD.MOV R3, RZ, RZ, -R3 ;  /* 0x000000ffff037224 */ /* 0x000fc800078e0a03 */
[----:B------:R-:W-:Y:S02]  /*13a0*/  IMAD R0, R29, R3, R0 ;  /* 0x000000031d007224 */ /* 0x000fe400078e0200 */
[----:B------:R-:W-:-:S03]  /*13b0*/  IMAD.HI.U32 R3, R25, R2, RZ ;  /* 0x0000000219037227 */ /* 0x000fc600078e00ff */
[----:B------:R0:W-:Y:S01]  /*13c0*/  STL [R1+0x80], R0 ;  /* 0x0000800001007387 */ /* 0x0001e20000100800 */
[----:B------:R-:W-:-:S04]  /*13d0*/  IMAD.MOV R3, RZ, RZ, -R3 ;  /* 0x000000ffff037224 */ /* 0x000fc800078e0a03 */
[----:B------:R-:W-:Y:S01]  /*13e0*/  IMAD R2, R29, R3, R2 ;  /* 0x000000031d027224 */ /* 0x000fe200078e0202 */
[----:B0-----:R-:W-:Y:S01]  /*13f0*/  IABS R0, R22 ;  /* 0x0000001600007213 */ /* 0x001fe20000000000 */
[----:B------:R0:W-:Y:S04]  /*1400*/  STL [R1+0x7c], R5 ;  /* 0x00007c0501007387 */ /* 0x0001e80000100800 */
[----:B------:R-:W-:Y:S01]  /*1410*/  IMAD.HI.U32 R3, R25, R0, RZ ;  /* 0x0000000019037227 */ /* 0x000fe200078e00ff */
[----:B------:R1:W-:Y:S03]  /*1420*/  STL [R1+0x78], R2 ;  /* 0x0000780201007387 */ /* 0x0003e60000100800 */
[----:B------:R-:W-:Y:S01]  /*1430*/  IMAD.MOV R3, RZ, RZ, -R3 ;  /* 0x000000ffff037224 */ /* 0x000fe200078e0a03 */
[----:B0-----:R-:W-:-:S03]  /*1440*/  IABS R5, R23 ;  /* 0x0000001700057213 */ /* 0x001fc60000000000 */
[----:B------:R-:W-:Y:S01]  /*1450*/  IMAD R0, R29, R3, R0 ;  /* 0x000000031d007224 */ /* 0x000fe200078e0200 */
[----:B-1----:R-:W-:Y:S01]  /*1460*/  IABS R2, R16 ;  /* 0x0000001000027213 */ /* 0x002fe20000000000 */
[C---:B------:R-:W-:Y:S01]  /*1470*/  IMAD.HI.U32 R6, R25.reuse, R5, RZ ;  /* 0x0000000519067227 */ /* 0x040fe200078e00ff */
[----:B------:R0:W-:Y:S03]  /*1480*/  STL [R1+0x74], R7 ;  /* 0x0000740701007387 */ /* 0x0001e60000100800 */
[----:B------:R-:W-:Y:S01]  /*1490*/  IMAD.HI.U32 R3, R25, R2, RZ ;  /* 0x0000000219037227 */ /* 0x000fe200078e00ff */
[----:B------:R1:W-:Y:S03]  /*14a0*/  STL [R1+0x70], R4 ;  /* 0x0000700401007387 */ /* 0x0003e60000100800 */
[----:B------:R-:W-:Y:S01]  /*14b0*/  IMAD.MOV R6, RZ, RZ, -R6 ;  /* 0x000000ffff067224 */ /* 0x000fe200078e0a06 */
[----:B------:R2:W-:Y:S01]  /*14c0*/  STL [R1+0x6c], R0 ;  /* 0x00006c0001007387 */ /* 0x0005e20000100800 */
[----:B0-----:R-:W-:Y:S01]  /*14d0*/  IABS R7, R17 ;  /* 0x0000001100077213 */ /* 0x001fe20000000000 */
[----:B------:R-:W-:Y:S01]  /*14e0*/  IMAD.MOV R3, RZ, RZ, -R3 ;  /* 0x000000ffff037224 */ /* 0x000fe200078e0a03 */
[----:B-1----:R-:W-:-:S03]  /*14f0*/  IABS R4, R18 ;  /* 0x0000001200047213 */ /* 0x002fc60000000000 */
[----:B------:R-:W-:Y:S01]  /*1500*/  IMAD.HI.U32 R8, R25, R7, RZ ;  /* 0x0000000719087227 */ /* 0x000fe200078e00ff */
[----:B--2---:R-:W-:-:S03]  /*1510*/  IABS R0, R19 ;  /* 0x0000001300007213 */ /* 0x004fc60000000000 */
[C---:B------:R-:W-:Y:S02]  /*1520*/  IMAD R5, R29.reuse, R6, R5 ;  /* 0x000000061d057224 */ /* 0x040fe400078e0205 */
[----:B------:R-:W-:Y:S02]  /*1530*/  IMAD R2, R29, R3, R2 ;  /* 0x000000031d027224 */ /* 0x000fe400078e0202 */
[----:B------:R-:W-:-:S04]  /*1540*/  IMAD.HI.U32 R6, R25, R4, RZ ;  /* 0x0000000419067227 */ /* 0x000fc800078e00ff */
[----:B------:R-:W-:-:S04]  /*1550*/  IMAD.HI.U32 R3, R25, R0, RZ ;  /* 0x0000000019037227 */ /* 0x000fc800078e00ff */
[----:B------:R-:W-:Y:S02]  /*1560*/  IMAD.MOV R8, RZ, RZ, -R8 ;  /* 0x000000ffff087224 */ /* 0x000fe400078e0a08 */
[----:B------:R-:W-:Y:S02]  /*1570*/  IMAD.MOV R6, RZ, RZ, -R6 ;  /* 0x000000ffff067224 */ /* 0x000fe400078e0a06 */
[----:B------:R-:W-:Y:S02]  /*1580*/  IMAD.MOV R3, RZ, RZ, -R3 ;  /* 0x000000ffff037224 */ /* 0x000fe400078e0a03 */
[C---:B------:R-:W-:Y:S01]  /*1590*/  IMAD R7, R29.reuse, R8, R7 ;  /* 0x000000081d077224 */ /* 0x040fe200078e0207 */
[----:B------:R-:W-:Y:S01]  /*15a0*/  STL [R1+0x68], R5 ;  /* 0x0000680501007387 */ /* 0x000fe20000100800 */
[C---:B------:R-:W-:Y:S02]  /*15b0*/  IMAD R4, R29.reuse, R6, R4 ;  /* 0x000000061d047224 */ /* 0x040fe400078e0204 */
[----:B------:R-:W-:Y:S01]  /*15c0*/  IMAD R0, R29, R3, R0 ;  /* 0x000000031d007224 */ /* 0x000fe200078e0200 */
[----:B------:R0:W-:Y:S04]  /*15d0*/  STL [R1+0x64], R2 ;  /* 0x0000640201007387 */ /* 0x0001e80000100800 */
[----:B------:R1:W-:Y:S01]  /*15e0*/  STL [R1+0x60], R7 ;  /* 0x0000600701007387 */ /* 0x0003e20000100800 */
[----:B0-----:R-:W-:-:S03]  /*15f0*/  IABS R2, R13 ;  /* 0x0000000d00027213 */ /* 0x001fc60000000000 */
[----:B------:R-:W2:Y:S01]  /*1600*/  LDL R13, [R1+0xa08] ;  /* 0x000a0800010d7983 */ /* 0x000ea20000100800 */
[----:B-1----:R-:W-:-:S03]  /*1610*/  IABS R7, R15 ;  /* 0x0000000f00077213 */ /* 0x002fc60000000000 */
[----:B------:R0:W-:Y:S04]  /*1620*/  STL [R1+0x5c], R4 ;  /* 0x00005c0401007387 */ /* 0x0001e80000100800 */
[----:B------:R1:W-:Y:S04]  /*1630*/  STL [R1+0x58], R0 ;  /* 0x0000580001007387 */ /* 0x0003e80000100800 */
[----:B------:R-:W3:Y:S01]  /*1640*/  LDL R15, [R1+0xa0c] ;  /* 0x000a0c00010f7983 */ /* 0x000ee20000100800 */
[----:B------:R-:W-:-:S05]  /*1650*/  IABS R5, R12 ;  /* 0x0000000c00057213 */ /* 0x000fca0000000000 */
[C---:B------:R-:W-:Y:S01]  /*1660*/  IMAD.HI.U32 R6, R25.reuse, R5, RZ ;  /* 0x0000000519067227 */ /* 0x040fe200078e00ff */
[----:B0-----:R-:W-:Y:S02]  /*1670*/  IABS R4, R10 ;  /* 0x0000000a00047213 */ /* 0x001fe40000000000 */
[----:B------:R-:W4:Y:S01]  /*1680*/  LDL R10, [R1+0xa00] ;  /* 0x000a0000010a7983 */ /* 0x000f220000100800 */
[----:B------:R-:W-:Y:S02]  /*1690*/  IMAD.MOV R6, RZ, RZ, -R6 ;  /* 0x000000ffff067224 */ /* 0x000fe400078e0a06 */
[----:B------:R-:W-:-:S04]  /*16a0*/  IMAD.HI.U32 R3, R25, R2, RZ ;  /* 0x0000000219037227 */ /* 0x000fc800078e00ff */
[----:B------:R-:W-:Y:S01]  /*16b0*/  IMAD R5, R29, R6, R5 ;  /* 0x000000061d057224 */ /* 0x000fe200078e0205 */
[----:B-1----:R-:W-:Y:S01]  /*16c0*/  IABS R0, R9 ;  /* 0x0000000900007213 */ /* 0x002fe20000000000 */
[----:B------:R-:W-:Y:S02]  /*16d0*/  IMAD.MOV R3, RZ, RZ, -R3 ;  /* 0x000000ffff037224 */ /* 0x000fe400078e0a03 */
[----:B------:R-:W-:Y:S01]  /*16e0*/  IMAD.HI.U32 R8, R25, R7, RZ ;  /* 0x0000000719087227 */ /* 0x000fe200078e00ff */
[----:B------:R0:W-:Y:S04]  /*16f0*/  STL [R1+0x54], R5 ;  /* 0x0000540501007387 */ /* 0x0001e80000100800 */
[----:B------:R-:W5:Y:S01]  /*1700*/  LDL R9, [R1+0xa04] ;  /* 0x000a040001097983 */ /* 0x000f620000100800 */
[----:B------:R-:W-:-:S02]  /*1710*/  IMAD R2, R29, R3, R2 ;  /* 0x000000031d027224 */ /* 0x000fc400078e0202 */
[----:B------:R-:W-:-:S03]  /*1720*/  IMAD.MOV R8, RZ, RZ, -R8 ;  /* 0x000000ffff087224 */ /* 0x000fc600078e0a08 */
[----:B------:R1:W-:Y:S01]  /*1730*/  STL [R1+0x50], R2 ;  /* 0x0000500201007387 */ /* 0x0003e20000100800 */
[----:B------:R-:W-:Y:S01]  /*1740*/  IMAD R7, R29, R8, R7 ;  /* 0x000000081d077224 */ /* 0x000fe200078e0207 */
[----:B0-----:R-:W-:Y:S02]  /*1750*/  IABS R5, R11 ;  /* 0x0000000b00057213 */ /* 0x001fe40000000000 */
[----:B------:R-:W5:Y:S01]  /*1760*/  LDL R11, [R1+0x9f8] ;  /* 0x0009f800010b7983 */ /* 0x000f620000100800 */
[----:B------:R-:W-:-:S03]  /*1770*/  IABS R3, R14 ;  /* 0x0000000e00037213 */ /* 0x000fc60000000000 */
[----:B------:R0:W-:Y:S04]  /*1780*/  STL [R1+0x4c], R7 ;  /* 0x00004c0701007387 */ /* 0x0001e80000100800 */
[----:B------:R-:W5:Y:S01]  /*1790*/  LDL R14, [R1+0x9fc] ;  /* 0x0009fc00010e7983 */ /* 0x000f620000100800 */
[----:B------:R-:W-:-:S04]  /*17a0*/  IMAD.HI.U32 R6, R25, R4, RZ ;  /* 0x0000000419067227 */ /* 0x000fc800078e00ff */
[----:B-1----:R-:W-:-:S04]  /*17b0*/  IMAD.HI.U32 R2, R25, R0, RZ ;  /* 0x0000000019027227 */ /* 0x002fc800078e00ff */
[----:B------:R-:W-:Y:S02]  /*17c0*/  IMAD.MOV R6, RZ, RZ, -R6 ;  /* 0x000000ffff067224 */ /* 0x000fe400078e0a06 */
[----:B------:R-:W-:Y:S02]  /*17d0*/  IMAD.MOV R2, RZ, RZ, -R2 ;  /* 0x000000ffff027224 */ /* 0x000fe400078e0a02 */
[C---:B------:R-:W-:Y:S02]  /*17e0*/  IMAD R4, R29.reuse, R6, R4 ;  /* 0x000000061d047224 */ /* 0x040fe400078e0204 */
[----:B------:R-:W-:-:S03]  /*17f0*/  IMAD R0, R29, R2, R0 ;  /* 0x000000021d007224 */ /* 0x000fc600078e0200 */
[----:B------:R3:W-:Y:S04]  /*1800*/  STL [R1+0x48], R4 ;  /* 0x0000480401007387 */ /* 0x0007e80000100800 */
[----:B------:R4:W-:Y:S01]  /*1810*/  STL [R1+0x44], R0 ;  /* 0x0000440001007387 */ /* 0x0009e20000100800 */
[----:B0-----:R-:W-:-:S03]  /*1820*/  IMAD.HI.U32 R7, R25, R5, RZ ;  /* 0x0000000519077227 */ /* 0x001fc600078e00ff */
[----:B------:R-:W5:Y:S01]  /*1830*/  LDL R19, [R1+0x9f0] ;  /* 0x0009f00001137983 */ /* 0x000f620000100800 */
[----:B---3--:R-:W-:-:S03]  /*1840*/  IABS R4, R15 ;  /* 0x0000000f00047213 */ /* 0x008fc60000000000 */
[----:B------:R-:W3:Y:S01]  /*1850*/  LDL R15, [R1+0x9f4] ;  /* 0x0009f400010f7983 */ /* 0x000ee20000100800 */
[----:B------:R-:W-:-:S04]  /*1860*/  IMAD.HI.U32 R6, R25, R3, RZ ;  /* 0x0000000319067227 */ /* 0x000fc800078e00ff */
[----:B------:R-:W-:Y:S02]  /*1870*/  IMAD.MOV R7, RZ, RZ, -R7 ;  /* 0x000000ffff077224 */ /* 0x000fe400078e0a07 */
[----:B------:R-:W-:Y:S01]  /*1880*/  IMAD.MOV R6, RZ, RZ, -R6 ;  /* 0x000000ffff067224 */ /* 0x000fe200078e0a06 */
[----:B--2---:R-:W-:Y:S01]  /*1890*/  IABS R2, R13 ;  /* 0x0000000d00027213 */ /* 0x004fe20000000000 */
[C---:B------:R-:W-:Y:S01]  /*18a0*/  IMAD R7, R29.reuse, R7, R5 ;  /* 0x000000071d077224 */ /* 0x040fe200078e0205 */
[----:B----4-:R-:W-:Y:S01]  /*18b0*/  IABS R0, R10 ;  /* 0x0000000a00007213 */ /* 0x010fe20000000000 */
[----:B------:R-:W-:Y:S02]  /*18c0*/  IMAD R3, R29, R6, R3 ;  /* 0x000000061d037224 */ /* 0x000fe400078e0203 */
[----:B------:R-:W-:Y:S01]  /*18d0*/  IMAD.HI.U32 R5, R25, R2, RZ ;  /* 0x0000000219057227 */ /* 0x000fe200078e00ff */
[----:B------:R0:W-:Y:S04]  /*18e0*/  STL [R1+0x40], R7 ;  /* 0x0000400701007387 */ /* 0x0001e80000100800 */
[----:B------:R-:W2:Y:S01]  /*18f0*/  LDL R10, [R1+0x9e4] ;  /* 0x0009e400010a7983 */ /* 0x000ea20000100800 */
[----:B------:R-:W-:-:S03]  /*1900*/  IMAD.MOV R5, RZ, RZ, -R5 ;  /* 0x000000ffff057224 */ /* 0x000fc600078e0a05 */
[----:B------:R1:W-:Y:S01]  /*1910*/  STL [R1+0x3c], R3 ;  /* 0x00003c0301007387 */ /* 0x0003e20000100800 */
[C---:B0-----:R-:W-:Y:S01]  /*1920*/  IMAD.HI.U32 R7, R25.reuse, R4, RZ ;  /* 0x0000000419077227 */ /* 0x041fe200078e00ff */
[----:B-----5:R-:W-:Y:S02]  /*1930*/  IABS R6, R9 ;  /* 0x0000000900067213 */ /* 0x020fe40000000000 */
[----:B------:R-:W4:Y:S01]  /*1940*/  LDL R12, [R1+0x9e8] ;  /* 0x0009e800010c7983 */ /* 0x000f220000100800 */
[----:B------:R-:W-:Y:S02]  /*1950*/  IMAD.MOV R9, RZ, RZ, -R7 ;  /* 0x000000ffff097224 */ /* 0x000fe400078e0a07 */
[----:B-1----:R-:W-:-:S04]  /*1960*/  IMAD.HI.U32 R3, R25, R0, RZ ;  /* 0x0000000019037227 */ /* 0x002fc800078e00ff */
[----:B------:R-:W-:Y:S02]  /*1970*/  IMAD.MOV R7, RZ, RZ, -R3 ;  /* 0x000000ffff077224 */ /* 0x000fe400078e0a03 */
[C---:B------:R-:W-:Y:S02]  /*1980*/  IMAD R5, R29.reuse, R5, R2 ;  /* 0x000000051d057224 */ /* 0x040fe400078e0202 */
[C---:B------:R-:W-:Y:S02]  /*1990*/  IMAD R4, R29.reuse, R9, R4 ;  /* 0x000000091d047224 */ /* 0x040fe400078e0204 */
[----:B------:R-:W-:Y:S01]  /*19a0*/  IMAD R0, R29, R7, R0 ;  /* 0x000000071d007224 */ /* 0x000fe200078e0200 */
[----:B------:R-:W-:Y:S01]  /*19b0*/  IABS R8, R11 ;  /* 0x0000000b00087213 */ /* 0x000fe20000000000 */
[----:B------:R-:W-:Y:S04]  /*19c0*/  STL [R1+0x38], R5 ;  /* 0x0000380501007387 */ /* 0x000fe80000100800 */
[----:B------:R-:W5:Y:S04]  /*19d0*/  LDL R11, [R1+0x9d8] ;  /* 0x0009d800010b7983 */ /* 0x000f680000100800 */
[----:B------:R-:W-:Y:S04]  /*19e0*/  STL [R1+0x34], R4 ;  /* 0x0000340401007387 */ /* 0x000fe80000100800 */
[----:B------:R0:W-:Y:S04]  /*19f0*/  STL [R1+0x30], R0 ;  /* 0x0000300001007387 */ /* 0x0001e80000100800 */
[----:B------:R-:W5:Y:S01]  /*1a00*/  LDL R13, [R1+0x9dc] ;  /* 0x0009dc00010d7983 */ /* 0x000f620000100800 */
[----:B------:R-:W-:Y:S01]  /*1a10*/  IMAD.MOV.U32 R3, RZ, RZ, R6 ;  /* 0x000000ffff037224 */ /* 0x000fe200078e0006 */
[----:B0-----:R-:W-:-:S02]  /*1a20*/  IABS R0, R14 ;  /* 0x0000000e00007213 */ /* 0x001fc40000000000 */
[----:B------:R-:W5:Y:S01]  /*1a30*/  LDL R14, [R1+0x9d4] ;  /* 0x0009d400010e7983 */ /* 0x000f620000100800 */
[----:B------:R-:W-:-:S04]  /*1a40*/  IMAD.HI.U32 R4, R25, R3, RZ ;  /* 0x0000000319047227 */ /* 0x000fc800078e00ff */
[----:B------:R-:W-:Y:S02]  /*1a50*/  IMAD.MOV.U32 R2, RZ, RZ, R8 ;  /* 0x000000ffff027224 */ /* 0x000fe400078e0008 */
[----:B------:R-:W-:-:S04]  /*1a60*/  IMAD.MOV R8, RZ, RZ, -R4 ;  /* 0x000000ffff087224 */ /* 0x000fc800078e0a04 */
[----:B------:R-:W-:-:S05]  /*1a70*/  IMAD R3, R29, R8, R3 ;  /* 0x000000081d037224 */ /* 0x000fca00078e0203 */
[----:B------:R0:W-:Y:S01]  /*1a80*/  STL [R1+0x2c], R3 ;  /* 0x00002c0301007387 */ /* 0x0001e20000100800 */
[----:B---3--:R-:W-:-:S03]  /*1a90*/  IABS R7, R15 ;  /* 0x0000000f00077213 */ /* 0x008fc60000000000 */
[----:B------:R-:W3:Y:S01]  /*1aa0*/  LDL R15, [R1+0x9d0] ;  /* 0x0009d000010f7983 */ /* 0x000ee20000100800 */
[----:B------:R-:W-:Y:S01]  /*1ab0*/  IMAD.HI.U32 R6, R25, R2, RZ ;  /* 0x0000000219067227 */ /* 0x000fe200078e00ff */
[----:B------:R-:W-:-:S03]  /*1ac0*/  IABS R5, R19 ;  /* 0x0000001300057213 */ /* 0x000fc60000000000 */
[----:B------:R-:W-:Y:S02]  /*1ad0*/  IMAD.MOV R6, RZ, RZ, -R6 ;  /* 0x000000ffff067224 */ /* 0x000fe400078e0a06 */
[----:B------:R-:W-:Y:S02]  /*1ae0*/  IMAD.MOV.U32 R4, RZ, RZ, R5 ;  /* 0x000000ffff047224 */ /* 0x000fe400078e0005 */
[----:B------:R-:W-:Y:S02]  /*1af0*/  IMAD R2, R29, R6, R2 ;  /* 0x000000061d027224 */ /* 0x000fe400078e0202 */
[----:B------:R-:W-:Y:S02]  /*1b00*/  IMAD.MOV.U32 R5, RZ, RZ, R7 ;  /* 0x000000ffff057224 */ /* 0x000fe400078e0007 */
[C---:B------:R-:W-:Y:S01]  /*1b10*/  IMAD.HI.U32 R7, R25.reuse, R0, RZ ;  /* 0x0000000019077227 */ /* 0x040fe200078e00ff */
[----:B------:R1:W-:Y:S03]  /*1b20*/  STL [R1+0x28], R2 ;  /* 0x0000280201007387 */ /* 0x0003e60000100800 */
[----:B0-----:R-:W-:Y:S01]  /*1b30*/  IMAD.HI.U32 R3, R25, R4, RZ ;  /* 0x0000000419037227 */ /* 0x001fe200078e00ff */
[----:B--2---:R-:W-:-:S02]  /*1b40*/  IABS R6, R10 ;  /* 0x0000000a00067213 */ /* 0x004fc40000000000 */
[----:B------:R-:W2:Y:S01]  /*1b50*/  LDL R10, [R1+0x9cc] ;  /* 0x0009cc00010a7983 */ /* 0x000ea20000100800 */
[----:B------:R-:W-:Y:S02]  /*1b60*/  IMAD.MOV R7, RZ, RZ, -R7 ;  /* 0x000000ffff077224 */ /* 0x000fe400078e0a07 */
[----:B-1----:R-:W-:Y:S01]  /*1b70*/  IMAD.HI.U32 R2, R25, R5, RZ ;  /* 0x0000000519027227 */ /* 0x002fe200078e00ff */
[----:B----4-:R-:W-:-:S03]  /*1b80*/  IABS R8, R12 ;  /* 0x0000000c00087213 */ /* 0x010fc60000000000 */
[----:B------:R-:W-:Y:S02]  /*1b90*/  IMAD.MOV R9, RZ, RZ, -R3 ;  /* 0x000000ffff097224 */ /* 0x000fe400078e0a03 */
[----:B------:R-:W-:Y:S02]  /*1ba0*/  IMAD.MOV R2, RZ, RZ, -R2 ;  /* 0x000000ffff027224 */ /* 0x000fe400078e0a02 */
[C---:B------:R-:W-:Y:S02]  /*1bb0*/  IMAD R7, R29.reuse, R7, R0 ;  /* 0x000000071d077224 */ /* 0x040fe400078e0200 */
[----:B------:R-:W-:Y:S02]  /*1bc0*/  IMAD.MOV.U32 R3, RZ, RZ, R8 ;  /* 0x000000ffff037224 */ /* 0x000fe400078e0008 */
[C---:B------:R-:W-:Y:S02]  /*1bd0*/  IMAD R0, R29.reuse, R9, R4 ;  /* 0x000000091d007224 */ /* 0x040fe400078e0204 */
[----:B------:R-:W-:-:S02]  /*1be0*/  IMAD R4, R29, R2, R5 ;  /* 0x000000021d047224 */ /* 0x000fc400078e0205 */
[C---:B------:R-:W-:Y:S01]  /*1bf0*/  IMAD.HI.U32 R2, R25.reuse, R6, RZ ;  /* 0x0000000619027227 */ /* 0x040fe200078e00ff */
[----:B------:R-:W-:Y:S03]  /*1c00*/  STL [R1+0x24], R7 ;  /* 0x0000240701007387 */ /* 0x000fe60000100800 */
[----:B------:R-:W-:Y:S01]  /*1c10*/  IMAD.HI.U32 R5, R25, R3, RZ ;  /* 0x0000000319057227 */ /* 0x000fe200078e00ff */
[----:B------:R5:W-:Y:S03]  /*1c20*/  STL [R1+0x20], R0 ;  /* 0x0000200001007387 */ /* 0x000be60000100800 */
[----:B------:R-:W-:Y:S01]  /*1c30*/  IMAD.MOV R8, RZ, RZ, -R2 ;  /* 0x000000ffff087224 */ /* 0x000fe200078e0a02 */
[----:B------:R0:W-:Y:S01]  /*1c40*/  STL [R1+0x1c], R4 ;  /* 0x00001c0401007387 */ /* 0x0001e20000100800 */
[----:B------:R-:W-:-:S02]  /*1c50*/  IMAD.MOV R5, RZ, RZ, -R5 ;  /* 0x000000ffff057224 */ /* 0x000fc400078e0a05 */
[----:B------:R-:W-:Y:S01]  /*1c60*/  IMAD R6, R29, R8, R6 ;  /* 0x000000081d067224 */ /* 0x000fe200078e0206 */
[----:B------:R-:W4:Y:S01]  /*1c70*/  LDL R12, [R1+0x9c0] ;  /* 0x0009c000010c7983 */ /* 0x000f220000100800 */
[----:B-----5:R-:W-:-:S03]  /*1c80*/  IABS R0, R11 ;  /* 0x0000000b00007213 */ /* 0x020fc60000000000 */
[----:B------:R-:W5:Y:S01]  /*1c90*/  LDL R11, [R1+0x9c4] ;  /* 0x0009c400010b7983 */ /* 0x000f620000100800 */
[----:B0-----:R-:W-:Y:S01]  /*1ca0*/  IABS R4, R13 ;  /* 0x0000000d00047213 */ /* 0x001fe20000000000 */
[----:B------:R-:W-:Y:S01]  /*1cb0*/  IMAD R3, R29, R5, R3 ;  /* 0x000000051d037224 */ /* 0x000fe200078e0203 */
[----:B------:R-:W-:-:S03]  /*1cc0*/  IABS R7, R14 ;  /* 0x0000000e00077213 */ /* 0x000fc60000000000 */
[----:B------:R-:W-:Y:S01]  /*1cd0*/  IMAD.MOV.U32 R2, RZ, RZ, R4 ;  /* 0x000000ffff027224 */ /* 0x000fe200078e0004 */
[----:B------:R0:W-:Y:S01]  /*1ce0*/  STL [R1+0x18], R6 ;  /* 0x0000180601007387 */ /* 0x0001e20000100800 */
[----:B------:R-:W-:-:S03]  /*1cf0*/  IMAD.MOV.U32 R4, RZ, RZ, R7 ;  /* 0x000000ffff047224 */ /* 0x000fc600078e0007 */
[----:B------:R-:W5:Y:S01]  /*1d00*/  LDL R13, [R1+0x9bc] ;  /* 0x0009bc00010d7983 */ /* 0x000f620000100800 */
[----:B------:R-:W-:-:S03]  /*1d10*/  IMAD.HI.U32 R7, R25, R0, RZ ;  /* 0x0000000019077227 */ /* 0x000fc600078e00ff */
[----:B------:R-:W5:Y:S01]  /*1d20*/  LDL R14, [R1+0x9b8] ;  /* 0x0009b800010e7983 */ /* 0x000f620000100800 */
[----:B0-----:R-:W-:-:S03]  /*1d30*/  IMAD.HI.U32 R6, R25, R2, RZ ;  /* 0x0000000219067227 */ /* 0x001fc600078e00ff */
[----:B------:R0:W-:Y:S01]  /*1d40*/  STL [R1+0x14], R3 ;  /* 0x0000140301007387 */ /* 0x0001e20000100800 */
[----:B------:R-:W-:Y:S02]  /*1d50*/  IMAD.MOV R7, RZ, RZ, -R7 ;  /* 0x000000ffff077224 */ /* 0x000fe400078e0a07 */
[----:B------:R-:W-:Y:S02]  /*1d60*/  IMAD.MOV R9, RZ, RZ, -R6 ;  /* 0x000000ffff097224 */ /* 0x000fe400078e0a06 */
[----:B0-----:R-:W-:-:S04]  /*1d70*/  IMAD.HI.U32 R3, R25, R4, RZ ;  /* 0x0000000419037227 */ /* 0x001fc800078e00ff */
[----:B------:R-:W-:Y:S02]  /*1d80*/  IMAD.MOV R6, RZ, RZ, -R3 ;  /* 0x000000ffff067224 */ /* 0x000fe400078e0a03 */
[C---:B------:R-:W-:Y:S02]  /*1d90*/  IMAD R0, R29.reuse, R7, R0 ;  /* 0x000000071d007224 */ /* 0x040fe400078e0200 */
[C---:B------:R-:W-:Y:S02]  /*1da0*/  IMAD R7, R29.reuse, R9, R2 ;  /* 0x000000091d077224 */ /* 0x040fe400078e0202 */
[----:B------:R-:W-:Y:S01]  /*1db0*/  IMAD R2, R29, R6, R4 ;  /* 0x000000061d027224 */ /* 0x000fe200078e0204 */
[----:B------:R0:W-:Y:S04]  /*1dc0*/  STL [R1+0x10], R0 ;  /* 0x0000100001007387 */ /* 0x0001e80000100800 */
[----:B------:R1:W-:Y:S04]  /*1dd0*/  STL [R1+0xc], R7 ;  /* 0x00000c0701007387 */ /* 0x0003e80000100800 */
[----:B------:R5:W-:Y:S01]  /*1de0*/  STL [R1+0x8], R2 ;  /* 0x0000080201007387 */ /* 0x000be20000100800 */
[----:B---3--:R-:W-:-:S03]  /*1df0*/  IABS R5, R15 ;  /* 0x0000000f00057213 */ /* 0x008fc60000000000 */
[----:B------:R-:W3:Y:S02]  /*1e00*/  LDL R15, [R1+0x9b4] ;  /* 0x0009b400010f7983 */ /* 0x000ee40000100800 */
[----:B0-----:R-:W-:-:S04]  /*1e10*/  IMAD.HI.U32 R0, R25, R5, RZ ;  /* 0x0000000519007227 */ /* 0x001fc800078e00ff */
[----:B-1----:R-:W-:Y:S01]  /*1e20*/  IMAD.MOV R7, RZ, RZ, -R0 ;  /* 0x000000ffff077224 */ /* 0x002fe200078e0a00 */
[----:B--2---:R-:W-:Y:S02]  /*1e30*/  IABS R8, R10 ;  /* 0x0000000a00087213 */ /* 0x004fe40000000000 */
[----:B------:R-:W2:Y:S03]  /*1e40*/  LDL R10, [R1+0x9b0] ;  /* 0x0009b000010a7983 */ /* 0x000ea60000100800 */
[----:B------:R-:W-:-:S04]  /*1e50*/  IMAD.MOV.U32 R3, RZ, RZ, R8 ;  /* 0x000000ffff037224 */ /* 0x000fc800078e0008 */
[----:B------:R-:W-:Y:S01]  /*1e60*/  IMAD.HI.U32 R4, R25, R3, RZ ;  /* 0x0000000319047227 */ /* 0x000fe200078e00ff */
[----:B------:R-:W-:-:S03]  /*1e70*/  IABS R28, R28 ;  /* 0x0000001c001c7213 */ /* 0x000fc60000000000 */
[----:B------:R-:W-:Y:S02]  /*1e80*/  IMAD.MOV R4, RZ, RZ, -R4 ;  /* 0x000000ffff047224 */ /* 0x000fe400078e0a04 */
[C---:B------:R-:W-:Y:S02]  /*1e90*/  IMAD R5, R29.reuse, R7, R5 ;  /* 0x000000071d057224 */ /* 0x040fe400078e0205 */
[----:B------:R-:W-:Y:S01]  /*1ea0*/  IMAD R3, R29, R4, R3 ;  /* 0x000000041d037224 */ /* 0x000fe200078e0203 */
[----:B----4-:R-:W-:Y:S02]  /*1eb0*/  IABS R6, R12 ;  /* 0x0000000c00067213 */ /* 0x010fe40000000000 */
[----:B-----5:R-:W-:Y:S02]  /*1ec0*/  IABS R2, R11 ;  /* 0x0000000b00027213 */ /* 0x020fe40000000000 */
[----:B------:R-:W4:Y:S03]  /*1ed0*/  LDL R11, [R1+0x9ac] ;  /* 0x0009ac00010b7983 */ /* 0x000f260000100800 */
[----:B------:R-:W-:-:S02]  /*1ee0*/  IMAD.MOV.U32 R0, RZ, RZ, R2 ;  /* 0x000000ffff007224 */ /* 0x000fc400078e0002 */
[----:B------:R-:W-:Y:S01]  /*1ef0*/  IMAD.MOV.U32 R2, RZ, RZ, R6 ;  /* 0x000000ffff027224 */ /* 0x000fe200078e0006 */
[----:B------:R0:W-:Y:S01]  /*1f00*/  STL [R1+0x4], R5 ;  /* 0x0000040501007387 */ /* 0x0001e20000100800 */
[----:B------:R-:W-:-:S04]  /*1f10*/  IMAD.HI.U32 R6, R25, R28, RZ ;  /* 0x0000001c19067227 */ /* 0x000fc800078e00ff */
[C---:B------:R-:W-:Y:S01]  /*1f20*/  IMAD.HI.U32 R4, R25.reuse, R2, RZ ;  /* 0x0000000219047227 */ /* 0x040fe200078e00ff */
[----:B------:R1:W-:Y:S03]  /*1f30*/  STL [R1], R3 ;  /* 0x0000000301007387 */ /* 0x0003e60000100800 */
[----:B0-----:R-:W-:Y:S01]  /*1f40*/  IMAD.HI.U32 R5, R25, R0, RZ ;  /* 0x0000000019057227 */ /* 0x001fe200078e00ff */
[----:B------:R-:W5:Y:S03]  /*1f50*/  LDL R12, [R1+0x9a8] ;  /* 0x0009a800010c7983 */ /* 0x000f660000100800 */
[----:B------:R-:W-:Y:S01]  /*1f60*/  IMAD.MOV R6, RZ, RZ, -R6 ;  /* 0x000000ffff067224 */ /* 0x000fe200078e0a06 */
[----:B-1----:R-:W-:Y:S01]  /*1f70*/  IABS R3, R13 ;  /* 0x0000000d00037213 */ /* 0x002fe20000000000 */
[----:B------:R-:W-:Y:S01]  /*1f80*/  IMAD.MOV R8, RZ, RZ, -R5 ;  /* 0x000000ffff087224 */ /* 0x000fe200078e0a05 */
[----:B------:R-:W5:Y:S01]  /*1f90*/  LDL R13, [R1+0x9a4] ;  /* 0x0009a400010d7983 */ /* 0x000f620000100800 */
[----:B------:R-:W-:-:S02]  /*1fa0*/  IMAD.MOV R5, RZ, RZ, -R4 ;  /* 0x000000ffff057224 */ /* 0x000fc400078e0a04 */
[C---:B------:R-:W-:Y:S02]  /*1fb0*/  IMAD R28, R29.reuse, R6, R28 ;  /* 0x000000061d1c7224 */ /* 0x040fe400078e021c */
[C---:B------:R-:W-:Y:S02]  /*1fc0*/  IMAD R0, R29.reuse, R8, R0 ;  /* 0x000000081d007224 */ /* 0x040fe400078e0200 */
[----:B------:R-:W-:Y:S01]  /*1fd0*/  IMAD R2, R29, R5, R2 ;  /* 0x000000051d027224 */ /* 0x000fe200078e0202 */
[----:B------:R-:W-:Y:S01]  /*1fe0*/  STL [R1+0xc1c], R28 ;  /* 0x000c1c1c01007387 */ /* 0x000fe20000100800 */
[----:B------:R-:W-:-:S03]  /*1ff0*/  IABS R7, R14 ;  /* 0x0000000e00077213 */ /* 0x000fc60000000000 */
[----:B------:R-:W-:Y:S04]  /*2000*/  STL [R1+0xc20], R0 ;  /* 0x000c200001007387 */ /* 0x000fe80000100800 */
[----:B------:R-:W-:Y:S04]  /*2010*/  STL [R1+0xbfc], R2 ;  /* 0x000bfc0201007387 */ /* 0x000fe80000100800 */
[----:B------:R-:W5:Y:S04]  /*2020*/  LDL R14, [R1+0x99c] ;  /* 0x00099c00010e7983 */ /* 0x000f680000100800 */
[----:B------:R-:W5:Y:S01]  /*2030*/  LDL R19, [R1+0x9a0] ;  /* 0x0009a00001137983 */ /* 0x000f620000100800 */
[----:B---3--:R-:W-:-:S03]  /*2040*/  IABS R5, R15 ;  /* 0x0000000f00057213 */ /* 0x008fc60000000000 */
[----:B------:R-:W3:Y:S01]  /*2050*/  LDL R15, [R1+0x998] ;  /* 0x00099800010f7983 */ /* 0x000ee20000100800 */
[----:B------:R-:W-:Y:S02]  /*2060*/  IMAD.MOV.U32 R4, RZ, RZ, R7 ;  /* 0x000000ffff047224 */ /* 0x000fe400078e0007 */
[----:B------:R-:W-:-:S04]  /*2070*/  IMAD.HI.U32 R6, R25, R3, RZ ;  /* 0x0000000319067227 */ /* 0x000fc800078e00ff */
[----:B------:R-:W-:-:S04]  /*2080*/  IMAD.HI.U32 R8, R25, R4, RZ ;  /* 0x0000000419087227 */ /* 0x000fc800078e00ff */
[----:B------:R-:W-:Y:S01]  /*2090*/  IMAD.MOV R8, RZ, RZ, -R8 ;  /* 0x000000ffff087224 */ /* 0x000fe200078e0a08 */
[----:B--2---:R-:W-:Y:S01]  /*20a0*/  IABS R7, R10 ;  /* 0x0000000a00077213 */ /* 0x004fe20000000000 */
[----:B------:R-:W-:Y:S02]  /*20b0*/  IMAD.MOV R10, RZ, RZ, -R6 ;  /* 0x000000ffff0a7224 */ /* 0x000fe400078e0a06 */
[C---:B------:R-:W-:Y:S02]  /*20c0*/  IMAD R4, R29.reuse, R8, R4 ;  /* 0x000000081d047224 */ /* 0x040fe400078e0204 */
[----:B------:R-:W-:Y:S02]  /*20d0*/  IMAD R3, R29, R10, R3 ;  /* 0x0000000a1d037224 */ /* 0x000fe400078e0203 */
[----:B------:R-:W-:-:S03]  /*20e0*/  IMAD.MOV.U32 R6, RZ, RZ, R7 ;  /* 0x000000ffff067224 */ /* 0x000fc600078e0007 */
[----:B------:R-:W-:Y:S01]  /*20f0*/  STL [R1+0xbf8], R3 ;  /* 0x000bf80301007387 */ /* 0x000fe20000100800 */
[----:B------:R-:W-:-:S03]  /*2100*/  IMAD.HI.U32 R10, R25, R6, RZ ;  /* 0x00000006190a7227 */ /* 0x000fc600078e00ff */
[----:B------:R0:W-:Y:S04]  /*2110*/  STL [R1+0xbf4], R4 ;  /* 0x000bf40401007387 */ /* 0x0001e80000100800 */
[----:B------:R-:W2:Y:S04]  /*2120*/  LDL R17, [R1+0x994] ;  /* 0x0009940001117983 */ /* 0x000ea80000100800 */
[----:B------:R-:W2:Y:S01]  /*2130*/  LDL R18, [R1+0x990] ;  /* 0x0009900001127983 */ /* 0x000ea20000100800 */
[----:B----4-:R-:W-:Y:S01]  /*2140*/  IABS R9, R11 ;  /* 0x0000000b00097213 */ /* 0x010fe20000000000 */
[----:B------:R-:W-:-:S04]  /*2150*/  IMAD.HI.U32 R11, R25, R5, RZ ;  /* 0x00000005190b7227 */ /* 0x000fc800078e00ff */
[----:B------:R-:W-:Y:S02]  /*2160*/  IMAD.MOV.U32 R7, RZ, RZ, R9 ;  /* 0x000000ffff077224 */ /* 0x000fe400078e0009 */
[----:B------:R-:W-:Y:S02]  /*2170*/  IMAD.MOV R11, RZ, RZ, -R11 ;  /* 0x000000ffff0b7224 */ /* 0x000fe400078e0a0b */
[----:B------:R-:W-:Y:S01]  /*2180*/  IMAD.HI.U32 R9, R25, R7, RZ ;  /* 0x0000000719097227 */ /* 0x000fe200078e00ff */
[----:B-----5:R-:W-:-:S03]  /*2190*/  IABS R8, R12 ;  /* 0x0000000c00087213 */ /* 0x020fc60000000000 */
[C---:B------:R-:W-:Y:S01]  /*21a0*/  IMAD R5, R29.reuse, R11, R5 ;  /* 0x0000000b1d057224 */ /* 0x040fe200078e0205 */
[----:B------:R-:W-:Y:S01]  /*21b0*/  IABS R12, R13 ;  /* 0x0000000d000c7213 */ /* 0x000fe20000000000 */
[----:B------:R-:W-:Y:S02]  /*21c0*/  IMAD.MOV R13, RZ, RZ, -R10 ;  /* 0x000000ffff0d7224 */ /* 0x000fe400078e0a0a */
[----:B------:R-:W-:Y:S02]  /*21d0*/  IMAD.MOV R10, RZ, RZ, -R9 ;  /* 0x000000ffff0a7224 */ /* 0x000fe400078e0a09 */
[----:B------:R-:W-:Y:S02]  /*21e0*/  IMAD.MOV.U32 R9, RZ, RZ, R12 ;  /* 0x000000ffff097224 */ /* 0x000fe400078e000c */
[C---:B------:R-:W-:Y:S02]  /*21f0*/  IMAD R6, R29.reuse, R13, R6 ;  /* 0x0000000d1d067224 */ /* 0x040fe400078e0206 */
[----:B------:R-:W-:Y:S01]  /*2200*/  IMAD R7, R29, R10, R7 ;  /* 0x0000000a1d077224 */ /* 0x000fe200078e0207 */
[----:B------:R-:W-:Y:S01]  /*2210*/  STL [R1+0xbf0], R5 ;  /* 0x000bf00501007387 */ /* 0x000fe20000100800 */
[----:B------:R-:W-:-:S03]  /*2220*/  IMAD.HI.U32 R11, R25, R8, RZ ;  /* 0x00000008190b7227 */ /* 0x000fc600078e00ff */
[----:B------:R-:W-:Y:S01]  /*2230*/  STL [R1+0xbec], R6 ;  /* 0x000bec0601007387 */ /* 0x000fe20000100800 */
[----:B------:R-:W-:-:S03]  /*2240*/  IMAD.HI.U32 R13, R25, R9, RZ ;  /* 0x00000009190d7227 */ /* 0x000fc600078e00ff */
[----:B------:R-:W-:Y:S01]  /*2250*/  STL [R1+0xc00], R7 ;  /* 0x000c000701007387 */ /* 0x000fe20000100800 */
[----:B------:R-:W-:Y:S01]  /*2260*/  IABS R12, R14 ;  /* 0x0000000e000c7213 */ /* 0x000fe20000000000 */
[----:B------:R-:W-:Y:S02]  /*2270*/  IMAD.MOV R13, RZ, RZ, -R13 ;  /* 0x000000ffff0d7224 */ /* 0x000fe400078e0a0d */
[----:B------:R-:W4:Y:S01]  /*2280*/  LDL R21, [R1+0x988] ;  /* 0x0009880001157983 */ /* 0x000f220000100800 */
[----:B------:R-:W-:-:S03]  /*2290*/  IABS R10, R19 ;  /* 0x00000013000a7213 */ /* 0x000fc60000000000 */
[----:B------:R-:W5:Y:S04]  /*22a0*/  LDL R20, [R1+0x98c] ;  /* 0x00098c0001147983 */ /* 0x000f680000100800 */
[----:B------:R-:W5:Y:S01]  /*22b0*/  LDL R19, [R1+0x984] ;  /* 0x0009840001137983 */ /* 0x000f620000100800 */
[----:B------:R-:W-:Y:S01]  /*22c0*/  IMAD R9, R29, R13, R9 ;  /* 0x0000000d1d097224 */ /* 0x000fe200078e0209 */
[----:B---3--:R-:W-:Y:S01]  /*22d0*/  IABS R14, R15 ;  /* 0x0000000f000e7213 */ /* 0x008fe20000000000 */
[----:B------:R-:W-:-:S04]  /*22e0*/  IMAD.MOV R15, RZ, RZ, -R11 ;  /* 0x000000ffff0f7224 */ /* 0x000fc800078e0a0b */
[----:B------:R-:W-:-:S05]  /*22f0*/  IMAD R8, R29, R15, R8 ;  /* 0x0000000f1d087224 */ /* 0x000fca00078e0208 */
[----:B------:R-:W-:Y:S04]  /*2300*/  STL [R1+0xc04], R8 ;  /* 0x000c040801007387 */ /* 0x000fe80000100800 */
[----:B------:R-:W-:Y:S04]  /*2310*/  STL [R1+0xc08], R9 ;  /* 0x000c080901007387 */ /* 0x000fe80000100800 */
[----:B------:R-:W3:Y:S04]  /*2320*/  LDL R22, [R1+0x980] ;  /* 0x0009800001167983 */ /* 0x000ee80000100800 */
[----:B------:R-:W3:Y:S01]  /*2330*/  LDL R23, [R1+0x97c] ;  /* 0x00097c0001177983 */ /* 0x000ee20000100800 */
[----:B------:R-:W-:-:S02]  /*2340*/  IMAD.MOV.U32 R11, RZ, RZ, R12 ;  /* 0x000000ffff0b7224 */ /* 0x000fc400078e000c */
[----:B------:R-:W-:Y:S02]  /*2350*/  IMAD.MOV.U32 R12, RZ, RZ, R14 ;  /* 0x000000ffff0c7224 */ /* 0x000fe400078e000e */
[----:B------:R-:W-:-:S04]  /*2360*/  IMAD.HI.U32 R16, R25, R10, RZ ;  /* 0x0000000a19107227 */ /* 0x000fc800078e00ff */
[----:B------:R-:W-:-:S04]  /*2370*/  IMAD.HI.U32 R15, R25, R11, RZ ;  /* 0x0000000b190f7227 */ /* 0x000fc800078e00ff */
[----:B------:R-:W-:Y:S01]  /*2380*/  IMAD.HI.U32 R14, R25, R12, RZ ;  /* 0x0000000c190e7227 */ /* 0x000fe200078e00ff */
[----:B--2---:R-:W-:-:S03]  /*2390*/  IABS R13, R17 ;  /* 0x00000011000d7213 */ /* 0x004fc60000000000 */
[----:B------:R-:W-:Y:S01]  /*23a0*/  IMAD.MOV R16, RZ, RZ, -R16 ;  /* 0x000000ffff107224 */ /* 0x000fe200078e0a10 */
[----:B------:R-:W-:Y:S01]  /*23b0*/  IABS R17, R18 ;  /* 0x0000001200117213 */ /* 0x000fe20000000000 */
[----:B------:R-:W-:Y:S02]  /*23c0*/  IMAD.MOV R18, RZ, RZ, -R15 ;  /* 0x000000ffff127224 */ /* 0x000fe400078e0a0f */
[----:B------:R-:W-:Y:S02]  /*23d0*/  IMAD.MOV R15, RZ, RZ, -R14 ;  /* 0x000000ffff0f7224 */ /* 0x000fe400078e0a0e */
[C---:B------:R-:W-:Y:S02]  /*23e0*/  IMAD R10, R29.reuse, R16, R10 ;  /* 0x000000101d0a7224 */ /* 0x040fe400078e020a */
[C---:B------:R-:W-:Y:S02]  /*23f0*/  IMAD R11, R29.reuse, R18, R11 ;  /* 0x000000121d0b7224 */ /* 0x040fe400078e020b */
[----:B------:R-:W-:Y:S01]  /*2400*/  IMAD R12, R29, R15, R12 ;  /* 0x0000000f1d0c7224 */ /* 0x000fe200078e020c */
[----:B------:R-:W-:Y:S01]  /*2410*/  STL [R1+0xc0c], R10 ;  /* 0x000c0c0a01007387 */ /* 0x000fe20000100800 */
[----:B------:R-:W-:-:S03]  /*2420*/  IMAD.MOV.U32 R14, RZ, RZ, R17 ;  /* 0x000000ffff0e7224 */ /* 0x000fc600078e0011 */
[----:B------:R-:W-:Y:S01]  /*2430*/  STL [R1+0xc10], R11 ;  /* 0x000c100b01007387 */ /* 0x000fe20000100800 */
[----:B------:R-:W-:-:S03]  /*2440*/  IMAD.HI.U32 R16, R25, R13, RZ ;  /* 0x0000000d19107227 */ /* 0x000fc600078e00ff */
[----:B------:R-:W-:Y:S01]  /*2450*/  STL [R1+0xc14], R12 ;  /* 0x000c140c01007387 */ /* 0x000fe20000100800 */
[----:B------:R-:W-:-:S03]  /*2460*/  IMAD.HI.U32 R18, R25, R14, RZ ;  /* 0x0000000e19127227 */ /* 0x000fc600078e00ff */
[----:B------:R-:W2:Y:S01]  /*2470*/  LDL R24, [R1+0x978] ;  /* 0x0009780001187983 */ /* 0x000ea20000100800 */
[----:B------:R-:W-:-:S03]  /*2480*/  IMAD.MOV R18, RZ, RZ, -R18 ;  /* 0x000000ffff127224 */ /* 0x000fc600078e0a12 */
[----:B------:R-:W2:Y:S04]  /*2490*/  LDL R27, [R1+0x970] ;  /* 0x00097000011b7983 */ /* 0x000ea80000100800 */
[----:B------:R-:W2:Y:S01]  /*24a0*/  LDL R26, [R1+0x974] ;  /* 0x00097400011a7983 */ /* 0x000ea20000100800 */
[----:B------:R-:W-:Y:S01]  /*24b0*/  IMAD R14, R29, R18, R14 ;  /* 0x000000121d0e7224 */ /* 0x000fe200078e020e */
[----:B----4-:R-:W-:Y:S02]  /*24c0*/  IABS R17, R21 ;  /* 0x0000001500117213 */ /* 0x010fe40000000000 */
[----:B-----5:R-:W-:Y:S01]  /*24d0*/  IABS R15, R20 ;  /* 0x00000014000f7213 */ /* 0x020fe20000000000 */
[----:B------:R-:W-:Y:S01]  /*24e0*/  IMAD.MOV R20, RZ, RZ, -R16 ;  /* 0x000000ffff147224 */ /* 0x000fe200078e0a10 */
[----:B------:R-:W-:Y:S01]  /*24f0*/  IABS R19, R19 ;  /* 0x0000001300137213 */ /* 0x000fe20000000000 */
[----:B------:R-:W-:-:S02]  /*2500*/  IMAD.MOV.U32 R16, RZ, RZ, R17 ;  /* 0x000000ffff107224 */ /* 0x000fc400078e0011 */
[----:B------:R-:W-:Y:S02]  /*2510*/  IMAD R13, R29, R20, R13 ;  /* 0x000000141d0d7224 */ /* 0x000fe400078e020d */
[----:B------:R-:W-:Y:S02]  /*2520*/  IMAD.MOV.U32 R17, RZ, RZ, R19 ;  /* 0x000000ffff117224 */ /* 0x000fe400078e0013 */
[C---:B------:R-:W-:Y:S01]  /*2530*/  IMAD.HI.U32 R21, R25.reuse, R15, RZ ;  /* 0x0000000f19157227 */ /* 0x040fe200078e00ff */
[----:B------:R-:W-:Y:S03]  /*2540*/  STL [R1+0xc18], R13 ;  /* 0x000c180d01007387 */ /* 0x000fe60000100800 */
[C---:B------:R-:W-:Y:S01]  /*2550*/  IMAD.HI.U32 R20, R25.reuse, R16, RZ ;  /* 0x0000001019147227 */ /* 0x040fe200078e00ff */
[----:B------:R-:W-:Y:S03]  /*2560*/  STL [R1+0xc24], R14 ;  /* 0x000c240e01007387 */ /* 0x000fe60000100800 */
[----:B------:R-:W-:Y:S01]  /*2570*/  IMAD.HI.U32 R19, R25, R17, RZ ;  /* 0x0000001119137227 */ /* 0x000fe200078e00ff */
[----:B0-----:R-:W4:Y:S03]  /*2580*/  LDL R4, [R1+0x338] ;  /* 0x0003380001047983 */ /* 0x001f260000100800 */
[----:B------:R-:W-:Y:S01]  /*2590*/  IMAD.MOV R21, RZ, RZ, -R21 ;  /* 0x000000ffff157224 */ /* 0x000fe200078e0a15 */
[----:B------:R-:W5:Y:S03]  /*25a0*/  LDL R0, [R1+0x960] ;  /* 0x0009600001007983 */ /* 0x000f660000100800 */
[----:B------:R-:W-:-:S05]  /*25b0*/  IMAD R15, R29, R21, R15 ;  /* 0x000000151d0f7224 */ /* 0x000fca00078e020f */
[----:B------:R0:W-:Y:S01]  /*25c0*/  STL [R1+0xc28], R15 ;  /* 0x000c280f01007387 */ /* 0x0001e20000100800 */
[----:B---3--:R-:W-:Y:S02]  /*25d0*/  IABS R18, R22 ;  /* 0x0000001600127213 */ /* 0x008fe40000000000 */
[----:B------:R-:W-:Y:S01]  /*25e0*/  IABS R22, R23 ;  /* 0x0000001700167213 */ /* 0x000fe20000000000 */
[----:B------:R-:W-:Y:S02]  /*25f0*/  IMAD.MOV R23, RZ, RZ, -R20 ;  /* 0x000000ffff177224 */ /* 0x000fe400078e0a14 */
[----:B------:R-:W-:Y:S02]  /*2600*/  IMAD.MOV R20, RZ, RZ, -R19 ;  /* 0x000000ffff147224 */ /* 0x000fe400078e0a13 */
[C---:B------:R-:W-:Y:S02]  /*2610*/  IMAD R16, R29.reuse, R23, R16 ;  /* 0x000000171d107224 */ /* 0x040fe400078e0210 */
[----:B------:R-:W-:-:S03]  /*2620*/  IMAD R17, R29, R20, R17 ;  /* 0x000000141d117224 */ /* 0x000fc600078e0211 */
[----:B------:R1:W-:Y:S04]  /*2630*/  STL [R1+0xc2c], R16 ;  /* 0x000c2c1001007387 */ /* 0x0003e80000100800 */
[----:B------:R-:W-:Y:S04]  /*2640*/  STL [R1+0xc30], R17 ;  /* 0x000c301101007387 */ /* 0x000fe80000100800 */
[----:B------:R-:W3:Y:S04]  /*2650*/  LDL R28, [R1+0x964] ;  /* 0x00096400011c7983 */ /* 0x000ee80000100800 */
[----:B------:R-:W3:Y:S04]  /*2660*/  LDL R3, [R1+0x968] ;  /* 0x0009680001037983 */ /* 0x000ee80000100800 */
[----:B------:R-:W3:Y:S01]  /*2670*/  LDL R2, [R1+0x96c] ;  /* 0x00096c0001027983 */ /* 0x000ee20000100800 */
[----:B------:R-:W-:-:S02]  /*2680*/  IMAD.MOV.U32 R19, RZ, RZ, R22 ;  /* 0x000000ffff137224 */ /* 0x000fc400078e0016 */
[----:B------:R-:W-:-:S04]  /*2690*/  IMAD.HI.U32 R21, R25, R18, RZ ;  /* 0x0000001219157227 */ /* 0x000fc800078e00ff */
[----:B------:R-:W-:Y:S01]  /*26a0*/  IMAD.HI.U32 R23, R25, R19, RZ ;  /* 0x0000001319177227 */ /* 0x000fe200078e00ff */
[----:B--2---:R-:W-:Y:S02]  /*26b0*/  IABS R20, R24 ;  /* 0x0000001800147213 */ /* 0x004fe40000000000 */
[----:B------:R-:W-:-:S03]  /*26c0*/  IABS R24, R27 ;  /* 0x0000001b00187213 */ /* 0x000fc60000000000 */
[----:B------:R-:W-:Y:S01]  /*26d0*/  IMAD.HI.U32 R27, R25, R20, RZ ;  /* 0x00000014191b7227 */ /* 0x000fe200078e00ff */
[----:B------:R-:W-:-:S03]  /*26e0*/  IABS R22, R26 ;  /* 0x0000001a00167213 */ /* 0x000fc60000000000 */
[----:B------:R-:W-:Y:S02]  /*26f0*/  IMAD.MOV R26, RZ, RZ, -R21 ;  /* 0x000000ffff1a7224 */ /* 0x000fe400078e0a15 */
[----:B------:R-:W-:Y:S02]  /*2700*/  IMAD.MOV R23, RZ, RZ, -R23 ;  /* 0x000000ffff177224 */ /* 0x000fe400078e0a17 */
[----:B------:R-:W-:Y:S02]  /*2710*/  IMAD.MOV R27, RZ, RZ, -R27 ;  /* 0x000000ffff1b7224 */ /* 0x000fe400078e0a1b */
[----:B------:R-:W-:Y:S02]  /*2720*/  IMAD.MOV.U32 R21, RZ, RZ, R22 ;  /* 0x000000ffff157224 */ /* 0x000fe400078e0016 */
[C---:B------:R-:W-:Y:S02]  /*2730*/  IMAD R18, R29.reuse, R26, R18 ;  /* 0x0000001a1d127224 */ /* 0x040fe400078e0212 */
[----:B------:R-:W-:-:S02]  /*2740*/  IMAD R19, R29, R23, R19 ;  /* 0x000000171d137224 */ /* 0x000fc400078e0213 */
[----:B------:R-:W-:Y:S01]  /*2750*/  IMAD R20, R29, R27, R20 ;  /* 0x0000001b1d147224 */ /* 0x000fe200078e0214 */
[----:B------:R-:W-:Y:S01]  /*2760*/  STL [R1+0xc34], R18 ;  /* 0x000c341201007387 */ /* 0x000fe20000100800 */
[----:B------:R-:W-:Y:S02]  /*2770*/  IMAD.MOV.U32 R22, RZ, RZ, R24 ;  /* 0x000000ffff167224 */ /* 0x000fe400078e0018 */
[C---:B------:R-:W-:Y:S01]  /*2780*/  IMAD.HI.U32 R26, R25.reuse, R21, RZ ;  /* 0x00000015191a7227 */ /* 0x040fe200078e00ff */
[----:B------:R-:W-:Y:S03]  /*2790*/  STL [R1+0xc38], R19 ;  /* 0x000c381301007387 */ /* 0x000fe60000100800 */
[----:B------:R-:W-:Y:S01]  /*27a0*/  IMAD.HI.U32 R24, R25, R22, RZ ;  /* 0x0000001619187227 */ /* 0x000fe200078e00ff */
[----:B------:R-:W-:Y:S04]  /*27b0*/  STL [R1+0xc3c], R20 ;  /* 0x000c3c1401007387 */ /* 0x000fe80000100800 */
[----:B0-----:R-:W2:Y:S04]  /*27c0*/  LDL.LU R15, [R1+0x8c] ;  /* 0x00008c00010f7983 */ /* 0x001ea80000300800 */
[----:B------:R-:W2:Y:S04]  /*27d0*/  LDL.LU R14, [R1+0x88] ;  /* 0x00008800010e7983 */ /* 0x000ea80000300800 */
[----:B------:R-:W2:Y:S04]  /*27e0*/  LDL.LU R13, [R1+0x84] ;  /* 0x00008400010d7983 */ /* 0x000ea80000300800 */
[----:B------:R-:W2:Y:S01]  /*27f0*/  LDL.LU R12, [R1+0x80] ;  /* 0x00008000010c7983 */ /* 0x000ea20000300800 */
[----:B----4-:R-:W-:-:S02]  /*2800*/  IABS R23, R4 ;  /* 0x0000000400177213 */ /* 0x010fc40000000000 */
[----:B-----5:R-:W-:Y:S01]  /*2810*/  IABS R4, R0 ;  /* 0x0000000000047213 */ /* 0x020fe20000000000 */
[----:B------:R-:W-:Y:S02]  /*2820*/  IMAD.MOV R0, RZ, RZ, -R26 ;  /* 0x000000ffff007224 */ /* 0x000fe400078e0a1a */
[----:B------:R-:W-:Y:S02]  /*2830*/  IMAD.MOV R26, RZ, RZ, -R24 ;  /* 0x000000ffff1a7224 */ /* 0x000fe400078e0a18 */
[C---:B------:R-:W-:Y:S02]  /*2840*/  IMAD R21, R29.reuse, R0, R21 ;  /* 0x000000001d157224 */ /* 0x040fe400078e0215 */
[----:B------:R-:W-:-:S03]  /*2850*/  IMAD R22, R29, R26, R22 ;  /* 0x0000001a1d167224 */ /* 0x000fc600078e0216 */
[----:B------:R0:W-:Y:S01]  /*2860*/  STL [R1+0xc40], R21 ;  /* 0x000c401501007387 */ /* 0x0001e20000100800 */
[----:B------:R-:W-:Y:S02]  /*2870*/  IMAD.MOV.U32 R24, RZ, RZ, R4 ;  /* 0x000000ffff187224 */ /* 0x000fe400078e0004 */
[----:B------:R-:W-:-:S04]  /*2880*/  IMAD.HI.U32 R27, R25, R23, RZ ;  /* 0x00000017191b7227 */ /* 0x000fc800078e00ff */
[----:B------:R-:W-:-:S04]  /*2890*/  IMAD.HI.U32 R0, R25, R24, RZ ;  /* 0x0000001819007227 */ /* 0x000fc800078e00ff */
[----:B------:R-:W-:-:S04]  /*28a0*/  IMAD.MOV R0, RZ, RZ, -R0 ;  /* 0x000000ffff007224 */ /* 0x000fc800078e0a00 */
[----:B------:R-:W-:Y:S01]  /*28b0*/  IMAD R24, R29, R0, R24 ;  /* 0x000000001d187224 */ /* 0x000fe200078e0218 */
[----:B---3--:R-:W-:Y:S02]  /*28c0*/  IABS R26, R28 ;  /* 0x0000001c001a7213 */ /* 0x008fe40000000000 */
[----:B------:R-:W3:Y:S04]  /*28d0*/  LDL.LU R28, [R1+0x7c] ;  /* 0x00007c00011c7983 */ /* 0x000ee80000300800 */
[----:B------:R-:W4:Y:S04]  /*28e0*/  LDL.LU R11, [R1+0x78] ;  /* 0x00007800010b7983 */ /* 0x000f280000300800 */
[----:B------:R-:W5:Y:S04]  /*28f0*/  LDL.LU R10, [R1+0x74] ;  /* 0x00007400010a7983 */ /* 0x000f680000300800 */
[----:B------:R-:W3:Y:S04]  /*2900*/  LDL.LU R9, [R1+0x70] ;  /* 0x0000700001097983 */ /* 0x000ee80000300800 */
[----:B------:R-:W3:Y:S04]  /*2910*/  LDL.LU R8, [R1+0x6c] ;  /* 0x00006c0001087983 */ /* 0x000ee80000300800 */
[----:B------:R-:W3:Y:S04]  /*2920*/  LDL.LU R7, [R1+0x68] ;  /* 0x0000680001077983 */ /* 0x000ee80000300800 */
[----:B------:R-:W3:Y:S01]  /*2930*/  LDL.LU R5, [R1+0x64] ;  /* 0x0000640001057983 */ /* 0x000ee20000300800 */
[----:B------:R-:W-:-:S02]  /*2940*/  IABS R3, R3 ;  /* 0x0000000300037213 */ /* 0x000fc40000000000 */
[----:B------:R-:W-:Y:S01]  /*2950*/  IABS R4, R2 ;  /* 0x0000000200047213 */ /* 0x000fe20000000000 */
[----:B------:R-:W-:Y:S02]  /*2960*/  IMAD.MOV R2, RZ, RZ, -R27 ;  /* 0x000000ffff027224 */ /* 0x000fe400078e0a1b */
[----:B------:R-:W-:Y:S02]  /*2970*/  IMAD.MOV.U32 R27, RZ, RZ, R3 ;  /* 0x000000ffff1b7224 */ /* 0x000fe400078e0003 */
[----:B------:R-:W3:Y:S02]  /*2980*/  LDL.LU R3, [R1+0x60] ;  /* 0x0000600001037983 */ /* 0x000ee40000300800 */
[----:B------:R-:W-:-:S04]  /*2990*/  IMAD.HI.U32 R0, R25, R27, RZ ;  /* 0x0000001b19007227 */ /* 0x000fc800078e00ff */
[----:B------:R-:W-:Y:S02]  /*29a0*/  IMAD.MOV R6, RZ, RZ, -R0 ;  /* 0x000000ffff067224 */ /* 0x000fe400078e0a00 */
[----:B------:R-:W3:Y:S01]  /*29b0*/  LDL R0, [R1+0x958] ;  /* 0x0009580001007983 */ /* 0x000ee20000100800 */
[----:B------:R-:W-:-:S05]  /*29c0*/  IMAD R23, R29, R2, R23 ;  /* 0x000000021d177224 */ /* 0x000fca00078e0217 */
[C---:B------:R-:W-:Y:S02]  /*29d0*/  ISETP.GT.U32.AND P1, PT, R29.reuse, R23, PT ;  /* 0x000000171d00720c */ /* 0x040fe40003f24070 */
[C---:B--2---:R-:W-:Y:S02]  /*29e0*/  ISETP.GT.U32.AND P2, PT, R29.reuse, R15, PT ;  /* 0x0000000f1d00720c */ /* 0x044fe40003f44070 */
[C---:B------:R-:W-:Y:S02]  /*29f0*/  ISETP.GT.U32.AND P3, PT, R29.reuse, R14, PT ;  /* 0x0000000e1d00720c */ /* 0x040fe40003f64070 */
[C---:B------:R-:W-:Y:S02]  /*2a00*/  ISETP.GT.U32.AND P5, PT, R29.reuse, R13, PT ;  /* 0x0000000d1d00720c */ /* 0x040fe40003fa4070 */
[----:B------:R-:W-:-:S05]  /*2a10*/  ISETP.GT.U32.AND P4, PT, R29, R12, PT ;  /* 0x0000000c1d00720c */ /* 0x000fca0003f84070 */
[--C-:B------:R-:W-:Y:S02]  /*2a20*/  @!P1 IMAD.IADD R23, R23, 0x1, -R29.reuse ;  /* 0x0000000117179824 */ /* 0x100fe400078e0a1d */
[--C-:B------:R-:W-:Y:S02]  /*2a30*/  @!P2 IMAD.IADD R15, R15, 0x1, -R29.reuse ;  /* 0x000000010f0fa824 */ /* 0x100fe400078e0a1d */
[--C-:B------:R-:W-:Y:S02]  /*2a40*/  @!P3 IMAD.IADD R14, R14, 0x1, -R29.reuse ;  /* 0x000000010e0eb824 */ /* 0x100fe400078e0a1d */
[--C-:B------:R-:W-:Y:S02]  /*2a50*/  @!P5 IMAD.IADD R13, R13, 0x1, -R29.reuse ;  /* 0x000000010d0dd824 */ /* 0x100fe400078e0a1d */
[----:B------:R-:W-:Y:S02]  /*2a60*/  @!P4 IMAD.IADD R12, R12, 0x1, -R29 ;  /* 0x000000010c0cc824 */ /* 0x000fe400078e0a1d */
[----:B------:R-:W-:-:S04]  /*2a70*/  IMAD.HI.U32 R2, R25, R26, RZ ;  /* 0x0000001a19027227 */ /* 0x000fc800078e00ff */
[----:B------:R-:W-:-:S04]  /*2a80*/  IMAD.HI.U32 R25, R25, R4, RZ ;  /* 0x0000000419197227 */ /* 0x000fc800078e00ff */
[----:B-1----:R-:W-:Y:S02]  /*2a90*/  IMAD.MOV R16, RZ, RZ, -R2 ;  /* 0x000000ffff107224 */ /* 0x002fe400078e0a02 */
[----:B------:R-:W-:Y:S02]  /*2aa0*/  IMAD.MOV R2, RZ, RZ, -R25 ;  /* 0x000000ffff027224 */ /* 0x000fe400078e0a19 */
[C---:B------:R-:W-:Y:S02]  /*2ab0*/  IMAD R25, R29.reuse, R16, R26 ;  /* 0x000000101d197224 */ /* 0x040fe400078e021a */
[C---:B------:R-:W-:Y:S02]  /*2ac0*/  IMAD R26, R29.reuse, R6, R27 ;  /* 0x000000061d1a7224 */ /* 0x040fe400078e021b */
[C---:B------:R-:W-:Y:S02]  /*2ad0*/  IMAD R27, R29.reuse, R2, R4 ;  /* 0x000000021d1b7224 */ /* 0x040fe400078e0204 */
[----:B------:R-:W2:Y:S04]  /*2ae0*/  LDL.LU R2, [R1+0x5c] ;  /* 0x00005c0001027983 */ /* 0x000ea80000300800 */
[----:B------:R-:W2:Y:S04]  /*2af0*/  LDL.LU R4, [R1+0x58] ;  /* 0x0000580001047983 */ /* 0x000ea80000300800 */
[----:B------:R-:W2:Y:S04]  /*2b00*/  LDL.LU R6, [R1+0x54] ;  /* 0x0000540001067983 */ /* 0x000ea80000300800 */
[----:B0-----:R-:W2:Y:S04]  /*2b10*/  LDL.LU R21, [R1+0x50] ;  /* 0x0000500001157983 */ /* 0x001ea80000300800 */
[----:B------:R-:W2:Y:S01]  /*2b20*/  LDL.LU R20, [R1+0x4c] ;  /* 0x00004c0001147983 */ /* 0x000ea20000300800 */
[----:B----4-:R-:W-:-:S02]  /*2b30*/  ISETP.GT.U32.AND P6, PT, R29, R11, PT ;  /* 0x0000000b1d00720c */ /* 0x010fc40003fc4070 */
[C---:B-----5:R-:W-:Y:S02]  /*2b40*/  ISETP.GT.U32.AND P1, PT, R29.reuse, R10, PT ;  /* 0x0000000a1d00720c */ /* 0x060fe40003f24070 */
[C---:B---3--:R-:W-:Y:S02]  /*2b50*/  ISETP.GT.U32.AND P2, PT, R29.reuse, R9, PT ;  /* 0x000000091d00720c */ /* 0x048fe40003f44070 */
[C---:B------:R-:W-:Y:S02]  /*2b60*/  ISETP.GT.U32.AND P0, PT, R29.reuse, R28, PT ;  /* 0x0000001c1d00720c */ /* 0x040fe40003f04070 */
[C---:B------:R-:W-:Y:S02]  /*2b70*/  ISETP.GT.U32.AND P3, PT, R29.reuse, R8, PT ;  /* 0x000000081d00720c */ /* 0x040fe40003f64070 */
[----:B------:R-:W-:-:S03]  /*2b80*/  ISETP.GT.U32.AND P5, PT, R29, R7, PT ;  /* 0x000000071d00720c */ /* 0x000fc60003fa4070 */
[--C-:B------:R-:W-:Y:S01]  /*2b90*/  @!P6 IMAD.IADD R11, R11, 0x1, -R29.reuse ;  /* 0x000000010b0be824 */ /* 0x100fe200078e0a1d */
[C---:B------:R-:W-:Y:S01]  /*2ba0*/  ISETP.GT.U32.AND P4, PT, R29.reuse, R5, PT ;  /* 0x000000051d00720c */ /* 0x040fe20003f84070 */
[--C-:B------:R-:W-:Y:S01]  /*2bb0*/  @!P1 IMAD.IADD R10, R10, 0x1, -R29.reuse ;  /* 0x000000010a0a9824 */ /* 0x100fe200078e0a1d */
[----:B------:R-:W-:Y:S01]  /*2bc0*/  ISETP.GT.U32.AND P6, PT, R29, R23, PT ;  /* 0x000000171d00720c */ /* 0x000fe20003fc4070 */
[----:B------:R-:W-:Y:S01]  /*2bd0*/  @!P2 IMAD.IADD R9, R9, 0x1, -R29 ;  /* 0x000000010909a824 */ /* 0x000fe200078e0a1d */
[----:B------:R-:W-:-:S03]  /*2be0*/  ISETP.GT.U32.AND P1, PT, R29, R15, PT ;  /* 0x0000000f1d00720c */ /* 0x000fc60003f24070 */
[--C-:B------:R-:W-:Y:S01]  /*2bf0*/  @!P3 IMAD.IADD R8, R8, 0x1, -R29.reuse ;  /* 0x000000010808b824 */ /* 0x100fe200078e0a1d */
[C---:B------:R-:W-:Y:S01]  /*2c00*/  ISETP.GT.U32.AND P2, PT, R29.reuse, R14, PT ;  /* 0x0000000e1d00720c */ /* 0x040fe20003f44070 */
[--C-:B------:R-:W-:Y:S01]  /*2c10*/  @!P0 IMAD.IADD R28, R28, 0x1, -R29.reuse ;  /* 0x000000011c1c8824 */ /* 0x100fe200078e0a1d */
[----:B------:R-:W-:Y:S01]  /*2c20*/  ISETP.GT.U32.AND P3, PT, R29, R13, PT ;  /* 0x0000000d1d00720c */ /* 0x000fe20003f64070 */
[--C-:B------:R-:W-:Y:S01]  /*2c30*/  @!P5 IMAD.IADD R7, R7, 0x1, -R29.reuse ;  /* 0x000000010707d824 */ /* 0x100fe200078e0a1d */
[----:B------:R-:W-:Y:S01]  /*2c40*/  ISETP.GT.U32.AND P5, PT, R29, R12, PT ;  /* 0x0000000c1d00720c */ /* 0x000fe20003fa4070 */
[--C-:B------:R-:W-:Y:S01]  /*2c50*/  @!P4 IMAD.IADD R5, R5, 0x1, -R29.reuse ;  /* 0x000000010505c824 */ /* 0x100fe200078e0a1d */
[----:B------:R-:W-:Y:S01]  /*2c60*/  ISETP.GT.U32.AND P4, PT, R29, R28, PT ;  /* 0x0000001c1d00720c */ /* 0x000fe20003f84070 */
[--C-:B------:R-:W-:Y:S01]  /*2c70*/  @!P6 IMAD.IADD R23, R23, 0x1, -R29.reuse ;  /* 0x000000011717e824 */ /* 0x100fe200078e0a1d */
[----:B------:R-:W-:Y:S01]  /*2c80*/  ISETP.GT.U32.AND P0, PT, R29, R3, PT ;  /* 0x000000031d00720c */ /* 0x000fe20003f04070 */
[----:B------:R-:W-:-:S04]  /*2c90*/  @!P1 IMAD.IADD R15, R15, 0x1, -R29 ;  /* 0x000000010f0f9824 */ /* 0x000fc800078e0a1d */
[--C-:B------:R-:W-:Y:S01]  /*2ca0*/  @!P2 IMAD.IADD R14, R14, 0x1, -R29.reuse ;  /* 0x000000010e0ea824 */ /* 0x100fe200078e0a1d */
[----:B------:R-:W-:Y:S01]  /*2cb0*/  STL [R1+0xbb0], R23 ;  /* 0x000bb01701007387 */ /* 0x000fe20000100800 */
[--C-:B------:R-:W-:Y:S02]  /*2cc0*/  @!P3 IMAD.IADD R13, R13, 0x1, -R29.reuse ;  /* 0x000000010d0db824 */ /* 0x100fe400078e0a1d */
[--C-:B------:R-:W-:Y:S01]  /*2cd0*/  @!P5 IMAD.IADD R12, R12, 0x1, -R29.reuse ;  /* 0x000000010c0cd824 */ /* 0x100fe200078e0a1d */
[----:B------:R-:W3:Y:S04]  /*2ce0*/  LDL.LU R19, [R1+0x48] ;  /* 0x0000480001137983 */ /* 0x000ee80000300800 */
[----:B------:R0:W-:Y:S01]  /*2cf0*/  STL [R1+0x8c], R15 ;  /* 0x00008c0f01007387 */ /* 0x0001e20000100800 */
[----:B------:R-:W-:-:S03]  /*2d00*/  @!P4 IMAD.IADD R28, R28, 0x1, -R29 ;  /* 0x000000011c1cc824 */ /* 0x000fc600078e0a1d */
[----:B------:R-:W-:Y:S04]  /*2d10*/  STL [R1+0x88], R14 ;  /* 0x0000880e01007387 */ /* 0x000fe80000100800 */
[----:B------:R-:W4:Y:S01]  /*2d20*/  LDL.LU R18, [R1+0x44] ;  /* 0x0000440001127983 */ /* 0x000f220000300800 */
[----:B------:R-:W-:-:S03]  /*2d30*/  IABS R0, R0 ;  /* 0x0000000000007213 */ /* 0x000fc60000000000 */
[----:B------:R1:W-:Y:S04]  /*2d40*/  STL [R1+0x84], R13 ;  /* 0x0000840d01007387 */ /* 0x0003e80000100800 */
[----:B------:R-:W5:Y:S04]  /*2d50*/  LDL.LU R17, [R1+0x40] ;  /* 0x0000400001117983 */ /* 0x000f680000300800 */
[----:B------:R-:W-:Y:S01]  /*2d60*/  STL [R1+0x80], R12 ;  /* 0x0000800c01007387 */ /* 0x000fe20000100800 */
[----:B------:R-:W-:-:S03]  /*2d70*/  @!P0 IMAD.IADD R3, R3, 0x1, -R29 ;  /* 0x0000000103038824 */ /* 0x000fc600078e0a1d */
[----:B------:R-:W5:Y:S01]  /*2d80*/  LDL.LU R16, [R1+0x3c] ;  /* 0x00003c0001107983 */ /* 0x000f620000300800 */
[----:B------:R-:W-:-:S03]  /*2d90*/  ISETP.GT.U32.AND P0, PT, R29, R11, PT ;  /* 0x0000000b1d00720c */ /* 0x000fc60003f04070 */
[----:B0-----:R-:W5:Y:S01]  /*2da0*/  LDL.LU R15, [R1+0x38] ;  /* 0x00003800010f7983 */ /* 0x001f620000300800 */
[C---:B------:R-:W-:Y:S01]  /*2db0*/  ISETP.GT.U32.AND P1, PT, R29.reuse, R10, PT ;  /* 0x0000000a1d00720c */ /* 0x040fe20003f24070 */
[----:B-1----:R-:W-:Y:S02]  /*2dc0*/  IMAD.MOV.U32 R13, RZ, RZ, R0 ;  /* 0x000000ffff0d7224 */ /* 0x002fe400078e0000 */
[----:B------:R0:W-:Y:S01]  /*2dd0*/  STL [R1+0x7c], R28 ;  /* 0x00007c1c01007387 */ /* 0x0001e20000100800 */
[----:B------:R-:W-:-:S03]  /*2de0*/  ISETP.GT.U32.AND P2, PT, R29, R9, PT ;  /* 0x000000091d00720c */ /* 0x000fc60003f44070 */
[----:B------:R-:W5:Y:S01]  /*2df0*/  LDL.LU R14, [R1+0x34] ;  /* 0x00003400010e7983 */ /* 0x000f620000300800 */
[----:B------:R-:W-:-:S03]  /*2e00*/  ISETP.GT.U32.AND P3, PT, R29, R8, PT ;  /* 0x000000081d00720c */ /* 0x000fc60003f64070 */
[----:B------:R-:W5:Y:S01]  /*2e10*/  LDL.LU R0, [R1+0x30] ;  /* 0x0000300001007983 */ /* 0x000f620000300800 */
[C---:B------:R-:W-:Y:S02]  /*2e20*/  ISETP.GT.U32.AND P5, PT, R29.reuse, R7, PT ;  /* 0x000000071d00720c */ /* 0x040fe40003fa4070 */
[C---:B------:R-:W-:Y:S01]  /*2e30*/  ISETP.GT.U32.AND P6, PT, R29.reuse, R3, PT ;  /* 0x000000031d00720c */ /* 0x040fe20003fc4070 */
[----:B0-----:R-:W5:Y:S01]  /*2e40*/  LDL.LU R28, [R1+0x2c] ;  /* 0x00002c00011c7983 */ /* 0x001f620000300800 */
[----:B------:R-:W-:Y:S01]  /*2e50*/  ISETP.GT.U32.AND P4, PT, R29, R5, PT ;  /* 0x000000051d00720c */ /* 0x000fe20003f84070 */
[--C-:B------:R-:W-:Y:S02]  /*2e60*/  @!P0 IMAD.IADD R11, R11, 0x1, -R29.reuse ;  /* 0x000000010b0b8824 */ /* 0x100fe400078e0a1d */
[--C-:B------:R-:W-:Y:S01]  /*2e70*/  @!P1 IMAD.IADD R10, R10, 0x1, -R29.reuse ;  /* 0x000000010a0a9824 */ /* 0x100fe200078e0a1d */
[----:B------:R-:W5:Y:S01]  /*2e80*/  LDL.LU R23, [R1+0x14] ;  /* 0x0000140001177983 */ /* 0x000f620000300800 */
[----:B------:R-:W-:-:S02]  /*2e90*/  @!P2 IMAD.IADD R9, R9, 0x1, -R29 ;  /* 0x000000010909a824 */ /* 0x000fc400078e0a1d */
[--C-:B------:R-:W-:Y:S01]  /*2ea0*/  @!P3 IMAD.IADD R8, R8, 0x1, -R29.reuse ;  /* 0x000000010808b824 */ /* 0x100fe200078e0a1d */
[----:B------:R-:W-:Y:S01]  /*2eb0*/  STL [R1+0x78], R11 ;  /* 0x0000780b01007387 */ /* 0x000fe20000100800 */
[--C-:B------:R-:W-:Y:S02]  /*2ec0*/  @!P5 IMAD.IADD R7, R7, 0x1, -R29.reuse ;  /* 0x000000010707d824 */ /* 0x100fe400078e0a1d */
[--C-:B------:R-:W-:Y:S01]  /*2ed0*/  @!P6 IMAD.IADD R3, R3, 0x1, -R29.reuse ;  /* 0x000000010303e824 */ /* 0x100fe200078e0a1d */
[----:B------:R-:W-:Y:S01]  /*2ee0*/  STL [R1+0x74], R10 ;  /* 0x0000740a01007387 */ /* 0x000fe20000100800 */
[----:B------:R-:W-:-:S03]  /*2ef0*/  @!P4 IMAD.IADD R5, R5, 0x1, -R29 ;  /* 0x000000010505c824 */ /* 0x000fc600078e0a1d */
[----:B------:R-:W-:Y:S04]  /*2f00*/  STL [R1+0x70], R9 ;  /* 0x0000700901007387 */ /* 0x000fe80000100800 */
[----:B------:R-:W-:Y:S04]  /*2f10*/  STL [R1+0x6c], R8 ;  /* 0x00006c0801007387 */ /* 0x000fe80000100800 */
[----:B------:R-:W-:Y:S04]  /*2f20*/  STL [R1+0x68], R7 ;  /* 0x0000680701007387 */ /* 0x000fe80000100800 */
[----:B------:R0:W-:Y:S04]  /*2f30*/  STL [R1+0x60], R3 ;  /* 0x0000600301007387 */ /* 0x0001e80000100800 */
[----:B------:R-:W-:Y:S04]  /*2f40*/  STL [R1+0x64], R5 ;  /* 0x0000640501007387 */ /* 0x000fe80000100800 */
[----:B0-----:R-:W5:Y:S01]  /*2f50*/  LDL.LU R3, [R1+0xa0] ;  /* 0x0000a00001037983 */ /* 0x001f620000300800 */
[----:B--2---:R-:W-:-:S02]  /*2f60*/  ISETP.GT.U32.AND P0, PT, R29, R2, PT ;  /* 0x000000021d00720c */ /* 0x004fc40003f04070 */
[C---:B------:R-:W-:Y:S01]  /*2f70*/  ISETP.GT.U32.AND P1, PT, R29.reuse, R4, PT ;  /* 0x000000041d00720c */ /* 0x040fe20003f24070 */
[----:B------:R-:W2:Y:S01]  /*2f80*/  LDL.LU R11, [R1+0x28] ;  /* 0x00002800010b7983 */ /* 0x000ea20000300800 */
[C---:B------:R-:W-:Y:S02]  /*2f90*/  ISETP.GT.U32.AND P2, PT, R29.reuse, R6, PT ;  /* 0x000000061d00720c */ /* 0x040fe40003f44070 */
[C---:B------:R-:W-:Y:S01]  /*2fa0*/  ISETP.GT.U32.AND P3, PT, R29.reuse, R21, PT ;  /* 0x000000151d00720c */ /* 0x040fe20003f64070 */
[----:B------:R-:W2:Y:S01]  /*2fb0*/  LDL.LU R10, [R1+0x24] ;  /* 0x00002400010a7983 */ /* 0x000ea20000300800 */
[----:B------:R-:W-:-:S03]  /*2fc0*/  ISETP.GT.U32.AND P5, PT, R29, R20, PT ;  /* 0x000000141d00720c */ /* 0x000fc60003fa4070 */
[----:B------:R-:W2:Y:S02]  /*2fd0*/  LDL.LU R9, [R1+0x20] ;  /* 0x0000200001097983 */ /* 0x000ea40000300800 */
[--C-:B------:R-:W-:Y:S02]  /*2fe0*/  @!P0 IMAD.IADD R2, R2, 0x1, -R29.reuse ;  /* 0x0000000102028824 */ /* 0x100fe400078e0a1d */
[--C-:B------:R-:W-:Y:S01]  /*2ff0*/  @!P1 IMAD.IADD R4, R4, 0x1, -R29.reuse ;  /* 0x0000000104049824 */ /* 0x100fe200078e0a1d */
[----:B------:R-:W2:Y:S01]  /*3000*/  LDL.LU R8, [R1+0x1c] ;  /* 0x00001c0001087983 */ /* 0x000ea20000300800 */
[--C-:B------:R-:W-:Y:S02]  /*3010*/  @!P2 IMAD.IADD R6, R6, 0x1, -R29.reuse ;  /* 0x000000010606a824 */ /* 0x100fe400078e0a1d */
[--C-:B------:R-:W-:Y:S01]  /*3020*/  @!P3 IMAD.IADD R21, R21, 0x1, -R29.reuse ;  /* 0x000000011515b824 */ /* 0x100fe200078e0a1d */
[----:B------:R-:W2:Y:S01]  /*3030*/  LDL.LU R7, [R1+0x18] ;  /* 0x0000180001077983 */ /* 0x000ea20000300800 */
[----:B------:R-:W-:Y:S01]  /*3040*/  @!P5 IMAD.IADD R20, R20, 0x1, -R29 ;  /* 0x000000011414d824 */ /* 0x000fe200078e0a1d */
[----:B---3--:R-:W-:-:S02]  /*3050*/  ISETP.GT.U32.AND P4, PT, R29, R19, PT ;  /* 0x000000131d00720c */ /* 0x008fc40003f84070 */
[C---:B----4-:R-:W-:Y:S02]  /*3060*/  ISETP.GT.U32.AND P6, PT, R29.reuse, R18, PT ;  /* 0x000000121d00720c */ /* 0x050fe40003fc4070 */
[C---:B-----5:R-:W-:Y:S02]  /*3070*/  ISETP.GT.U32.AND P0, PT, R29.reuse, R17, PT ;  /* 0x000000111d00720c */ /* 0x060fe40003f04070 */
[C---:B------:R-:W-:Y:S02]  /*3080*/  ISETP.GT.U32.AND P1, PT, R29.reuse, R16, PT ;  /* 0x000000101d00720c */ /* 0x040fe40003f24070 */
[----:B------:R-:W-:-:S05]  /*3090*/  ISETP.GT.U32.AND P2, PT, R29, R15, PT ;  /* 0x0000000f1d00720c */ /* 0x000fca0003f44070 */
[--C-:B------:R-:W-:Y:S02]  /*30a0*/  @!P4 IMAD.IADD R19, R19, 0x1, -R29.reuse ;  /* 0x000000011313c824 */ /* 0x100fe400078e0a1d */
[--C-:B------:R-:W-:Y:S01]  /*30b0*/  @!P6 IMAD.IADD R18, R18, 0x1, -R29.reuse ;  /* 0x000000011212e824 */ /* 0x100fe200078e0a1d */
[C---:B------:R-:W-:Y:S02]  /*30c0*/  ISETP.GT.U32.AND P3, PT, R29.reuse, R14, PT ;  /* 0x0000000e1d00720c */ /* 0x040fe40003f64070 */
[----:B------:R-:W-:Y:S01]  /*30d0*/  ISETP.GT.U32.AND P5, PT, R29, R0, PT ;  /* 0x000000001d00720c */ /* 0x000fe20003fa4070 */
[--C-:B------:R-:W-:Y:S01]  /*30e0*/  @!P0 IMAD.IADD R17, R17, 0x1, -R29.reuse ;  /* 0x0000000111118824 */ /* 0x100fe200078e0a1d */
[C---:B------:R-:W-:Y:S02]  /*30f0*/  ISETP.GT.U32.AND P6, PT, R29.reuse, R2, PT ;  /* 0x000000021d00720c */ /* 0x040fe40003fc4070 */
[C---:B------:R-:W-:Y:S01]  /*3100*/  ISETP.GT.U32.AND P4, PT, R29.reuse, R28, PT ;  /* 0x0000001c1d00720c */ /* 0x040fe20003f84070 */
[--C-:B------:R-:W-:Y:S01]  /*3110*/  @!P1 IMAD.IADD R16, R16, 0x1, -R29.reuse ;  /* 0x0000000110109824 */ /* 0x100fe200078e0a1d */
[----:B------:R-:W-:Y:S01]  /*3120*/  ISETP.GT.U32.AND P0, PT, R29, R4, PT ;  /* 0x000000041d00720c */ /* 0x000fe20003f04070 */
[----:B------:R-:W-:Y:S01]  /*3130*/  @!P2 IMAD.IADD R15, R15, 0x1, -R29 ;  /* 0x000000010f0fa824 */ /* 0x000fe200078e0a1d */
[----:B------:R-:W-:-:S03]  /*3140*/  ISETP.GT.U32.AND P1, PT, R29, R6, PT ;  /* 0x000000061d00720c */ /* 0x000fc60003f24070 */
[--C-:B------:R-:W-:Y:S01]  /*3150*/  @!P3 IMAD.IADD R14, R14, 0x1, -R29.reuse ;  /* 0x000000010e0eb824 */ /* 0x100fe200078e0a1d */
[C---:B------:R-:W-:Y:S02]  /*3160*/  ISETP.GT.U32.AND P2, PT, R29.reuse, R21, PT ;  /* 0x000000151d00720c */ /* 0x040fe40003f44070 */
[C---:B------:R-:W-:Y:S01]  /*3170*/  ISETP.GT.U32.AND P3, PT, R29.reuse, R20, PT ;  /* 0x000000141d00720c */ /* 0x040fe20003f64070 */
[--C-:B------:R-:W-:Y:S01]  /*3180*/  @!P5 IMAD.IADD R0, R0, 0x1, -R29.reuse ;  /* 0x000000010000d824 */ /* 0x100fe200078e0a1d */
[C---:B------:R-:W-:Y:S01]  /*3190*/  ISETP.GT.U32.AND P5, PT, R29.reuse, R19, PT ;  /* 0x000000131d00720c */ /* 0x040fe20003fa4070 */
[--C-:B------:R-:W-:Y:S02]  /*31a0*/  @!P6 IMAD.IADD R2, R2, 0x1, -R29.reuse ;  /* 0x000000010202e824 */ /* 0x100fe400078e0a1d */
[--C-:B------:R-:W-:Y:S01]  /*31b0*/  @!P4 IMAD.IADD R28, R28, 0x1, -R29.reuse ;  /* 0x000000011c1cc824 */ /* 0x100fe200078e0a1d */
[C---:B------:R-:W-:Y:S01]  /*31c0*/  ISETP.GT.U32.AND P4, PT, R29.reuse, R18, PT ;  /* 0x000000121d00720c */ /* 0x040fe20003f84070 */
[--C-:B------:R-:W-:Y:S01]  /*31d0*/  @!P0 IMAD.IADD R4, R4, 0x1, -R29.reuse ;  /* 0x0000000104048824 */ /* 0x100fe200078e0a1d */
[C---:B------:R-:W-:Y:S01]  /*31e0*/  ISETP.GT.U32.AND P0, PT, R29.reuse, R17, PT ;  /* 0x000000111d00720c */ /* 0x040fe20003f04070 */
[--C-:B------:R-:W-:Y:S01]  /*31f0*/  @!P1 IMAD.IADD R6, R6, 0x1, -R29.reuse ;  /* 0x0000000106069824 */ /* 0x100fe200078e0a1d */
[----:B------:R0:W-:Y:S01]  /*3200*/  STL [R1+0x5c], R2 ;  /* 0x00005c0201007387 */ /* 0x0001e20000100800 */
[----:B------:R-:W-:Y:S01]  /*3210*/  ISETP.GT.U32.AND P1, PT, R29, R16, PT ;  /* 0x000000101d00720c */ /* 0x000fe20003f24070 */
[--C-:B------:R-:W-:Y:S01]  /*3220*/  @!P2 IMAD.IADD R21, R21, 0x1, -R29.reuse ;  /* 0x000000011515a824 */ /* 0x100fe200078e0a1d */
[C---:B------:R-:W-:Y:S01]  /*3230*/  ISETP.GT.U32.AND P2, PT, R29.reuse, R15, PT ;  /* 0x0000000f1d00720c */ /* 0x040fe20003f44070 */
[--C-:B------:R-:W-:Y:S01]  /*3240*/  @!P3 IMAD.IADD R20, R20, 0x1, -R29.reuse ;  /* 0x000000011414b824 */ /* 0x100fe200078e0a1d */
[----:B------:R-:W-:Y:S01]  /*3250*/  ISETP.GT.U32.AND P3, PT, R29, R14, PT ;  /* 0x0000000e1d00720c */ /* 0x000fe20003f64070 */
[--C-:B------:R-:W-:Y:S01]  /*3260*/  @!P5 IMAD.IADD R19, R19, 0x1, -R29.reuse ;  /* 0x000000011313d824 */ /* 0x100fe200078e0a1d */
[----:B0-----:R-:W3:Y:S01]  /*3270*/  LDL.LU R2, [R1+0x10] ;  /* 0x0000100001027983 */ /* 0x001ee20000300800 */
[C---:B------:R-:W-:Y:S01]  /*3280*/  ISETP.GT.U32.AND P5, PT, R29.reuse, R0, PT ;  /* 0x000000001d00720c */ /* 0x040fe20003fa4070 */
[----:B------:R-:W-:Y:S01]  /*3290*/  @!P4 IMAD.IADD R18, R18, 0x1, -R29 ;  /* 0x000000011212c824 */ /* 0x000fe200078e0a1d */
[----:B------:R-:W-:Y:S01]  /*32a0*/  ISETP.GT.U32.AND P6, PT, R29, R28, PT ;  /* 0x0000001c1d00720c */ /* 0x000fe20003fc4070 */
[----:B------:R-:W-:-:S02]  /*32b0*/  IMAD.HI.U32 R12, R3, R13, RZ ;  /* 0x0000000d030c7227 */ /* 0x000fc400078e00ff */
[----:B------:R-:W4:Y:S04]  /*32c0*/  LDL.LU R3, [R1+0xc] ;  /* 0x00000c0001037983 */ /* 0x000f280000300800 */
[----:B------:R0:W-:Y:S01]  /*32d0*/  STL [R1+0x58], R4 ;  /* 0x0000580401007387 */ /* 0x0001e20000100800 */
[----:B------:R-:W-:-:S03]  /*32e0*/  @!P0 IMAD.IADD R17, R17, 0x1, -R29 ;  /* 0x0000000111118824 */ /* 0x000fc600078e0a1d */
[----:B0-----:R-:W5:Y:S04]  /*32f0*/  LDL.LU R4, [R1+0x8] ;  /* 0x0000080001047983 */ /* 0x001f680000300800 */
[----:B------:R-:W5:Y:S04]  /*3300*/  LDL.LU R5, [R1+0x4] ;  /* 0x0000040001057983 */ /* 0x000f680000300800 */
[----:B------:R0:W-:Y:S01]  /*3310*/  STL [R1+0x54], R6 ;  /* 0x0000540601007387 */ /* 0x0001e20000100800 */
[----:B------:R-:W-:-:S03]  /*3320*/  @!P1 IMAD.IADD R16, R16, 0x1, -R29 ;  /* 0x0000000110109824 */ /* 0x000fc600078e0a1d */
[----:B0-----:R-:W5:Y:S04]  /*3330*/  LDL.LU R6, [R1] ;  /* 0x0000000001067983 */ /* 0x001f680000300800 */
[----:B------:R0:W-:Y:S01]  /*3340*/  STL [R1+0x50], R21 ;  /* 0x0000501501007387 */ /* 0x0001e20000100800 */
[----:B------:R-:W-:-:S03]  /*3350*/  @!P2 IMAD.IADD R15, R15, 0x1, -R29 ;  /* 0x000000010f0fa824 */ /* 0x000fc600078e0a1d */
[----:B0-----:R-:W5:Y:S04]  /*3360*/  LDL.LU R21, [R1+0xc40] ;  /* 0x000c400001157983 */ /* 0x001f680000300800 */
        /* <DEDUP_REMOVED lines=9> */
[----:B------:R0:W-:Y:S04]  /*3400*/  STL [R1+0x40], R17 ;  /* 0x0000401101007387 */ /* 0x0001e80000100800 */
        /* <DEDUP_REMOVED lines=10> */
[----:B0-----:R-:W5:Y:S01]  /*34b0*/  LDL.LU R28, [R1+0xc1c] ;  /* 0x000c1c00011c7983 */ /* 0x001f620000300800 */
[----:B--2---:R-:W-:-:S02]  /*34c0*/  ISETP.GT.U32.AND P4, PT, R29, R11, PT ;  /* 0x0000000b1d00720c */ /* 0x004fc40003f84070 */
[C---:B------:R-:W-:Y:S02]  /*34d0*/  ISETP.GT.U32.AND P0, PT, R29.reuse, R10, PT ;  /* 0x0000000a1d00720c */ /* 0x040fe40003f04070 */
[C---:B------:R-:W-:Y:S02]  /*34e0*/  ISETP.GT.U32.AND P1, PT, R29.reuse, R9, PT ;  /* 0x000000091d00720c */ /* 0x040fe40003f24070 */
[C---:B------:R-:W-:Y:S02]  /*34f0*/  ISETP.GT.U32.AND P2, PT, R29.reuse, R8, PT ;  /* 0x000000081d00720c */ /* 0x040fe40003f44070 */
[C---:B------:R-:W-:Y:S02]  /*3500*/  ISETP.GT.U32.AND P3, PT, R29.reuse, R7, PT ;  /* 0x000000071d00720c */ /* 0x040fe40003f64070 */
[----:B------:R-:W-:-:S03]  /*3510*/  ISETP.GT.U32.AND P5, PT, R29, R23, PT ;  /* 0x000000171d00720c */ /* 0x000fc60003fa4070 */
[--C-:B------:R-:W-:Y:S02]  /*3520*/  @!P4 IMAD.IADD R11, R11, 0x1, -R29.reuse ;  /* 0x000000010b0bc824 */ /* 0x100fe400078e0a1d */
[--C-:B------:R-:W-:Y:S02]  /*3530*/  @!P0 IMAD.IADD R10, R10, 0x1, -R29.reuse ;  /* 0x000000010a0a8824 */ /* 0x100fe400078e0a1d */
[--C-:B------:R-:W-:Y:S02]  /*3540*/  @!P1 IMAD.IADD R9, R9, 0x1, -R29.reuse ;  /* 0x0000000109099824 */ /* 0x100fe400078e0a1d */
[--C-:B------:R-:W-:Y:S02]  /*3550*/  @!P2 IMAD.IADD R8, R8, 0x1, -R29.reuse ;  /* 0x000000010808a824 */ /* 0x100fe400078e0a1d */
[--C-:B------:R-:W-:Y:S02]  /*3560*/  @!P3 IMAD.IADD R7, R7, 0x1, -R29.reuse ;  /* 0x000000010707b824 */ /* 0x100fe400078e0a1d */
[----:B------:R-:W-:-:S02]  /*3570*/  @!P5 IMAD.IADD R23, R23, 0x1, -R29 ;  /* 0x000000011717d824 */ /* 0x000fc400078e0a1d */
[----:B------:R-:W-:Y:S01]  /*3580*/  IMAD.MOV R12, RZ, RZ, -R12 ;  /* 0x000000ffff0c7224 */ /* 0x000fe200078e0a0c */
[C---:B---3--:R-:W-:Y:S02]  /*3590*/  ISETP.GT.U32.AND P6, PT, R29.reuse, R2, PT ;  /* 0x000000021d00720c */ /* 0x048fe40003fc4070 */
[----:B----4-:R-:W-:-:S11]  /*35a0*/  ISETP.GT.U32.AND P4, PT, R29, R3, PT ;  /* 0x000000031d00720c */ /* 0x010fd60003f84070 */
[--C-:B------:R-:W-:Y:S01]  /*35b0*/  @!P6 IMAD.IADD R2, R2, 0x1, -R29.reuse ;  /* 0x000000010202e824 */ /* 0x100fe200078e0a1d */
[C---:B-----5:R-:W-:Y:S02]  /*35c0*/  ISETP.GT.U32.AND P0, PT, R29.reuse, R4, PT ;  /* 0x000000041d00720c */ /* 0x060fe40003f04070 */
[----:B------:R-:W-:Y:S01]  /*35d0*/  ISETP.GT.U32.AND P1, PT, R29, R5, PT ;  /* 0x000000051d00720c */ /* 0x000fe20003f24070 */
[----:B------:R-:W-:Y:S01]  /*35e0*/  @!P4 IMAD.IADD R3, R3, 0x1, -R29 ;  /* 0x000000010303c824 */ /* 0x000fe200078e0a1d */
[----:B------:R-:W-:-:S09]  /*35f0*/  ISETP.GT.U32.AND P2, PT, R29, R6, PT ;  /* 0x000000061d00720c */ /* 0x000fd20003f44070 */
[--C-:B------:R-:W-:Y:S01]  /*3600*/  @!P0 IMAD.IADD R4, R4, 0x1, -R29.reuse ;  /* 0x0000000104048824 */ /* 0x100fe200078e0a1d */
[----:B------:R-:W-:Y:S01]  /*3610*/  ISETP.GT.U32.AND P6, PT, R29, R11, PT ;  /* 0x0000000b1d00720c */ /* 0x000fe20003fc4070 */
[--C-:B------:R-:W-:Y:S01]  /*3620*/  @!P1 IMAD.IADD R5, R5, 0x1, -R29.reuse ;  /* 0x0000000105059824 */ /* 0x100fe200078e0a1d */
[C---:B------:R-:W-:Y:S02]  /*3630*/  ISETP.GT.U32.AND P4, PT, R29.reuse, R10, PT ;  /* 0x0000000a1d00720c */ /* 0x040fe40003f84070 */
[C---:B------:R-:W-:Y:S02]  /*3640*/  ISETP.GT.U32.AND P0, PT, R29.reuse, R9, PT ;  /* 0x000000091d00720c */ /* 0x040fe40003f04070 */
[C---:B------:R-:W-:Y:S01]  /*3650*/  ISETP.GT.U32.AND P1, PT, R29.reuse, R8, PT ;  /* 0x000000081d00720c */ /* 0x040fe20003f24070 */
[----:B------:R-:W-:Y:S01]  /*3660*/  @!P2 IMAD.IADD R6, R6, 0x1, -R29 ;  /* 0x000000010606a824 */ /* 0x000fe200078e0a1d */
[C---:B------:R-:W-:Y:S02]  /*3670*/  ISETP.GT.U32.AND P2, PT, R29.reuse, R7, PT ;  /* 0x000000071d00720c */ /* 0x040fe40003f44070 */
[----:B------:R-:W-:-:S02]  /*3680*/  ISETP.GT.U32.AND P5, PT, R29, R0, PT ;  /* 0x000000001d00720c */ /* 0x000fc40003fa4070 */
[----:B------:R-:W-:-:S13]  /*3690*/  ISETP.GT.U32.AND P3, PT, R29, R28, PT ;  /* 0x0000001c1d00720c */ /* 0x000fda0003f64070 */
[----:B------:R-:W-:Y:S01]  /*36a0*/  @!P3 IMAD.IADD R28, R28, 0x1, -R29 ;  /* 0x000000011c1cb824 */ /* 0x000fe200078e0a1d */
[----:B------:R-:W-:Y:S02]  /*36b0*/  ISETP.GT.U32.AND P3, PT, R29, R23, PT ;  /* 0x000000171d00720c */ /* 0x000fe40003f64070 */
[----:B------:R-:W-:-:S05]  /*36c0*/  IABS R29, c[0x0][0x178] ;  /* 0x00005e00001d7a13 */ /* 0x000fca0000000000 */
[----:B------:R-:W-:Y:S02]  /*36d0*/  IMAD R29, R29, R12, R13 ;  /* 0x0000000c1d1d7224 */ /* 0x000fe400078e020d */
[----:B------:R-:W2:Y:S04]  /*36e0*/  LDL.LU R13, [R1+0xc18] ;  /* 0x000c1800010d7983 */ /* 0x000ea80000300800 */
[----:B------:R-:W3:Y:S04]  /*36f0*/  LDL.LU R12, [R1+0xc14] ;  /* 0x000c1400010c7983 */ /* 0x000ee80000300800 */
[----:B------:R0:W-:Y:S02]  /*3700*/  STL [R1+0x94], R29 ;  /* 0x0000941d01007387 */ /* 0x0001e40000100800 */
[----:B0-----:R-:W-:-:S05]  /*3710*/  IABS R29, c[0x0][0x17c] ;  /* 0x00005f00001d7a13 */ /* 0x001fca0000000000 */
[--C-:B------:R-:W-:Y:S01]  /*3720*/  @!P5 IMAD.IADD R0, R0, 0x1, -R29.reuse ;  /* 0x000000010000d824 */ /* 0x100fe200078e0a1d */
[----:B------:R-:W-:Y:S01]  /*3730*/  ISETP.GT.U32.AND P5, PT, R29, R2, PT ;  /* 0x000000021d00720c */ /* 0x000fe20003fa4070 */
[--C-:B------:R-:W-:Y:S02]  /*3740*/  @!P6 IMAD.IADD R11, R11, 0x1, -R29.reuse ;  /* 0x000000010b0be824 */ /* 0x100fe400078e0a1d */
[--C-:B------:R-:W-:Y:S02]  /*3750*/  @!P4 IMAD.IADD R10, R10, 0x1, -R29.reuse ;  /* 0x000000010a0ac824 */ /* 0x100fe400078e0a1d */
[--C-:B------:R-:W-:Y:S01]  /*3760*/  @!P0 IMAD.IADD R9, R9, 0x1, -R29.reuse ;  /* 0x0000000109098824 */ /* 0x100fe200078e0a1d */
[----:B------:R0:W-:Y:S01]  /*3770*/  STL [R1+0x28], R11 ;  /* 0x0000280b01007387 */ /* 0x0001e20000100800 */
[--C-:B------:R-:W-:Y:S02]  /*3780*/  @!P1 IMAD.IADD R8, R8, 0x1, -R29.reuse ;  /* 0x0000000108089824 */ /* 0x100fe400078e0a1d */
[----:B------:R-:W-:-:S02]  /*3790*/  @!P2 IMAD.IADD R7, R7, 0x1, -R29 ;  /* 0x000000010707a824 */ /* 0x000fc400078e0a1d */
[--C-:B------:R-:W-:Y:S01]  /*37a0*/  @!P3 IMAD.IADD R23, R23, 0x1, -R29.reuse ;  /* 0x000000011717b824 */ /* 0x100fe200078e0a1d */
[----:B0-----:R-:W4:Y:S04]  /*37b0*/  LDL.LU R11, [R1+0xc10] ;  /* 0x000c1000010b7983 */ /* 0x001f280000300800 */
[----:B------:R0:W-:Y:S01]  /*37c0*/  STL [R1+0x24], R10 ;  /* 0x0000240a01007387 */ /* 0x0001e20000100800 */
[----:B------:R-:W-:-:S03]  /*37d0*/  @!P5 IMAD.IADD R2, R2, 0x1, -R29 ;  /* 0x000000010202d824 */ /* 0x000fc600078e0a1d */
[----:B0-----:R-:W5:Y:S04]  /*37e0*/  LDL.LU R10, [R1+0xc0c] ;  /* 0x000c0c00010a7983 */ /* 0x001f680000300800 */
[----:B------:R0:W-:Y:S04]  /*37f0*/  STL [R1+0x20], R9 ;  /* 0x0000200901007387 */ /* 0x0001e80000100800 */
[----:B0-----:R-:W2:Y:S04]  /*3800*/  LDL.LU R9, [R1+0xc08] ;  /* 0x000c080001097983 */ /* 0x001ea80000300800 */
[----:B------:R0:W-:Y:S04]  /*3810*/  STL [R1+0x1c], R8 ;  /* 0x00001c0801007387 */ /* 0x0001e80000100800 */
[----:B0-----:R-:W2:Y:S04]  /*3820*/  LDL.LU R8, [R1+0xc04] ;  /* 0x000c040001087983 */ /* 0x001ea80000300800 */
[----:B------:R0:W-:Y:S04]  /*3830*/  STL [R1+0x18], R7 ;  /* 0x0000180701007387 */ /* 0x0001e80000100800 */
[----:B0-----:R-:W3:Y:S04]  /*3840*/  LDL.LU R7, [R1+0xc00] ;  /* 0x000c000001077983 */ /* 0x001ee80000300800 */
[----:B------:R-:W-:Y:S04]  /*3850*/  STL [R1+0xbd4], R23 ;  /* 0x000bd41701007387 */ /* 0x000fe80000100800 */
[----:B------:R0:W-:Y:S04]  /*3860*/  STL [R1+0x10], R2 ;  /* 0x0000100201007387 */ /* 0x0001e80000100800 */
[----:B0-----:R-:W3:Y:S01]  /*3870*/  LDL.LU R2, [R1+0xbfc] ;  /* 0x000bfc0001027983 */ /* 0x001ee20000300800 */
[----:B------:R-:W-:-:S02]  /*3880*/  ISETP.GT.U32.AND P6, PT, R29, R3, PT ;  /* 0x000000031d00720c */ /* 0x000fc40003fc4070 */
[----:B------:R-:W-:-:S11]  /*3890*/  ISETP.GT.U32.AND P4, PT, R29, R0, PT ;  /* 0x000000001d00720c */ /* 0x000fd60003f84070 */
[--C-:B------:R-:W-:Y:S02]  /*38a0*/  @!P6 IMAD.IADD R3, R3, 0x1, -R29.reuse ;  /* 0x000000010303e824 */ /* 0x100fe400078e0a1d */
[----:B------:R-:W-:-:S03]  /*38b0*/  @!P4 IMAD.IADD R0, R0, 0x1, -R29 ;  /* 0x000000010000c824 */ /* 0x000fc600078e0a1d */
[----:B------:R0:W-:Y:S01]  /*38c0*/  STL [R1+0xc], R3 ;  /* 0x00000c0301007387 */ /* 0x0001e20000100800 */
[----:B------:R-:W-:-:S03]  /*38d0*/  ISETP.GT.U32.AND P0, PT, R29, R4, PT ;  /* 0x000000041d00720c */ /* 0x000fc60003f04070 */
[----:B0-----:R-:W4:Y:S01]  /*38e0*/  LDL.LU R3, [R1+0xbf8] ;  /* 0x000bf80001037983 */ /* 0x001f220000300800 */
[C---:B------:R-:W-:Y:S02]  /*38f0*/  ISETP.GT.U32.AND P1, PT, R29.reuse, R5, PT ;  /* 0x000000051d00720c */ /* 0x040fe40003f24070 */
[C---:B------:R-:W-:Y:S02]  /*3900*/  ISETP.GT.U32.AND P2, PT, R29.reuse, R6, PT ;  /* 0x000000061d00720c */ /* 0x040fe40003f44070 */
[----:B------:R-:W-:-:S05]  /*3910*/  ISETP.GT.U32.AND P3, PT, R29, R28, PT ;  /* 0x0000001c1d00720c */ /* 0x000fca0003f64070 */
[----:B------:R-:W-:-:S05]  /*3920*/  @!P0 IMAD.IADD R4, R4, 0x1, -R29 ;  /* 0x0000000104048824 */ /* 0x000fca00078e0a1d */
[----:B------:R0:W-:Y:S01]  /*3930*/  STL [R1+0x8], R4 ;  /* 0x0000080401007387 */ /* 0x0001e20000100800 */
[--C-:B------:R-:W-:Y:S02]  /*3940*/  @!P1 IMAD.IADD R5, R5, 0x1, -R29.reuse ;  /* 0x0000000105059824 */ /* 0x100fe400078e0a1d */
[--C-:B------:R-:W-:Y:S02]  /*3950*/  @!P2 IMAD.IADD R6, R6, 0x1, -R29.reuse ;  /* 0x000000010606a824 */ /* 0x100fe400078e0a1d */
[----:B------:R-:W-:Y:S01]  /*3960*/  @!P3 IMAD.IADD R28, R28, 0x1, -R29 ;  /* 0x000000011c1cb824 */ /* 0x000fe200078e0a1d */
[----:B0-----:R-:W5:Y:S04]  /*3970*/  LDL.LU R4, [R1+0xbf4] ;  /* 0x000bf40001047983 */ /* 0x001f680000300800 */
[----:B------:R0:W-:Y:S04]  /*3980*/  STL [R1+0x4], R5 ;  /* 0x0000040501007387 */ /* 0x0001e80000100800 */
[----:B0-----:R-:W5:Y:S04]  /*3990*/  LDL.LU R5, [R1+0xbf0] ;  /* 0x000bf00001057983 */ /* 0x001f680000300800 */
[----:B------:R0:W-:Y:S04]  /*39a0*/  STL [R1], R6 ;  /* 0x0000000601007387 */ /* 0x0001e80000100800 */
[----:B0-----:R-:W5:Y:S04]  /*39b0*/  LDL.LU R6, [R1+0xbec] ;  /* 0x000bec0001067983 */ /* 0x001f680000300800 */
[----:B------:R-:W-:Y:S04]  /*39c0*/  STL [R1+0xbbc], R28 ;  /* 0x000bbc1c01007387 */ /* 0x000fe80000100800 */
[----:B------:R-:W-:Y:S01]  /*39d0*/  STL [R1+0xbb8], R0 ;  /* 0x000bb80001007387 */ /* 0x000fe20000100800 */
[----:B--2---:R-:W-:-:S13]  /*39e0*/  ISETP.GT.U32.AND P4, PT, R29, R8, PT ;  /* 0x000000081d00720c */ /* 0x004fda0003f84070 */
[----:B------:R-:W-:Y:S01]  /*39f0*/  @!P4 IMAD.IADD R8, R8, 0x1, -R29 ;  /* 0x000000010808c824 */ /* 0x000fe200078e0a1d */
[----:B---3--:R-:W-:-:S13]  /*3a00*/  ISETP.GT.U32.AND P5, PT, R29, R2, PT ;  /* 0x000000021d00720c */ /* 0x008fda0003fa4070 */
[----:B------:R-:W-:-:S05]  /*3a10*/  @!P5 IMAD.IADD R2, R2, 0x1, -R29 ;  /* 0x000000010202d824 */ /* 0x000fca00078e0a1d */
[----:B------:R-:W-:-:S13]  /*3a20*/  ISETP.GT.U32.AND P4, PT, R29, R2, PT ;  /* 0x000000021d00720c */ /* 0x000fda0003f84070 */
[----:B------:R-:W-:-:S05]  /*3a30*/  @!P4 IMAD.IADD R2, R2, 0x1, -R29 ;  /* 0x000000010202c824 */ /* 0x000fca00078e0a1d */
[----:B------:R0:W-:Y:S04]  /*3a40*/  STL [R1+0xbb4], R2 ;  /* 0x000bb40201007387 */ /* 0x0001e80000100800 */
[----:B0-----:R-:W2:Y:S01]  /*3a50*/  LDL R2, [R1+0x9e0] ;  /* 0x0009e00001027983 */ /* 0x001ea20000100800 */
[C---:B----4-:R-:W-:Y:S02]  /*3a60*/  ISETP.GT.U32.AND P6, PT, R29.reuse, R3, PT ;  /* 0x000000031d00720c */ /* 0x050fe40003fc4070 */
[----:B------:R-:W-:-:S11]  /*3a70*/  ISETP.GT.U32.AND P5, PT, R29, R9, PT ;  /* 0x000000091d00720c */ /* 0x000fd60003fa4070 */
[--C-:B------:R-:W-:Y:S02]  /*3a80*/  @!P6 IMAD.IADD R3, R3, 0x1, -R29.reuse ;  /* 0x000000010303e824 */ /* 0x100fe400078e0a1d */
[----:B------:R-:W-:-:S03]  /*3a90*/  @!P5 IMAD.IADD R9, R9, 0x1, -R29 ;  /* 0x000000010909d824 */ /* 0x000fc600078e0a1d */
[----:B------:R-:W-:-:S13]  /*3aa0*/  ISETP.GT.U32.AND P5, PT, R29, R3, PT ;  /* 0x000000031d00720c */ /* 0x000fda0003fa4070 */
[--C-:B------:R-:W-:Y:S01]  /*3ab0*/  @!P5 IMAD.IADD R3, R3, 0x1, -R29.reuse ;  /* 0x000000010303d824 */ /* 0x100fe200078e0a1d */
[C---:B-----5:R-:W-:Y:S02]  /*3ac0*/  ISETP.GT.U32.AND P0, PT, R29.reuse, R4, PT ;  /* 0x000000041d00720c */ /* 0x060fe40003f04070 */
[C---:B------:R-:W-:Y:S02]  /*3ad0*/  ISETP.GT.U32.AND P1, PT, R29.reuse, R5, PT ;  /* 0x000000051d00720c */ /* 0x040fe40003f24070 */
[C---:B------:R-:W-:Y:S01]  /*3ae0*/  ISETP.GT.U32.AND P2, PT, R29.reuse, R6, PT ;  /* 0x000000061d00720c */ /* 0x040fe20003f44070 */
[----:B--2---:R-:W-:Y:S04]  /*3af0*/  STL [R1+0xbe0], R2 ;  /* 0x000be00201007387 */ /* 0x004fe80000100800 */
[----:B------:R0:W-:Y:S04]  /*3b00*/  STL [R1+0xbc0], R3 ;  /* 0x000bc00301007387 */ /* 0x0001e80000100800 */
[----:B0-----:R-:W2:Y:S01]  /*3b10*/  LDL R3, [R1+0x9ec] ;  /* 0x0009ec0001037983 */ /* 0x001ea20000100800 */
[C---:B------:R-:W-:Y:S01]  /*3b20*/  ISETP.GT.U32.AND P3, PT, R29.reuse, R7, PT ;  /* 0x000000071d00720c */ /* 0x040fe20003f64070 */
[--C-:B------:R-:W-:Y:S01]  /*3b30*/  @!P0 IMAD.IADD R4, R4, 0x1, -R29.reuse ;  /* 0x0000000104048824 */ /* 0x100fe200078e0a1d */
[----:B------:R-:W-:Y:S01]  /*3b40*/  ISETP.GT.U32.AND P6, PT, R29, R10, PT ;  /* 0x0000000a1d00720c */ /* 0x000fe20003fc4070 */
[--C-:B------:R-:W-:Y:S01]  /*3b50*/  @!P1 IMAD.IADD R5, R5, 0x1, -R29.reuse ;  /* 0x0000000105059824 */ /* 0x100fe200078e0a1d */
[C---:B------:R-:W-:Y:S01]  /*3b60*/  ISETP.GT.U32.AND P0, PT, R29.reuse, R11, PT ;  /* 0x0000000b1d00720c */ /* 0x040fe20003f04070 */
[----:B------:R-:W-:Y:S01]  /*3b70*/  @!P2 IMAD.IADD R6, R6, 0x1, -R29 ;  /* 0x000000010606a824 */ /* 0x000fe200078e0a1d */
[----:B------:R-:W-:-:S02]  /*3b80*/  ISETP.GT.U32.AND P1, PT, R29, R12, PT ;  /* 0x0000000c1d00720c */ /* 0x000fc40003f24070 */
[----:B------:R-:W-:-:S05]  /*3b90*/  ISETP.GT.U32.AND P2, PT, R29, R13, PT ;  /* 0x0000000d1d00720c */ /* 0x000fca0003f44070 */
[--C-:B------:R-:W-:Y:S01]  /*3ba0*/  @!P3 IMAD.IADD R7, R7, 0x1, -R29.reuse ;  /* 0x000000010707b824 */ /* 0x100fe200078e0a1d */
[C---:B------:R-:W-:Y:S01]  /*3bb0*/  ISETP.GT.U32.AND P3, PT, R29.reuse, R14, PT ;  /* 0x0000000e1d00720c */ /* 0x040fe20003f64070 */
[--C-:B------:R-:W-:Y:S01]  /*3bc0*/  @!P6 IMAD.IADD R10, R10, 0x1, -R29.reuse ;  /* 0x000000010a0ae824 */ /* 0x100fe200078e0a1d */
[----:B------:R-:W-:Y:S01]  /*3bd0*/  ISETP.GT.U32.AND P6, PT, R29, R4, PT ;  /* 0x000000041d00720c */ /* 0x000fe20003fc4070 */
[--C-:B------:R-:W-:Y:S01]  /*3be0*/  @!P0 IMAD.IADD R11, R11, 0x1, -R29.reuse ;  /* 0x000000010b0b8824 */ /* 0x100fe200078e0a1d */
[C---:B------:R-:W-:Y:S01]  /*3bf0*/  ISETP.GT.U32.AND P0, PT, R29.reuse, R5, PT ;  /* 0x000000051d00720c */ /* 0x040fe20003f04070 */
[--C-:B------:R-:W-:Y:S01]  /*3c00*/  @!P1 IMAD.IADD R12, R12, 0x1, -R29.reuse ;  /* 0x000000010c0c9824 */ /* 0x100fe200078e0a1d */
[----:B------:R-:W-:Y:S01]  /*3c10*/  ISETP.GT.U32.AND P1, PT, R29, R6, PT ;  /* 0x000000061d00720c */ /* 0x000fe20003f24070 */
[----:B------:R-:W-:Y:S01]  /*3c20*/  @!P2 IMAD.IADD R13, R13, 0x1, -R29 ;  /* 0x000000010d0da824 */ /* 0x000fe200078e0a1d */
[----:B------:R-:W-:-:S05]  /*3c30*/  ISETP.GT.U32.AND P2, PT, R29, R7, PT ;  /* 0x000000071d00720c */ /* 0x000fca0003f44070 */
[--C-:B------:R-:W-:Y:S01]  /*3c40*/  @!P3 IMAD.IADD R14, R14, 0x1, -R29.reuse ;  /* 0x000000010e0eb824 */ /* 0x100fe200078e0a1d */
[----:B------:R-:W-:Y:S01]  /*3c50*/  ISETP.GT.U32.AND P3, PT, R29, R8, PT ;  /* 0x000000081d00720c */ /* 0x000fe20003f64070 */
[--C-:B------:R-:W-:Y:S02]  /*3c60*/  @!P6 IMAD.IADD R4, R4, 0x1, -R29.reuse ;  /* 0x000000010404e824 */ /* 0x100fe400078e0a1d */
[--C-:B------:R-:W-:Y:S02]  /*3c70*/  @!P0 IMAD.IADD R5, R5, 0x1, -R29.reuse ;  /* 0x0000000105058824 */ /* 0x100fe400078e0a1d */
[--C-:B------:R-:W-:Y:S02]  /*3c80*/  @!P1 IMAD.IADD R6, R6, 0x1, -R29.reuse ;  /* 0x0000000106069824 */ /* 0x100fe400078e0a1d */
[----:B------:R-:W-:-:S06]  /*3c90*/  @!P2 IMAD.IADD R7, R7, 0x1, -R29 ;  /* 0x000000010707a824 */ /* 0x000fcc00078e0a1d */
[----:B------:R-:W-:Y:S01]  /*3ca0*/  @!P3 IMAD.IADD R8, R8, 0x1, -R29 ;  /* 0x000000010808b824 */ /* 0x000fe200078e0a1d */
[----:B--2---:R-:W-:Y:S04]  /*3cb0*/  STL [R1+0xbe4], R3 ;  /* 0x000be40301007387 */ /* 0x004fe80000100800 */
[----:B------:R-:W-:Y:S04]  /*3cc0*/  STL [R1+0xbc4], R4 ;  /* 0x000bc40401007387 */ /* 0x000fe80000100800 */
[----:B------:R-:W-:Y:S04]  /*3cd0*/  STL [R1+0xbc8], R5 ;  /* 0x000bc80501007387 */ /* 0x000fe80000100800 */
[----:B------:R-:W-:Y:S04]  /*3ce0*/  STL [R1+0xbcc], R6 ;  /* 0x000bcc0601007387 */ /* 0x000fe80000100800 */
[----:B------:R-:W-:Y:S04]  /*3cf0*/  STL [R1+0xbd0], R7 ;  /* 0x000bd00701007387 */ /* 0x000fe80000100800 */
[----:B------:R-:W2:Y:S04]  /*3d00*/  LDL.LU R2, [R1+0xa4] ;  /* 0x0000a40001027983 */ /* 0x000ea80000300800 */
[----:B------:R0:W-:Y:S04]  /*3d10*/  STL [R1+0xbd8], R8 ;  /* 0x000bd80801007387 */ /* 0x0001e80000100800 */
[----:B0-----:R-:W3:Y:S01]  /*3d20*/  LDL.LU R8, [R1+0x94] ;  /* 0x0000940001087983 */ /* 0x001ee20000300800 */
[----:B------:R-:W-:-:S02]  /*3d30*/  ISETP.GT.U32.AND P4, PT, R29, R9, PT ;  /* 0x000000091d00720c */ /* 0x000fc40003f84070 */
[C---:B------:R-:W-:Y:S02]  /*3d40*/  ISETP.GT.U32.AND P5, PT, R29.reuse, R10, PT ;  /* 0x0000000a1d00720c */ /* 0x040fe40003fa4070 */
[C---:B------:R-:W-:Y:S02]  /*3d50*/  ISETP.GT.U32.AND P0, PT, R29.reuse, R11, PT ;  /* 0x0000000b1d00720c */ /* 0x040fe40003f04070 */
[C---:B------:R-:W-:Y:S02]  /*3d60*/  ISETP.GT.U32.AND P1, PT, R29.reuse, R12, PT ;  /* 0x0000000c1d00720c */ /* 0x040fe40003f24070 */
[C---:B------:R-:W-:Y:S02]  /*3d70*/  ISETP.GT.U32.AND P2, PT, R29.reuse, R13, PT ;  /* 0x0000000d1d00720c */ /* 0x040fe40003f44070 */
[C---:B------:R-:W-:Y:S02]  /*3d80*/  ISETP.GT.U32.AND P6, PT, R29.reuse, R14, PT ;  /* 0x0000000e1d00720c */ /* 0x040fe40003fc4070 */
[----:B------:R-:W-:Y:S01]  /*3d90*/  ISETP.GT.U32.AND P3, PT, R29, R15, PT ;  /* 0x0000000f1d00720c */ /* 0x000fe20003f64070 */
        /* <DEDUP_REMOVED lines=21> */
[----:B------:R-:W-:Y:S01]  /*3ef0*/  ISETP.GT.U32.AND P1, PT, R29, R27, PT ;  /* 0x0000001b1d00720c */ /* 0x000fe20003f24070 */
[----:B------:R0:W-:Y:S01]  /*3f00*/  STL [R1+0xbdc], R9 ;  /* 0x000bdc0901007387 */ /* 0x0001e20000100800 */
[----:B------:R-:W-:-:S02]  /*3f10*/  @!P2 IMAD.IADD R20, R20, 0x1, -R29 ;  /* 0x000000011414a824 */ /* 0x000fc400078e0a1d */
[--C-:B------:R-:W-:Y:S01]  /*3f20*/  @!P6 IMAD.IADD R21, R21, 0x1, -R29.reuse ;  /* 0x000000011515e824 */ /* 0x100fe200078e0a1d */
[C---:B------:R-:W-:Y:S01]  /*3f30*/  ISETP.GT.U32.AND P6, PT, R29.reuse, R15, PT ;  /* 0x0000000f1d00720c */ /* 0x040fe20003fc4070 */
[--C-:B------:R-:W-:Y:S01]  /*3f40*/  @!P3 IMAD.IADD R22, R22, 0x1, -R29.reuse ;  /* 0x000000011616b824 */ /* 0x100fe200078e0a1d */
[----:B------:R-:W-:Y:S01]  /*3f50*/  ISETP.GT.U32.AND P3, PT, R29, R16, PT ;  /* 0x000000101d00720c */ /* 0x000fe20003f64070 */
[--C-:B------:R-:W-:Y:S01]  /*3f60*/  @!P4 IMAD.IADD R24, R24, 0x1, -R29.reuse ;  /* 0x000000011818c824 */ /* 0x100fe200078e0a1d */
[----:B0-----:R-:W-:Y:S01]  /*3f70*/  IABS R9, c[0x0][0x178] ;  /* 0x00005e0000097a13 */ /* 0x001fe20000000000 */
[--C-:B------:R-:W-:Y:S01]  /*3f80*/  @!P5 IMAD.IADD R25, R25, 0x1, -R29.reuse ;  /* 0x000000011919d824 */ /* 0x100fe200078e0a1d */
[C---:B------:R-:W-:Y:S01]  /*3f90*/  ISETP.GT.U32.AND P4, PT, R29.reuse, R17, PT ;  /* 0x000000111d00720c */ /* 0x040fe20003f84070 */
[--C-:B------:R-:W-:Y:S01]  /*3fa0*/  @!P0 IMAD.IADD R26, R26, 0x1, -R29.reuse ;  /* 0x000000011a1a8824 */ /* 0x100fe200078e0a1d */
[----:B------:R-:W-:Y:S01]  /*3fb0*/  ISETP.GT.U32.AND P5, PT, R29, R18, PT ;  /* 0x000000121d00720c */ /* 0x000fe20003fa4070 */
[----:B------:R-:W-:Y:S01]  /*3fc0*/  @!P1 IMAD.IADD R27, R27, 0x1, -R29 ;  /* 0x000000011b1b9824 */ /* 0x000fe200078e0a1d */
[----:B------:R-:W-:-:S02]  /*3fd0*/  ISETP.GT.U32.AND P0, PT, R29, R19, PT ;  /* 0x000000131d00720c */ /* 0x000fc40003f04070 */
[----:B------:R-:W-:Y:S01]  /*3fe0*/  ISETP.GT.U32.AND P1, PT, R29, R20, PT ;  /* 0x000000141d00720c */ /* 0x000fe20003f24070 */
[----:B------:R-:W0:Y:S01]  /*3ff0*/  S2R R23, SR_TID.X ;  /* 0x0000000000177919 */ /* 0x000e220000002100 */
[--C-:B------:R-:W-:Y:S01]  /*4000*/  @!P6 IMAD.IADD R15, R15, 0x1, -R29.reuse ;  /* 0x000000010f0fe824 */ /* 0x100fe200078e0a1d */
[C---:B------:R-:W-:Y:S01]  /*4010*/  ISETP.GT.U32.AND P6, PT, R29.reuse, R27, PT ;  /* 0x0000001b1d00720c */ /* 0x040fe20003fc4070 */
[--C-:B------:R-:W-:Y:S01]  /*4020*/  @!P3 IMAD.IADD R16, R16, 0x1, -R29.reuse ;  /* 0x000000011010b824 */ /* 0x100fe200078e0a1d */
[----:B------:R-:W-:Y:S02]  /*4030*/  ISETP.GT.U32.AND P3, PT, R29, R22, PT ;  /* 0x000000161d00720c */ /* 0x000fe40003f64070 */
[--C-:B------:R-:W-:Y:S01]  /*4040*/  @!P4 IMAD.IADD R17, R17, 0x1, -R29.reuse ;  /* 0x000000011111c824 */ /* 0x100fe200078e0a1d */
[C---:B------:R-:W-:Y:S01]  /*4050*/  ISETP.GT.U32.AND P4, PT, R29.reuse, R24, PT ;  /* 0x000000181d00720c */ /* 0x040fe20003f84070 */
[--C-:B------:R-:W-:Y:S01]  /*4060*/  @!P5 IMAD.IADD R18, R18, 0x1, -R29.reuse ;  /* 0x000000011212d824 */ /* 0x100fe200078e0a1d */
[----:B------:R-:W-:Y:S01]  /*4070*/  ISETP.GT.U32.AND P5, PT, R29, R25, PT ;  /* 0x000000191d00720c */ /* 0x000fe20003fa4070 */
[--C-:B------:R-:W-:Y:S01]  /*4080*/  @!P0 IMAD.IADD R19, R19, 0x1, -R29.reuse ;  /* 0x0000000113138824 */ /* 0x100fe200078e0a1d */
[----:B------:R-:W-:Y:S01]  /*4090*/  ISETP.GT.U32.AND P0, PT, R29, R26, PT ;  /* 0x0000001a1d00720c */ /* 0x000fe20003f04070 */
[----:B------:R-:W-:-:S02]  /*40a0*/  @!P1 IMAD.IADD R20, R20, 0x1, -R29 ;  /* 0x0000000114149824 */ /* 0x000fc400078e0a1d */
[----:B------:R-:W-:Y:S01]  /*40b0*/  IMAD.MOV.U32 R28, RZ, RZ, 0x7f ;  /* 0x0000007fff1c7424 */ /* 0x000fe200078e00ff */
[----:B------:R1:W-:Y:S04]  /*40c0*/  STL [R1+0xbe8], R10 ;  /* 0x000be80a01007387 */ /* 0x0003e80000100800 */
[----:B------:R-:W-:Y:S01]  /*40d0*/  IADD3 R28, R28, c[0x0][0x180], RZ ;  /* 0x000060001c1c7a10 */ /* 0x000fe20007ffe0ff */
[----:B------:R-:W4:Y:S01]  /*40e0*/  LDL R0, [R1+0xa44] ;  /* 0x000a440001007983 */ /* 0x000f220000100800 */
[----:B0-----:R-:W-:Y:S01]  /*40f0*/  LOP3.LUT R23, R23, 0x7, RZ, 0xc0, !PT ;  /* 0x0000000717177812 */ /* 0x001fe200078ec0ff */
[----:B-1----:R-:W-:Y:S01]  /*4100*/  IMAD.MOV.U32 R10, RZ, RZ, 0x7f ;  /* 0x0000007fff0a7424 */ /* 0x002fe200078e00ff */
[----:B------:R-:W-:Y:S01]  /*4110*/  SHF.R.S32.HI R3, RZ, 0x1f, R28 ;  /* 0x0000001fff037819 */ /* 0x000fe2000001141c */
[----:B------:R-:W5:Y:S02]  /*4120*/  LDL R7, [R1+0xa50] ;  /* 0x000a500001077983 */ /* 0x000f640000100800 */
[----:B------:R-:W-:Y:S01]  /*4130*/  IMAD R23, R23, 0x110, RZ ;  /* 0x0000011017177824 */ /* 0x000fe200078e02ff */
[----:B------:R-:W-:Y:S01]  /*4140*/  IADD3 R10, R10, c[0x0][0x180], RZ ;  /* 0x000060000a0a7a10 */ /* 0x000fe20007ffe0ff */
[----:B------:R-:W5:Y:S03]  /*4150*/  LDL R28, [R1+0xa58] ;  /* 0x000a5800011c7983 */ /* 0x000f660000100800 */
[----:B------:R-:W-:Y:S01]  /*4160*/  LEA.HI R3, R3, R10, RZ, 0x7 ;  /* 0x0000000a03037211 */ /* 0x000fe200078f38ff */
[----:B------:R-:W5:Y:S04]  /*4170*/  LDL R6, [R1+0xa54] ;  /* 0x000a540001067983 */ /* 0x000f680000100800 */
[----:B------:R-:W5:Y:S04]  /*4180*/  LDL R5, [R1+0xa4c] ;  /* 0x000a4c0001057983 */ /* 0x000f680000100800 */
[----:B------:R-:W5:Y:S04]  /*4190*/  LDL.LU R10, [R1+0xbe8] ;  /* 0x000be800010a7983 */ /* 0x000f680000300800 */
[----:B------:R-:W5:Y:S01]  /*41a0*/  LDL.LU R3, [R1+0xbe4] ;  /* 0x000be40001037983 */ /* 0x000f620000300800 */
[----:B---3--:R-:W-:-:S13]  /*41b0*/  ISETP.GT.U32.AND P2, PT, R9, R8, PT ;  /* 0x000000080900720c */ /* 0x008fda0003f44070 */
[----:B------:R-:W-:Y:S01]  /*41c0*/  @!P2 IMAD.IADD R8, R8, 0x1, -R9 ;  /* 0x000000010808a824 */ /* 0x000fe200078e0a09 */
[----:B------:R-:W-:Y:S02]  /*41d0*/  ISETP.GT.U32.AND P2, PT, R29, R21, PT ;  /* 0x000000151d00720c */ /* 0x000fe40003f44070 */
[----:B------:R-:W0:Y:S01]  /*41e0*/  S2R R29, SR_TID.X ;  /* 0x00000000001d7919 */ /* 0x000e220000002100 */
[----:B--2---:R-:W-:Y:S01]  /*41f0*/  LOP3.LUT R4, R23, R2, RZ, 0x3c, !PT ;  /* 0x0000000217047212 */ /* 0x004fe200078e3cff */
[----:B0-----:R-:W-:-:S05]  /*4200*/  IMAD.SHL.U32 R2, R29, 0x2, RZ ;  /* 0x000000021d027824 */ /* 0x001fca00078e00ff */
[----:B------:R-:W-:Y:S02]  /*4210*/  LOP3.LUT R23, R23, 0x30, R2, 0x78, !PT ;  /* 0x0000003017177812 */ /* 0x000fe400078e7802 */
[----:B------:R-:W2:Y:S01]  /*4220*/  LDL.LU R2, [R1+0xbe0] ;  /* 0x000be00001027983 */ /* 0x000ea20000300800 */
[----:B------:R-:W-:Y:S01]  /*4230*/  ISETP.GT.U32.AND P1, PT, R9, R8, PT ;  /* 0x000000080900720c */ /* 0x000fe20003f24070 */
[----:B------:R-:W-:Y:S02]  /*4240*/  IMAD.SHL.U32 R29, R29, 0x80, RZ ;  /* 0x000000801d1d7824 */ /* 0x000fe400078e00ff */
[----:B------:R-:W3:Y:S03]  /*4250*/  LDL R23, [R1+0xa48] ;  /* 0x000a480001177983 */ /* 0x000ee60000100800 */
[----:B------:R-:W-:Y:S02]  /*4260*/  LOP3.LUT R4, R4, 0x800, R29, 0xf8, !PT ;  /* 0x0000080004047812 */ /* 0x000fe400078ef81d */
[----:B------:R-:W-:-:S05]  /*4270*/  IABS R29, c[0x0][0x17c] ;  /* 0x00005f00001d7a13 */ /* 0x000fca0000000000 */
[----:B------:R-:W-:Y:S01]  /*4280*/  @!P1 IMAD.IADD R8, R8, 0x1, -R9 ;  /* 0x0000000108089824 */ /* 0x000fe200078e0a09 */
[----:B------:R0:W-:Y:S01]  /*4290*/  STL [R1+0x1f0], R4 ;  /* 0x0001f00401007387 */ /* 0x0001e20000100800 */
[--C-:B------:R-:W-:Y:S02]  /*42a0*/  @!P2 IMAD.IADD R21, R21, 0x1, -R29.reuse ;  /* 0x000000011515a824 */ /* 0x100fe400078e0a1d */
[--C-:B------:R-:W-:Y:S02]  /*42b0*/  @!P3 IMAD.IADD R22, R22, 0x1, -R29.reuse ;  /* 0x000000011616b824 */ /* 0x100fe400078e0a1d */
[--C-:B------:R-:W-:Y:S02]  /*42c0*/  @!P5 IMAD.IADD R25, R25, 0x1, -R29.reuse ;  /* 0x000000011919d824 */ /* 0x100fe400078e0a1d */
[--C-:B------:R-:W-:Y:S02]  /*42d0*/  @!P4 IMAD.IADD R24, R24, 0x1, -R29.reuse ;  /* 0x000000011818c824 */ /* 0x100fe400078e0a1d */
[--C-:B------:R-:W-:Y:S01]  /*42e0*/  @!P0 IMAD.IADD R26, R26, 0x1, -R29.reuse ;  /* 0x000000011a1a8824 */ /* 0x100fe200078e0a1d */
[----:B0-----:R-:W3:Y:S01]  /*42f0*/  LDL R4, [R1+0xa34] ;  /* 0x000a340001047983 */ /* 0x001ee20000100800 */
[----:B------:R-:W-:Y:S01]  /*4300*/  @!P6 IMAD.IADD R27, R27, 0x1, -R29 ;  /* 0x000000011b1be824 */ /* 0x000fe200078e0a1d */
[----:B----4-:R-:W-:-:S02]  /*4310*/  ISETP.GE.AND P5, PT, R0, RZ, PT ;  /* 0x000000ff0000720c */ /* 0x010fc40003fa6270 */
[----:B------:R-:W4:Y:S04]  /*4320*/  LDL R29, [R1+0xa38] ;  /* 0x000a3800011d7983 */ /* 0x000f280000100800 */
[----:B------:R-:W3:Y:S01]  /*4330*/  LDL R0, [R1+0xa30] ;  /* 0x000a300001007983 */ /* 0x000ee20000100800 */
[----:B-----5:R-:W-:-:S03]  /*4340*/  ISETP.GE.AND P3, PT, R3, RZ, PT ;  /* 0x000000ff0300720c */ /* 0x020fc60003f66270 */
[----:B------:R-:W5:Y:S01]  /*4350*/  LDL R3, [R1+0xa3c] ;  /* 0x000a3c0001037983 */ /* 0x000f620000100800 */
[----:B--2---:R-:W-:-:S03]  /*4360*/  ISETP.GE.AND P2, PT, R2, RZ, PT ;  /* 0x000000ff0200720c */ /* 0x004fc60003f46270 */
[----:B------:R-:W2:Y:S04]  /*4370*/  LDL R2, [R1+0xa40] ;  /* 0x000a400001027983 */ /* 0x000ea80000100800 */
[----:B------:R0:W-:Y:S04]  /*4380*/  STL [R1+0x94], R8 ;  /* 0x0000940801007387 */ /* 0x0001e80000100800 */
[----:B0-----:R-:W2:Y:S01]  /*4390*/  LDL.LU R8, [R1+0x8c] ;  /* 0x00008c0001087983 */ /* 0x001ea20000300800 */
[----:B------:R-:W-:Y:S02]  /*43a0*/  ISETP.GE.AND P1, PT, R28, RZ, PT ;  /* 0x000000ff1c00720c */ /* 0x000fe40003f26270 */
[----:B------:R-:W-:Y:S01]  /*43b0*/  ISETP.GE.AND P4, PT, R7, RZ, PT ;  /* 0x000000ff0700720c */ /* 0x000fe20003f86270 */
[----:B------:R-:W3:Y:S04]  /*43c0*/  LDL R28, [R1+0xa28] ;  /* 0x000a2800011c7983 */ /* 0x000ee80000100800 */
[----:B------:R-:W3:Y:S01]  /*43d0*/  LDL.LU R7, [R1+0x88] ;  /* 0x0000880001077983 */ /* 0x000ee20000300800 */
[----:B--2---:R-:W-:Y:S01]  /*43e0*/  @!P2 IMAD.MOV R8, RZ, RZ, -R8 ;  /* 0x000000ffff08a224 */ /* 0x004fe200078e0a08 */
[----:B------:R-:W-:-:S02]  /*43f0*/  ISETP.GE.AND P2, PT, R6, RZ, PT ;  /* 0x000000ff0600720c */ /* 0x000fc40003f46270 */
[----:B------:R-:W2:Y:S04]  /*4400*/  LDL R6, [R1+0xa2c] ;  /* 0x000a2c0001067983 */ /* 0x000ea80000100800 */
[----:B------:R0:W-:Y:S04]  /*4410*/  STL [R1+0x8c], R8 ;  /* 0x00008c0801007387 */ /* 0x0001e80000100800 */
[----:B0-----:R-:W2:Y:S01]  /*4420*/  LDL.LU R8, [R1+0x84] ;  /* 0x0000840001087983 */ /* 0x001ea20000300800 */
[----:B----4-:R-:W-:Y:S01]  /*4430*/  ISETP.GE.AND P0, PT, R29, RZ, PT ;  /* 0x000000ff1d00720c */ /* 0x010fe20003f06270 */
[----:B---3--:R-:W-:Y:S01]  /*4440*/  @!P3 IMAD.MOV R7, RZ, RZ, -R7 ;  /* 0x000000ffff07b224 */ /* 0x008fe200078e0a07 */
[----:B------:R-:W-:-:S02]  /*4450*/  ISETP.GE.AND P3, PT, R5, RZ, PT ;  /* 0x000000ff0500720c */ /* 0x000fc40003f66270 */
[----:B------:R-:W3:Y:S04]  /*4460*/  LDL R5, [R1+0xa20] ;  /* 0x000a200001057983 */ /* 0x000ee80000100800 */
[----:B------:R0:W-:Y:S04]  /*4470*/  STL [R1+0x88], R7 ;  /* 0x0000880701007387 */ /* 0x0001e80000100800 */
[----:B0-----:R-:W4:Y:S01]  /*4480*/  LDL.LU R7, [R1+0x80] ;  /* 0x0000800001077983 */ /* 0x001f220000300800 */
[----:B--2---:R-:W-:Y:S01]  /*4490*/  @!P0 IMAD.MOV R8, RZ, RZ, -R8 ;  /* 0x000000ffff088224 */ /* 0x004fe200078e0a08 */
[----:B------:R-:W-:-:S02]  /*44a0*/  ISETP.GE.AND P0, PT, R23, RZ, PT ;  /* 0x000000ff1700720c */ /* 0x000fc40003f06270 */
[----:B------:R-:W2:Y:S04]  /*44b0*/  LDL R23, [R1+0xa24] ;  /* 0x000a240001177983 */ /* 0x000ea80000100800 */
[----:B------:R0:W-:Y:S04]  /*44c0*/  STL [R1+0x84], R8 ;  /* 0x0000840801007387 */ /* 0x0001e80000100800 */
[----:B0-----:R-:W2:Y:S01]  /*44d0*/  LDL.LU R8, [R1+0x7c] ;  /* 0x00007c0001087983 */ /* 0x001ea20000300800 */
[----:B----4-:R-:W-:Y:S01]  /*44e0*/  @!P5 IMAD.MOV R7, RZ, RZ, -R7 ;  /* 0x000000ffff07d224 */ /* 0x010fe200078e0a07 */
[----:B------:R-:W-:-:S02]  /*44f0*/  ISETP.GE.AND P5, PT, R2, RZ, PT ;  /* 0x000000ff0200720c */ /* 0x000fc40003fa6270 */
[----:B------:R-:W4:Y:S04]  /*4500*/  LDL R2, [R1+0xa18] ;  /* 0x000a180001027983 */ /* 0x000f280000100800 */
[----:B------:R0:W-:Y:S04]  /*4510*/  STL [R1+0x80], R7 ;  /* 0x0000800701007387 */ /* 0x0001e80000100800 */
[----:B0-----:R-:W3:Y:S01]  /*4520*/  LDL.LU R7, [R1+0x78] ;  /* 0x0000780001077983 */ /* 0x001ee20000300800 */
[----:B--2---:R-:W-:Y:S01]  /*4530*/  @!P4 IMAD.MOV R8, RZ, RZ, -R8 ;  /* 0x000000ffff08c224 */ /* 0x004fe200078e0a08 */
[----:B-----5:R-:W-:-:S02]  /*4540*/  ISETP.GE.AND P4, PT, R3, RZ, PT ;  /* 0x000000ff0300720c */ /* 0x020fc40003f86270 */
[----:B------:R-:W2:Y:S04]  /*4550*/  LDL R3, [R1+0xa1c] ;  /* 0x000a1c0001037983 */ /* 0x000ea80000100800 */
[----:B------:R0:W-:Y:S04]  /*4560*/  STL [R1+0x7c], R8 ;  /* 0x00007c0801007387 */ /* 0x0001e80000100800 */
[----:B0-----:R-:W5:Y:S01]  /*4570*/  LDL.LU R8, [R1+0x74] ;  /* 0x0000740001087983 */ /* 0x001f620000300800 */
[----:B---3--:R-:W-:Y:S01]  /*4580*/  @!P1 IMAD.MOV R7, RZ, RZ, -R7 ;  /* 0x000000ffff079224 */ /* 0x008fe200078e0a07 */
[----:B------:R-:W-:-:S02]  /*4590*/  ISETP.GE.AND P1, PT, R4, RZ, PT ;  /* 0x000000ff0400720c */ /* 0x000fc40003f26270 */
[----:B------:R-:W3:Y:S04]  /*45a0*/  LDL R4, [R1+0xa10] ;  /* 0x000a100001047983 */ /* 0x000ee80000100800 */
[----:B------:R0:W-:Y:S04]  /*45b0*/  STL [R1+0x78], R7 ;  /* 0x0000780701007387 */ /* 0x0001e80000100800 */
[----:B0-----:R-:W2:Y:S01]  /*45c0*/  LDL.LU R7, [R1+0x70] ;  /* 0x0000700001077983 */ /* 0x001ea20000300800 */
[----:B-----5:R-:W-:Y:S01]  /*45d0*/  @!P2 IMAD.MOV R8, RZ, RZ, -R8 ;  /* 0x000000ffff08a224 */ /* 0x020fe200078e0a08 */
[----:B------:R-:W-:-:S02]  /*45e0*/  ISETP.GE.AND P2, PT, R0, RZ, PT ;  /* 0x000000ff0000720c */ /* 0x000fc40003f46270 */
[----:B------:R-:W5:Y:S04]  /*45f0*/  LDL R0, [R1+0xa14] ;  /* 0x000a140001007983 */ /* 0x000f680000100800 */
[----:B------:R0:W-:Y:S04]  /*4600*/  STL [R1+0x74], R8 ;  /* 0x0000740801007387 */ /* 0x0001e80000100800 */
[----:B0-----:R-:W3:Y:S01]  /*4610*/  LDL.LU R8, [R1+0x6c] ;  /* 0x00006c0001087983 */ /* 0x001ee20000300800 */
[----:B--2---:R-:W-:Y:S01]  /*4620*/  @!P3 IMAD.MOV R7, RZ, RZ, -R7 ;  /* 0x000000ffff07b224 */ /* 0x004fe200078e0a07 */
[----:B------:R-:W-:-:S02]  /*4630*/  ISETP.GE.AND P3, PT, R28, RZ, PT ;  /* 0x000000ff1c00720c */ /* 0x000fc40003f66270 */
[----:B------:R-:W2:Y:S04]  /*4640*/  LDL R28, [R1+0xa08] ;  /* 0x000a0800011c7983 */ /* 0x000ea80000100800 */
[----:B------:R0:W-:Y:S04]  /*4650*/  STL [R1+0x70], R7 ;  /* 0x0000700701007387 */ /* 0x0001e80000100800 */
[----:B0-----:R-:W2:Y:S01]  /*4660*/  LDL.LU R7, [R1+0x68] ;  /* 0x0000680001077983 */ /* 0x001ea20000300800 */
[----:B---3--:R-:W-:Y:S01]  /*4670*/  @!P0 IMAD.MOV R8, RZ, RZ, -R8 ;  /* 0x000000ffff088224 */ /* 0x008fe200078e0a08 */
[----:B------:R-:W-:-:S02]  /*4680*/  ISETP.GE.AND P0, PT, R6, RZ, PT ;  /* 0x000000ff0600720c */ /* 0x000fc40003f06270 */
[----:B------:R-:W3:Y:S04]  /*4690*/  LDL R6, [R1+0xa0c] ;  /* 0x000a0c0001067983 */ /* 0x000ee80000100800 */
        /* <DEDUP_REMOVED lines=13> */
[----:B----4-:R-:W-:-:S02]  /*4770*/  ISETP.GE.AND P1, PT, R2, RZ, PT ;  /* 0x000000ff0200720c */ /* 0x010fc40003f26270 */
[----:B------:R-:W2:Y:S04]  /*4780*/  LDL R2, [R1+0x9f8] ;  /* 0x0009f80001027983 */ /* 0x000ea80000100800 */
[----:B------:R0:W-:Y:S04]  /*4790*/  STL [R1+0x60], R7 ;  /* 0x0000600701007387 */ /* 0x0001e80000100800 */
[----:B0-----:R-:W4:Y:S01]  /*47a0*/  LDL.LU R7, [R1+0x58] ;  /* 0x0000580001077983 */ /* 0x001f220000300800 */
[----:B---3--:R-:W-:Y:S01]  /*47b0*/  @!P2 IMAD.MOV R8, RZ, RZ, -R8 ;  /* 0x000000ffff08a224 */ /* 0x008fe200078e0a08 */
[----:B------:R-:W-:-:S02]  /*47c0*/  ISETP.GE.AND P2, PT, R3, RZ, PT ;  /* 0x000000ff0300720c */ /* 0x000fc40003f46270 */
[----:B------:R-:W3:Y:S04]  /*47d0*/  LDL R3, [R1+0x9fc] ;  /* 0x0009fc0001037983 */ /* 0x000ee80000100800 */
[----:B------:R0:W-:Y:S04]  /*47e0*/  STL [R1+0x5c], R8 ;  /* 0x00005c0801007387 */ /* 0x0001e80000100800 */
[----:B0-----:R-:W2:Y:S01]  /*47f0*/  LDL.LU R8, [R1+0x54] ;  /* 0x0000540001087983 */ /* 0x001ea20000300800 */
[----:B----4-:R-:W-:Y:S01]  /*4800*/  @!P3 IMAD.MOV R7, RZ, RZ, -R7 ;  /* 0x000000ffff07b224 */ /* 0x010fe200078e0a07 */
[----:B------:R-:W-:-:S02]  /*4810*/  ISETP.GE.AND P3, PT, R4, RZ, PT ;  /* 0x000000ff0400720c */ /* 0x000fc40003f66270 */
[----:B------:R-:W4:Y:S04]  /*4820*/  LDL R4, [R1+0x9f0] ;  /* 0x0009f00001047983 */ /* 0x000f280000100800 */
[----:B------:R0:W-:Y:S04]  /*4830*/  STL [R1+0x58], R7 ;  /* 0x0000580701007387 */ /* 0x0001e80000100800 */
[----:B0-----:R-:W3:Y:S01]  /*4840*/  LDL.LU R7, [R1+0x50] ;  /* 0x0000500001077983 */ /* 0x001ee20000300800 */
[----:B--2---:R-:W-:-:S05]  /*4850*/  @!P0 IMAD.MOV R8, RZ, RZ, -R8 ;  /* 0x000000ffff088224 */ /* 0x004fca00078e0a08 */
[----:B------:R0:W-:Y:S04]  /*4860*/  STL [R1+0x54], R8 ;  /* 0x0000540801007387 */ /* 0x0001e80000100800 */
[----:B0-----:R-:W2:Y:S01]  /*4870*/  LDL.LU R8, [R1+0x4c] ;  /* 0x00004c0001087983 */ /* 0x001ea20000300800 */
[----:B-----5:R-:W-:Y:S01]  /*4880*/  ISETP.GE.AND P0, PT, R0, RZ, PT ;  /* 0x000000ff0000720c */ /* 0x020fe20003f06270 */
[----:B---3--:R-:W-:Y:S02]  /*4890*/  @!P5 IMAD.MOV R7, RZ, RZ, -R7 ;  /* 0x000000ffff07d224 */ /* 0x008fe400078e0a07 */
[----:B------:R-:W3:Y:S01]  /*48a0*/  LDL R0, [R1+0x9f4] ;  /* 0x0009f40001007983 */ /* 0x000ee20000100800 */
[----:B------:R-:W-:-:S03]  /*48b0*/  ISETP.GE.AND P5, PT, R28, RZ, PT ;  /* 0x000000ff1c00720c */ /* 0x000fc60003fa6270 */
[----:B------:R0:W-:Y:S04]  /*48c0*/  STL [R1+0x50], R7 ;  /* 0x0000500701007387 */ /* 0x0001e80000100800 */
[----:B0-----:R-:W5:Y:S04]  /*48d0*/  LDL.LU R7, [R1+0x48] ;  /* 0x0000480001077983 */ /* 0x001f680000300800 */
[----:B------:R-:W3:Y:S01]  /*48e0*/  LDL R28, [R1+0x9e4] ;  /* 0x0009e400011c7983 */ /* 0x000ee20000100800 */
[----:B--2---:R-:W-:Y:S01]  /*48f0*/  @!P4 IMAD.MOV R8, RZ, RZ, -R8 ;  /* 0x000000ffff08c224 */ /* 0x004fe200078e0a08 */
[----:B------:R-:W-:-:S02]  /*4900*/  ISETP.GE.AND P4, PT, R6, RZ, PT ;  /* 0x000000ff0600720c */ /* 0x000fc40003f86270 */
[----:B------:R-:W2:Y:S04]  /*4910*/  LDL.LU R6, [R1+0x44] ;  /* 0x0000440001067983 */ /* 0x000ea80000300800 */
[----:B------:R0:W-:Y:S04]  /*4920*/  STL [R1+0x4c], R8 ;  /* 0x00004c0801007387 */ /* 0x0001e80000100800 */
[----:B0-----:R-:W3:Y:S01]  /*4930*/  LDL R8, [R1+0x9e8] ;  /* 0x0009e80001087983 */ /* 0x001ee20000100800 */
[----:B-----5:R-:W-:Y:S01]  /*4940*/  @!P1 IMAD.MOV R7, RZ, RZ, -R7 ;  /* 0x000000ffff079224 */ /* 0x020fe200078e0a07 */
[----:B------:R-:W-:-:S02]  /*4950*/  ISETP.GE.AND P1, PT, R5, RZ, PT ;  /* 0x000000ff0500720c */ /* 0x000fc40003f26270 */
[----:B------:R-:W5:Y:S04]  /*4960*/  LDL.LU R5, [R1+0x40] ;  /* 0x0000400001057983 */ /* 0x000f680000300800 */
[----:B------:R0:W-:Y:S04]  /*4970*/  STL [R1+0x48], R7 ;  /* 0x0000480701007387 */ /* 0x0001e80000100800 */
[----:B0-----:R-:W3:Y:S01]  /*4980*/  LDL R7, [R1+0x9d8] ;  /* 0x0009d80001077983 */ /* 0x001ee20000100800 */
[----:B--2---:R-:W-:-:S05]  /*4990*/  @!P2 IMAD.MOV R6, RZ, RZ, -R6 ;  /* 0x000000ffff06a224 */ /* 0x004fca00078e0a06 */
[----:B------:R0:W-:Y:S04]  /*49a0*/  STL [R1+0x44], R6 ;  /* 0x0000440601007387 */ /* 0x0001e80000100800 */
[----:B0-----:R-:W2:Y:S01]  /*49b0*/  LDL.LU R6, [R1+0x3c] ;  /* 0x00003c0001067983 */ /* 0x001ea20000300800 */
[----:B------:R-:W-:Y:S01]  /*49c0*/  ISETP.GE.AND P2, PT, R23, RZ, PT ;  /* 0x000000ff1700720c */ /* 0x000fe20003f46270 */
[----:B-----5:R-:W-:Y:S01]  /*49d0*/  @!P3 IMAD.MOV R5, RZ, RZ, -R5 ;  /* 0x000000ffff05b224 */ /* 0x020fe200078e0a05 */
[----:B------:R-:W-:Y:S01]  /*49e0*/  ISETP.GE.AND P3, PT, R2, RZ, PT ;  /* 0x000000ff0200720c */ /* 0x000fe20003f66270 */
[----:B------:R-:W5:Y:S04]  /*49f0*/  LDL R23, [R1+0x9dc] ;  /* 0x0009dc0001177983 */ /* 0x000f680000100800 */
[----:B------:R-:W3:Y:S04]  /*4a00*/  LDL R2, [R1+0x9d4] ;  /* 0x0009d40001027983 */ /* 0x000ee80000100800 */
[----:B------:R0:W-:Y:S04]  /*4a10*/  STL [R1+0x40], R5 ;  /* 0x0000400501007387 */ /* 0x0001e80000100800 */
[----:B0-----:R-:W3:Y:S01]  /*4a20*/  LDL.LU R5, [R1+0x38] ;  /* 0x0000380001057983 */ /* 0x001ee20000300800 */
[----:B--2---:R-:W-:Y:S01]  /*4a30*/  @!P0 IMAD.MOV R6, RZ, RZ, -R6 ;  /* 0x000000ffff068224 */ /* 0x004fe200078e0a06 */
[----:B------:R-:W-:-:S04]  /*4a40*/  ISETP.GE.AND P0, PT, R3, RZ, PT ;  /* 0x000000ff0300720c */ /* 0x000fc80003f06270 */
[----:B------:R0:W-:Y:S04]  /*4a50*/  STL [R1+0x3c], R6 ;  /* 0x00003c0601007387 */ /* 0x0001e80000100800 */
[----:B0-----:R-:W2:Y:S04]  /*4a60*/  LDL R6, [R1+0x9d0] ;  /* 0x0009d00001067983 */ /* 0x001ea80000100800 */
[----:B------:R-:W2:Y:S01]  /*4a70*/  LDL.LU R3, [R1+0x34] ;  /* 0x0000340001037983 */ /* 0x000ea20000300800 */
[----:B---3--:R-:W-:Y:S01]  /*4a80*/  @!P5 IMAD.MOV R5, RZ, RZ, -R5 ;  /* 0x000000ffff05d224 */ /* 0x008fe200078e0a05 */
[----:B----4-:R-:W-:-:S04]  /*4a90*/  ISETP.GE.AND P5, PT, R4, RZ, PT ;  /* 0x000000ff0400720c */ /* 0x010fc80003fa6270 */
[----:B------:R0:W-:Y:S04]  /*4aa0*/  STL [R1+0x38], R5 ;  /* 0x0000380501007387 */ /* 0x0001e80000100800 */
[----:B0-----:R-:W3:Y:S04]  /*4ab0*/  LDL R5, [R1+0x9cc] ;  /* 0x0009cc0001057983 */ /* 0x001ee80000100800 */
[----:B------:R-:W4:Y:S04]  /*4ac0*/  LDL.LU R9, [R1+0x30] ;  /* 0x0000300001097983 */ /* 0x000f280000300800 */
[----:B------:R-:W3:Y:S01]  /*4ad0*/  LDL R4, [R1+0x9c8] ;  /* 0x0009c80001047983 */ /* 0x000ee20000100800 */
[----:B--2---:R-:W-:Y:S01]  /*4ae0*/  @!P4 IMAD.MOV R3, RZ, RZ, -R3 ;  /* 0x000000ffff03c224 */ /* 0x004fe200078e0a03 */
[----:B------:R-:W-:-:S02]  /*4af0*/  ISETP.GE.AND P4, PT, R0, RZ, PT ;  /* 0x000000ff0000720c */ /* 0x000fc40003f86270 */
[----:B------:R-:W2:Y:S04]  /*4b00*/  LDL.LU R0, [R1+0x2c] ;  /* 0x00002c0001007983 */ /* 0x000ea80000300800 */
[----:B------:R0:W-:Y:S04]  /*4b10*/  STL [R1+0x34], R3 ;  /* 0x0000340301007387 */ /* 0x0001e80000100800 */
[----:B0-----:R-:W3:Y:S01]  /*4b20*/  LDL R3, [R1+0x9c4] ;  /* 0x0009c40001037983 */ /* 0x001ee20000100800 */
[----:B----4-:R-:W-:Y:S01]  /*4b30*/  @!P1 IMAD.MOV R9, RZ, RZ, -R9 ;  /* 0x000000ffff099224 */ /* 0x010fe200078e0a09 */
[----:B------:R-:W-:-:S02]  /*4b40*/  ISETP.GE.AND P1, PT, R28, RZ, PT ;  /* 0x000000ff1c00720c */ /* 0x000fc40003f26270 */
[----:B------:R-:W4:Y:S04]  /*4b50*/  LDL R28, [R1+0x9c0] ;  /* 0x0009c000011c7983 */ /* 0x000f280000100800 */
[----:B------:R0:W-:Y:S04]  /*4b60*/  STL [R1+0x30], R9 ;  /* 0x0000300901007387 */ /* 0x0001e80000100800 */
[----:B0-----:R-:W3:Y:S01]  /*4b70*/  LDL.LU R9, [R1+0x28] ;  /* 0x0000280001097983 */ /* 0x001ee20000300800 */
[----:B--2---:R-:W-:Y:S01]  /*4b80*/  @!P2 IMAD.MOV R0, RZ, RZ, -R0 ;  /* 0x000000ffff00a224 */ /* 0x004fe200078e0a00 */
[----:B------:R-:W-:-:S04]  /*4b90*/  ISETP.GE.AND P2, PT, R8, RZ, PT ;  /* 0x000000ff0800720c */ /* 0x000fc80003f46270 */
[----:B------:R0:W-:Y:S04]  /*4ba0*/  STL [R1+0x2c], R0 ;  /* 0x00002c0001007387 */ /* 0x0001e80000100800 */
[----:B0-----:R-:W2:Y:S04]  /*4bb0*/  LDL R0, [R1+0x9bc] ;  /* 0x0009bc0001007983 */ /* 0x001ea80000100800 */
[----:B------:R-:W2:Y:S04]  /*4bc0*/  LDL.LU R8, [R1+0x24] ;  /* 0x0000240001087983 */ /* 0x000ea80000300800 */
[----:B------:R-:W4:Y:S01]  /*4bd0*/  LDL R29, [R1+0x9b8] ;  /* 0x0009b800011d7983 */ /* 0x000f220000100800 */
[----:B---3--:R-:W-:Y:S01]  /*4be0*/  @!P3 IMAD.MOV R9, RZ, RZ, -R9 ;  /* 0x000000ffff09b224 */ /* 0x008fe200078e0a09 */
[----:B------:R-:W-:-:S04]  /*4bf0*/  ISETP.GE.AND P3, PT, R7, RZ, PT ;  /* 0x000000ff0700720c */ /* 0x000fc80003f66270 */
[----:B------:R0:W-:Y:S04]  /*4c00*/  STL [R1+0x28], R9 ;  /* 0x0000280901007387 */ /* 0x0001e80000100800 */
[----:B0-----:R-:W3:Y:S04]  /*4c10*/  LDL.LU R9, [R1+0xbdc] ;  /* 0x000bdc0001097983 */ /* 0x001ee80000300800 */
[----:B------:R-:W3:Y:S01]  /*4c20*/  LDL.LU R7, [R1+0x20] ;  /* 0x0000200001077983 */ /* 0x000ee20000300800 */
[----:B--2---:R-:W-:Y:S01]  /*4c30*/  @!P0 IMAD.MOV R8, RZ, RZ, -R8 ;  /* 0x000000ffff088224 */ /* 0x004fe200078e0a08 */
[----:B-----5:R-:W-:-:S04]  /*4c40*/  ISETP.GE.AND P0, PT, R23, RZ, PT ;  /* 0x000000ff1700720c */ /* 0x020fc80003f06270 */
[----:B------:R0:W-:Y:S04]  /*4c50*/  STL [R1+0x24], R8 ;  /* 0x0000240801007387 */ /* 0x0001e80000100800 */
[----:B0-----:R-:W2:Y:S04]  /*4c60*/  LDL.LU R8, [R1+0xbd8] ;  /* 0x000bd80001087983 */ /* 0x001ea80000300800 */
[----:B------:R-:W5:Y:S01]  /*4c70*/  LDL.LU R23, [R1+0x1c] ;  /* 0x00001c0001177983 */ /* 0x000f620000300800 */
[----:B---3--:R-:W-:Y:S01]  /*4c80*/  @!P5 IMAD.MOV R7, RZ, RZ, -R7 ;  /* 0x000000ffff07d224 */ /* 0x008fe200078e0a07 */
[----:B------:R-:W-:-:S02]  /*4c90*/  ISETP.GE.AND P5, PT, R2, RZ, PT ;  /* 0x000000ff0200720c */ /* 0x000fc40003fa6270 */
[----:B------:R-:W3:Y:S04]  /*4ca0*/  LDL R2, [R1+0x9b0] ;  /* 0x0009b00001027983 */ /* 0x000ee80000100800 */
[----:B------:R0:W-:Y:S04]  /*4cb0*/  STL [R1+0x20], R7 ;  /* 0x0000200701007387 */ /* 0x0001e80000100800 */
[----:B0-----:R-:W2:Y:S01]  /*4cc0*/  LDL.LU R7, [R1+0x18] ;  /* 0x0000180001077983 */ /* 0x001ea20000300800 */
[----:B-----5:R-:W-:-:S05]  /*4cd0*/  @!P4 IMAD.MOV R23, RZ, RZ, -R23 ;  /* 0x000000ffff17c224 */ /* 0x020fca00078e0a17 */
[----:B------:R0:W-:Y:S04]  /*4ce0*/  STL [R1+0x1c], R23 ;  /* 0x00001c1701007387 */ /* 0x0001e80000100800 */
[----:B0-----:R-:W5:Y:S01]  /*4cf0*/  LDL.LU R23, [R1+0xbd4] ;  /* 0x000bd40001177983 */ /* 0x001f620000300800 */
[----:B------:R-:W-:Y:S01]  /*4d00*/  ISETP.GE.AND P4, PT, R6, RZ, PT ;  /* 0x000000ff0600720c */ /* 0x000fe20003f86270 */
[----:B--2---:R-:W-:Y:S01]  /*4d10*/  @!P1 IMAD.MOV R7, RZ, RZ, -R7 ;  /* 0x000000ffff079224 */ /* 0x004fe200078e0a07 */
[----:B------:R-:W-:Y:S01]  /*4d20*/  ISETP.GE.AND P1, PT, R5, RZ, PT ;  /* 0x000000ff0500720c */ /* 0x000fe20003f26270 */
[----:B-----5:R-:W-:Y:S02]  /*4d30*/  IMAD.MOV.U32 R6, RZ, RZ, R23 ;  /* 0x000000ffff067224 */ /* 0x020fe400078e0017 */
[----:B------:R-:W2:Y:S02]  /*4d40*/  LDL R23, [R1+0x9ac] ;  /* 0x0009ac0001177983 */ /* 0x000ea40000100800 */
[----:B------:R-:W-:-:S02]  /*4d50*/  @!P2 IMAD.MOV R6, RZ, RZ, -R6 ;  /* 0x000000ffff06a224 */ /* 0x000fc400078e0a06 */
[----:B------:R0:W-:Y:S01]  /*4d60*/  STL [R1+0x18], R7 ;  /* 0x0000180701007387 */ /* 0x0001e20000100800 */
[----:B------:R-:W-:-:S03]  /*4d70*/  ISETP.GE.AND P2, PT, R4, RZ, PT ;  /* 0x000000ff0400720c */ /* 0x000fc60003f46270 */
[----:B0-----:R-:W5:Y:S04]  /*4d80*/  LDL.LU R7, [R1+0xbd0] ;  /* 0x000bd00001077983 */ /* 0x001f680000300800 */
[----:B------:R-:W2:Y:S04]  /*4d90*/  LDL.LU R5, [R1+0x10] ;  /* 0x0000100001057983 */ /* 0x000ea80000300800 */
[----:B------:R0:W-:Y:S04]  /*4da0*/  STL [R1+0x14], R6 ;  /* 0x0000140601007387 */ /* 0x0001e80000100800 */
[----:B0-----:R-:W3:Y:S04]  /*4db0*/  LDL.LU R6, [R1+0xbcc] ;  /* 0x000bcc0001067983 */ /* 0x001ee80000300800 */
[----:B------:R-:W3:Y:S01]  /*4dc0*/  LDL.LU R4, [R1+0xc] ;  /* 0x00000c0001047983 */ /* 0x000ee20000300800 */
[----:B--2---:R-:W-:Y:S01]  /*4dd0*/  @!P3 IMAD.MOV R5, RZ, RZ, -R5 ;  /* 0x000000ffff05b224 */ /* 0x004fe200078e0a05 */
[----:B------:R-:W-:-:S04]  /*4de0*/  ISETP.GE.AND P3, PT, R3, RZ, PT ;  /* 0x000000ff0300720c */ /* 0x000fc80003f66270 */
[----:B------:R0:W-:Y:S04]  /*4df0*/  STL [R1+0x10], R5 ;  /* 0x0000100501007387 */ /* 0x0001e80000100800 */
[----:B0-----:R-:W2:Y:S01]  /*4e00*/  LDL.LU R5, [R1+0xbc8] ;  /* 0x000bc80001057983 */ /* 0x001ea20000300800 */
[----:B---3--:R-:W-:-:S03]  /*4e10*/  @!P0 IMAD.MOV R4, RZ, RZ, -R4 ;  /* 0x000000ffff048224 */ /* 0x008fc600078e0a04 */
[----:B------:R-:W3:Y:S01]  /*4e20*/  LDL.LU R3, [R1+0x8] ;  /* 0x0000080001037983 */ /* 0x000ee20000300800 */
[----:B----4-:R-:W-:-:S03]  /*4e30*/  ISETP.GE.AND P0, PT, R28, RZ, PT ;  /* 0x000000ff1c00720c */ /* 0x010fc60003f06270 */
[----:B------:R0:W-:Y:S04]  /*4e40*/  STL [R1+0xc], R4 ;  /* 0x00000c0401007387 */ /* 0x0001e80000100800 */
[----:B0-----:R-:W4:Y:S04]  /*4e50*/  LDL.LU R4, [R1+0xbc4] ;  /* 0x000bc40001047983 */ /* 0x001f280000300800 */
[----:B------:R-:W2:Y:S01]  /*4e60*/  LDL.LU R28, [R1+0x4] ;  /* 0x00000400011c7983 */ /* 0x000ea20000300800 */
[----:B---3--:R-:W-:Y:S01]  /*4e70*/  @!P5 IMAD.MOV R3, RZ, RZ, -R3 ;  /* 0x000000ffff03d224 */ /* 0x008fe200078e0a03 */
[----:B------:R-:W-:-:S04]  /*4e80*/  ISETP.GE.AND P5, PT, R0, RZ, PT ;  /* 0x000000ff0000720c */ /* 0x000fc80003fa6270 */
[----:B------:R0:W-:Y:S04]  /*4e90*/  STL [R1+0x8], R3 ;  /* 0x0000080301007387 */ /* 0x0001e80000100800 */
[----:B0-----:R-:W3:Y:S01]  /*4ea0*/  LDL.LU R3, [R1+0xbc0] ;  /* 0x000bc00001037983 */ /* 0x001ee20000300800 */
[----:B--2---:R-:W-:-:S03]  /*4eb0*/  @!P4 IMAD.MOV R28, RZ, RZ, -R28 ;  /* 0x000000ffff1cc224 */ /* 0x004fc600078e0a1c */
[----:B------:R-:W2:Y:S04]  /*4ec0*/  LDL.LU R0, [R1] ;  /* 0x0000000001007983 */ /* 0x000ea80000300800 */
[----:B------:R0:W-:Y:S04]  /*4ed0*/  STL [R1+0x4], R28 ;  /* 0x0000041c01007387 */ /* 0x0001e80000100800 */
[----:B0-----:R-:W2:Y:S01]  /*4ee0*/  LDL.LU R28, [R1+0xbbc] ;  /* 0x000bbc00011c7983 */ /* 0x001ea20000300800 */
[----:B------:R-:W-:Y:S01]  /*4ef0*/  ISETP.GE.AND P4, PT, R29, RZ, PT ;  /* 0x000000ff1d00720c */ /* 0x000fe20003f86270 */
[----:B--2---:R-:W-:-:S02]  /*4f00*/  IMAD.MOV.U32 R29, RZ, RZ, R28 ;  /* 0x000000ffff1d7224 */ /* 0x004fc400078e001c */
[----:B------:R-:W2:Y:S01]  /*4f10*/  LDL R28, [R1+0x9b4] ;  /* 0x0009b400011c7983 */ /* 0x000ea20000100800 */
[----:B------:R-:W-:Y:S02]  /*4f20*/  @!P1 IMAD.MOV R0, RZ, RZ, -R0 ;  /* 0x000000ffff009224 */ /* 0x000fe400078e0a00 */
[----:B------:R-:W-:-:S03]  /*4f30*/  @!P2 IMAD.MOV R29, RZ, RZ, -R29 ;  /* 0x000000ffff1da224 */ /* 0x000fc600078e0a1d */
[----:B------:R0:W-:Y:S01]  /*4f40*/  STL [R1], R0 ;  /* 0x0000000001007387 */ /* 0x0001e20000100800 */
[----:B------:R-:W-:-:S03]  /*4f50*/  ISETP.GE.AND P2, PT, R2, RZ, PT ;  /* 0x000000ff0200720c */ /* 0x000fc60003f46270 */
[----:B0-----:R-:W3:Y:S01]  /*4f60*/  LDL.LU R0, [R1+0xbb8] ;  /* 0x000bb80001007983 */ /* 0x001ee20000300800 */
[----:B--2---:R-:W-:-:S03]  /*4f70*/  ISETP.GE.AND P1, PT, R28, RZ, PT ;  /* 0x000000ff1c00720c */ /* 0x004fc60003f26270 */
[----:B------:R-:W2:Y:S04]  /*4f80*/  LDL R28, [R1+0x998] ;  /* 0x00099800011c7983 */ /* 0x000ea80000100800 */
[----:B------:R0:W-:Y:S04]  /*4f90*/  STL [R1+0xb34], R29 ;  /* 0x000b341d01007387 */ /* 0x0001e80000100800 */
[----:B0-----:R-:W2:Y:S04]  /*4fa0*/  LDL R29, [R1+0x9a0] ;  /* 0x0009a000011d7983 */ /* 0x001ea80000100800 */
[----:B------:R-:W2:Y:S01]  /*4fb0*/  LDL.LU R2, [R1+0xbb4] ;  /* 0x000bb40001027983 */ /* 0x000ea20000300800 */
[----:B---3--:R-:W-:Y:S01]  /*4fc0*/  @!P3 IMAD.MOV R0, RZ, RZ, -R0 ;  /* 0x000000ffff00b224 */ /* 0x008fe200078e0a00 */
[----:B------:R-:W-:-:S04]  /*4fd0*/  ISETP.GE.AND P3, PT, R23, RZ, PT ;  /* 0x000000ff1700720c */ /* 0x000fc80003f66270 */
[----:B------:R0:W-:Y:S04]  /*4fe0*/  STL [R1+0xb38], R0 ;  /* 0x000b380001007387 */ /* 0x0001e80000100800 */
[----:B0-----:R-:W3:Y:S04]  /*4ff0*/  LDL R0, [R1+0x9a4] ;  /* 0x0009a40001007983 */ /* 0x001ee80000100800 */
[----:B------:R-:W5:Y:S01]  /*5000*/  LDL.LU R23, [R1+0xbb0] ;  /* 0x000bb00001177983 */ /* 0x000f620000300800 */
[----:B--2---:R-:W-:-:S05]  /*5010*/  @!P0 IMAD.MOV R2, RZ, RZ, -R2 ;  /* 0x000000ffff028224 */ /* 0x004fca00078e0a02 */
[----:B------:R0:W-:Y:S04]  /*5020*/  STL [R1+0xb3c], R2 ;  /* 0x000b3c0201007387 */ /* 0x0001e80000100800 */
[----:B0-----:R-:W2:Y:S01]  /*5030*/  LDL R2, [R1+0x9a8] ;  /* 0x0009a80001027983 */ /* 0x001ea20000100800 */
[----:B------:R-:W-:Y:S02]  /*5040*/  @!P5 IMAD.MOV R3, RZ, RZ, -R3 ;  /* 0x000000ffff03d224 */ /* 0x000fe400078e0a03 */
[----:B----4-:R-:W-:Y:S01]  /*5050*/  @!P4 IMAD.MOV R4, RZ, RZ, -R4 ;  /* 0x000000ffff04c224 */ /* 0x010fe200078e0a04 */
[----:B---3--:R-:W-:Y:S01]  /*5060*/  ISETP.GE.AND P5, PT, R0, RZ, PT ;  /* 0x000000ff0000720c */ /* 0x008fe20003fa6270 */
[----:B------:R-:W-:Y:S01]  /*5070*/  @!P1 IMAD.MOV R5, RZ, RZ, -R5 ;  /* 0x000000ffff059224 */ /* 0x000fe200078e0a05 */
[----:B------:R-:W-:Y:S01]  /*5080*/  ISETP.GE.AND P4, PT, R29, RZ, PT ;  /* 0x000000ff1d00720c */ /* 0x000fe20003f86270 */
[----:B------:R-:W-:Y:S01]  /*5090*/  @!P2 IMAD.MOV R6, RZ, RZ, -R6 ;  /* 0x000000ffff06a224 */ /* 0x000fe200078e0a06 */
[----:B------:R-:W-:-:S02]  /*50a0*/  ISETP.GE.AND P2, PT, R28, RZ, PT ;  /* 0x000000ff1c00720c */ /* 0x000fc40003f46270 */
[----:B--2---:R-:W-:Y:S02]  /*50b0*/  ISETP.GE.AND P0, PT, R2, RZ, PT ;  /* 0x000000ff0200720c */ /* 0x004fe40003f06270 */
[----:B------:R-:W2:Y:S04]  /*50c0*/  LDL R2, [R1+0x98c] ;  /* 0x00098c0001027983 */ /* 0x000ea80000100800 */
[----:B------:R0:W-:Y:S04]  /*50d0*/  STL [R1+0xb40], R3 ;  /* 0x000b400301007387 */ /* 0x0001e80000100800 */
[----:B------:R-:W3:Y:S04]  /*50e0*/  LDL R0, [R1+0x988] ;  /* 0x0009880001007983 */ /* 0x000ee80000100800 */
[----:B0-----:R-:W4:Y:S04]  /*50f0*/  LDL R3, [R1+0x990] ;  /* 0x0009900001037983 */ /* 0x001f280000100800 */
[----:B------:R0:W-:Y:S04]  /*5100*/  STL [R1+0xb44], R4 ;  /* 0x000b440401007387 */ /* 0x0001e80000100800 */
[----:B------:R-:W3:Y:S04]  /*5110*/  LDL R29, [R1+0x984] ;  /* 0x00098400011d7983 */ /* 0x000ee80000100800 */
[----:B0-----:R-:W3:Y:S04]  /*5120*/  LDL R4, [R1+0x994] ;  /* 0x0009940001047983 */ /* 0x001ee80000100800 */
[----:B------:R0:W-:Y:S04]  /*5130*/  STL [R1+0xb48], R5 ;  /* 0x000b480501007387 */ /* 0x0001e80000100800 */
[----:B0-----:R-:W3:Y:S04]  /*5140*/  LDL R5, [R1+0x99c] ;  /* 0x00099c0001057983 */ /* 0x001ee80000100800 */
[----:B------:R0:W-:Y:S04]  /*5150*/  STL [R1+0xb4c], R6 ;  /* 0x000b4c0601007387 */ /* 0x0001e80000100800 */
[----:B------:R-:W3:Y:S01]  /*5160*/  LDL R28, [R1+0x980] ;  /* 0x00098000011c7983 */ /* 0x000ee20000100800 */
[----:B-----5:R-:W-:-:S05]  /*5170*/  @!P3 IMAD.MOV R7, RZ, RZ, -R7 ;  /* 0x000000ffff07b224 */ /* 0x020fca00078e0a07 */
[----:B------:R-:W-:Y:S04]  /*5180*/  STL [R1+0xb50], R7 ;  /* 0x000b500701007387 */ /* 0x000fe80000100800 */
[----:B0-----:R-:W5:Y:S01]  /*5190*/  LDL R6, [R1+0x97c] ;  /* 0x00097c0001067983 */ /* 0x001f620000100800 */
[----:B------:R-:W-:Y:S02]  /*51a0*/  @!P0 IMAD.MOV R8, RZ, RZ, -R8 ;  /* 0x000000ffff088224 */ /* 0x000fe400078e0a08 */
[----:B------:R-:W-:Y:S02]  /*51b0*/  @!P5 IMAD.MOV R9, RZ, RZ, -R9 ;  /* 0x000000ffff09d224 */ /* 0x000fe400078e0a09 */
[----:B------:R-:W-:Y:S01]  /*51c0*/  @!P4 IMAD.MOV R10, RZ, RZ, -R10 ;  /* 0x000000ffff0ac224 */ /* 0x000fe200078e0a0a */
[----:B--2---:R-:W-:-:S02]  /*51d0*/  ISETP.GE.AND P5, PT, R2, RZ, PT ;  /* 0x000000ff0200720c */ /* 0x004fc40003fa6270 */
[----:B----4-:R-:W-:Y:S02]  /*51e0*/  ISETP.GE.AND P0, PT, R3, RZ, PT ;  /* 0x000000ff0300720c */ /* 0x010fe40003f06270 */
[----:B---3--:R-:W-:Y:S02]  /*51f0*/  ISETP.GE.AND P1, PT, R5, RZ, PT ;  /* 0x000000ff0500720c */ /* 0x008fe40003f26270 */
[----:B------:R-:W2:Y:S01]  /*5200*/  LDL R5, [R1+0x978] ;  /* 0x0009780001057983 */ /* 0x000ea20000100800 */
[----:B------:R-:W-:-:S03]  /*5210*/  ISETP.GE.AND P3, PT, R4, RZ, PT ;  /* 0x000000ff0400720c */ /* 0x000fc60003f66270 */
[----:B------:R-:W-:Y:S04]  /*5220*/  STL [R1+0xb54], R8 ;  /* 0x000b540801007387 */ /* 0x000fe80000100800 */
[----:B------:R-:W3:Y:S04]  /*5230*/  LDL R4, [R1+0x974] ;  /* 0x0009740001047983 */ /* 0x000ee80000100800 */
[----:B------:R-:W-:Y:S04]  /*5240*/  STL [R1+0xb58], R9 ;  /* 0x000b580901007387 */ /* 0x000fe80000100800 */
[----:B------:R-:W4:Y:S04]  /*5250*/  LDL R3, [R1+0x970] ;  /* 0x0009700001037983 */ /* 0x000f280000100800 */
[----:B------:R-:W-:Y:S04]  /*5260*/  STL [R1+0xb5c], R10 ;  /* 0x000b5c0a01007387 */ /* 0x000fe80000100800 */
[----:B------:R-:W4:Y:S01]  /*5270*/  LDL R2, [R1+0x960] ;  /* 0x0009600001027983 */ /* 0x000f220000100800 */
[----:B------:R-:W-:-:S02]  /*5280*/  @!P1 IMAD.MOV R11, RZ, RZ, -R11 ;  /* 0x000000ffff0b9224 */ /* 0x000fc400078e0a0b */
[----:B------:R-:W-:Y:S01]  /*5290*/  @!P2 IMAD.MOV R12, RZ, RZ, -R12 ;  /* 0x000000ffff0ca224 */ /* 0x000fe200078e0a0c */
[----:B------:R-:W-:Y:S02]  /*52a0*/  ISETP.GE.AND P4, PT, R0, RZ, PT ;  /* 0x000000ff0000720c */ /* 0x000fe40003f86270 */
[----:B------:R-:W-:Y:S01]  /*52b0*/  STL [R1+0xb60], R11 ;  /* 0x000b600b01007387 */ /* 0x000fe20000100800 */
[----:B------:R-:W-:Y:S02]  /*52c0*/  ISETP.GE.AND P1, PT, R29, RZ, PT ;  /* 0x000000ff1d00720c */ /* 0x000fe40003f26270 */
[----:B------:R-:W-:Y:S01]  /*52d0*/  ISETP.GE.AND P2, PT, R28, RZ, PT ;  /* 0x000000ff1c00720c */ /* 0x000fe20003f46270 */
[----:B------:R-:W4:Y:S04]  /*52e0*/  LDL R0, [R1+0x964] ;  /* 0x0009640001007983 */ /* 0x000f280000100800 */
[----:B------:R-:W4:Y:S04]  /*52f0*/  LDL R29, [R1+0x968] ;  /* 0x00096800011d7983 */ /* 0x000f280000100800 */
[----:B------:R-:W-:Y:S04]  /*5300*/  STL [R1+0xb64], R12 ;  /* 0x000b640c01007387 */ /* 0x000fe80000100800 */
[----:B------:R-:W4:Y:S01]  /*5310*/  LDL R28, [R1+0x96c] ;  /* 0x00096c00011c7983 */ /* 0x000f220000100800 */
[----:B------:R-:W-:-:S02]  /*5320*/  @!P3 IMAD.MOV R13, RZ, RZ, -R13 ;  /* 0x000000ffff0db224 */ /* 0x000fc400078e0a0d */
[----:B------:R-:W-:Y:S01]  /*5330*/  @!P0 IMAD.MOV R14, RZ, RZ, -R14 ;  /* 0x000000ffff0e8224 */ /* 0x000fe200078e0a0e */
[----:B-----5:R-:W-:Y:S02]  /*5340*/  ISETP.GE.AND P3, PT, R6, RZ, PT ;  /* 0x000000ff0600720c */ /* 0x020fe40003f66270 */
[----:B------:R-:W-:Y:S04]  /*5350*/  STL [R1+0xb68], R13 ;  /* 0x000b680d01007387 */ /* 0x000fe80000100800 */
[----:B------:R-:W-:Y:S01]  /*5360*/  STL [R1+0xb6c], R14 ;  /* 0x000b6c0e01007387 */ /* 0x000fe20000100800 */
[----:B------:R-:W-:Y:S02]  /*5370*/  @!P5 IMAD.MOV R15, RZ, RZ, -R15 ;  /* 0x000000ffff0fd224 */ /* 0x000fe400078e0a0f */
[----:B------:R-:W-:-:S02]  /*5380*/  @!P4 IMAD.MOV R16, RZ, RZ, -R16 ;  /* 0x000000ffff10c224 */ /* 0x000fc400078e0a10 */
[----:B------:R-:W-:Y:S02]  /*5390*/  @!P1 IMAD.MOV R17, RZ, RZ, -R17 ;  /* 0x000000ffff119224 */ /* 0x000fe400078e0a11 */
[----:B------:R-:W-:Y:S02]  /*53a0*/  @!P2 IMAD.MOV R18, RZ, RZ, -R18 ;  /* 0x000000ffff12a224 */ /* 0x000fe400078e0a12 */
[----:B------:R-:W-:Y:S01]  /*53b0*/  @!P3 IMAD.MOV R19, RZ, RZ, -R19 ;  /* 0x000000ffff13b224 */ /* 0x000fe200078e0a13 */
[----:B--2---:R-:W-:Y:S02]  /*53c0*/  ISETP.GE.AND P0, PT, R5, RZ, PT ;  /* 0x000000ff0500720c */ /* 0x004fe40003f06270 */
[----:B------:R-:W2:Y:S04]  /*53d0*/  LDL R5, [R1+0x338] ;  /* 0x0003380001057983 */ /* 0x000ea80000100800 */
[----:B------:R-:W-:Y:S04]  /*53e0*/  STL [R1+0xb70], R15 ;  /* 0x000b700f01007387 */ /* 0x000fe80000100800 */
[----:B------:R-:W-:Y:S03]  /*53f0*/  STL [R1+0xb74], R16 ;  /* 0x000b741001007387 */ /* 0x000fe60000100800 */
[----:B------:R-:W-:Y:S01]  /*5400*/  @!P0 IMAD.MOV R20, RZ, RZ, -R20 ;  /* 0x000000ffff148224 */ /* 0x000fe200078e0a14 */
[----:B------:R-:W-:Y:S01]  /*5410*/  STL [R1+0xb78], R17 ;  /* 0x000b781101007387 */ /* 0x000fe20000100800 */
[----:B---3--:R-:W-:-:S03]  /*5420*/  ISETP.GE.AND P5, PT, R4, RZ, PT ;  /* 0x000000ff0400720c */ /* 0x008fc60003fa6270 */
[----:B------:R-:W-:Y:S01]  /*5430*/  STL [R1+0xb7c], R18 ;  /* 0x000b7c1201007387 */ /* 0x000fe20000100800 */
[----:B----4-:R-:W-:-:S03]  /*5440*/  ISETP.GE.AND P4, PT, R3, RZ, PT ;  /* 0x000000ff0300720c */ /* 0x010fc60003f86270 */
[----:B------:R-:W-:Y:S01]  /*5450*/  STL [R1+0xb80], R19 ;  /* 0x000b801301007387 */ /* 0x000fe20000100800 */
[----:B------:R-:W-:-:S03]  /*5460*/  ISETP.GE.AND P1, PT, R2, RZ, PT ;  /* 0x000000ff0200720c */ /* 0x000fc60003f26270 */
[----:B------:R-:W-:Y:S04]  /*5470*/  STL [R1+0xb84], R20 ;  /* 0x000b841401007387 */ /* 0x000fe80000100800 */
[----:B------:R-:W3:Y:S04]  /*5480*/  LDL.LU R4, [R1+0x8c] ;  /* 0x00008c0001047983 */ /* 0x000ee80000300800 */
[----:B------:R-:W4:Y:S04]  /*5490*/  LDL.LU R3, [R1+0x88] ;  /* 0x0000880001037983 */ /* 0x000f280000300800 */
[----:B------:R-:W5:Y:S01]  /*54a0*/  LDL.LU R2, [R1+0x84] ;  /* 0x0000840001027983 */ /* 0x000f620000300800 */
[----:B------:R-:W-:-:S03]  /*54b0*/  ISETP.GE.AND P0, PT, R28, RZ, PT ;  /* 0x000000ff1c00720c */ /* 0x000fc60003f06270 */
[----:B------:R-:W0:Y:S01]  /*54c0*/  S2R R28, SR_TID.X ;  /* 0x00000000001c7919 */ /* 0x000e220000002100 */
[----:B------:R-:W-:Y:S01]  /*54d0*/  @!P5 IMAD.MOV R21, RZ, RZ, -R21 ;  /* 0x000000ffff15d224 */ /* 0x000fe200078e0a15 */
[----:B------:R-:W-:Y:S02]  /*54e0*/  ISETP.GE.AND P2, PT, R0, RZ, PT ;  /* 0x000000ff0000720c */ /* 0x000fe40003f46270 */
[----:B------:R-:W-:Y:S01]  /*54f0*/  ISETP.GE.AND P3, PT, R29, RZ, PT ;  /* 0x000000ff1d00720c */ /* 0x000fe20003f66270 */
[----:B------:R-:W-:Y:S01]  /*5500*/  @!P4 IMAD.MOV R22, RZ, RZ, -R22 ;  /* 0x000000ffff16c224 */ /* 0x000fe200078e0a16 */
[----:B------:R-:W5:Y:S04]  /*5510*/  LDL.LU R0, [R1+0x80] ;  /* 0x0000800001007983 */ /* 0x000f680000300800 */
[----:B------:R-:W5:Y:S01]  /*5520*/  LDL.LU R29, [R1+0x7c] ;  /* 0x00007c00011d7983 */ /* 0x000f620000300800 */
[----:B0-----:R-:W-:-:S03]  /*5530*/  LOP3.LUT R28, R28, 0x7f, RZ, 0xc0, !PT ;  /* 0x0000007f1c1c7812 */ /* 0x001fc600078ec0ff */
[----:B------:R-:W-:Y:S01]  /*5540*/  STL [R1+0xb88], R21 ;  /* 0x000b881501007387 */ /* 0x000fe20000100800 */
[----:B------:R-:W-:-:S03]  /*5550*/  ISETP.NE.AND P4, PT, RZ, c[0x0][0x17c], PT ;  /* 0x00005f00ff007a0c */ /* 0x000fc60003f85270 */
[----:B------:R-:W-:Y:S01]  /*5560*/  STL [R1+0xb8c], R22 ;  /* 0x000b8c1601007387 */ /* 0x000fe20000100800 */
[----:B------:R-:W-:Y:S02]  /*5570*/  @!P2 IMAD.MOV R25, RZ, RZ, -R25 ;  /* 0x000000ffff19a224 */ /* 0x000fe400078e0a19 */
[----:B------:R-:W-:Y:S02]  /*5580*/  @!P3 IMAD.MOV R26, RZ, RZ, -R26 ;  /* 0x000000ffff1ab224 */ /* 0x000fe400078e0a1a */
[----:B------:R-:W-:Y:S01]  /*5590*/  @!P0 IMAD.MOV R27, RZ, RZ, -R27 ;  /* 0x000000ffff1b8224 */ /* 0x000fe200078e0a1b */
[----:B--2---:R-:W-:Y:S01]  /*55a0*/  ISETP.GE.AND P5, PT, R5, RZ, PT ;  /* 0x000000ff0500720c */ /* 0x004fe20003fa6270 */
[----:B------:R-:W-:Y:S02]  /*55b0*/  IMAD R5, R28, c[0x0][0x18c], RZ ;  /* 0x000063001c057a24 */ /* 0x000fe400078e02ff */
[----:B------:R-:W-:-:S04]  /*55c0*/  IMAD.MOV.U32 R28, RZ, RZ, R24 ;  /* 0x000000ffff1c7224 */ /* 0x000fc800078e0018 */
[----:B------:R-:W-:Y:S01]  /*55d0*/  @!P1 IMAD.MOV R28, RZ, RZ, -R28 ;  /* 0x000000ffff1c9224 */ /* 0x000fe200078e0a1c */
[----:B------:R-:W-:-:S04]  /*55e0*/  LEA R24, P1, R5, c[0x0][0x168], 0x1 ;  /* 0x00005a0005187a11 */ /* 0x000fc800078208ff */
[----:B------:R-:W-:Y:S04]  /*55f0*/  STL [R1+0xb90], R28 ;  /* 0x000b901c01007387 */ /* 0x000fe80000100800 */
[----:B------:R0:W-:Y:S01]  /*5600*/  STL [R1+0xab4], R24 ;  /* 0x000ab41801007387 */ /* 0x0001e20000100800 */
[----:B------:R-:W-:-:S03]  /*5610*/  @!P5 IMAD.MOV R23, RZ, RZ, -R23 ;  /* 0x000000ffff17d224 */ /* 0x000fc600078e0a17 */
[----:B------:R-:W-:Y:S01]  /*5620*/  STL [R1+0xb94], R25 ;  /* 0x000b941901007387 */ /* 0x000fe20000100800 */
[----:B0-----:R-:W-:-:S03]  /*5630*/  LOP3.LUT R24, RZ, c[0x0][0x17c], RZ, 0x33, !PT ;  /* 0x00005f00ff187a12 */ /* 0x001fc600078e33ff */
[----:B------:R-:W-:Y:S01]  /*5640*/  STL [R1+0xb98], R26 ;  /* 0x000b981a01007387 */ /* 0x000fe20000100800 */
[C---:B---3--:R-:W-:Y:S02]  /*5650*/  SEL R5, R24.reuse, R4, !P4 ;  /* 0x0000000418057207 */ /* 0x048fe40006000000 */
[C---:B----4-:R-:W-:Y:S01]  /*5660*/  SEL R4, R24.reuse, R3, !P4 ;  /* 0x0000000318047207 */ /* 0x050fe20006000000 */
[----:B------:R-:W-:Y:S01]  /*5670*/  STL [R1+0xb9c], R27 ;  /* 0x000b9c1b01007387 */ /* 0x000fe20000100800 */
[----:B-----5:R-:W-:-:S03]  /*5680*/  SEL R3, R24, R2, !P4 ;  /* 0x0000000218037207 */ /* 0x020fc60006000000 */
[----:B------:R0:W-:Y:S04]  /*5690*/  STL [R1+0xba0], R23 ;  /* 0x000ba01701007387 */ /* 0x0001e80000100800 */
[----:B------:R-:W-:Y:S04]  /*56a0*/  STL [R1+0xb8], R5 ;  /* 0x0000b80501007387 */ /* 0x000fe80000100800 */
[----:B------:R-:W-:Y:S04]  /*56b0*/  STL [R1+0xb4], R4 ;  /* 0x0000b40401007387 */ /* 0x000fe80000100800 */
[----:B------:R-:W-:Y:S04]  /*56c0*/  STL [R1+0xb0], R3 ;  /* 0x0000b00301007387 */ /* 0x000fe80000100800 */
[----:B0-----:R-:W2:Y:S01]  /*56d0*/  LDL.LU R23, [R1+0x6c] ;  /* 0x00006c0001177983 */ /* 0x001ea20000300800 */
[----:B------:R-:W-:-:S02]  /*56e0*/  SEL R2, R24, R0, !P4 ;  /* 0x0000000018027207 */ /* 0x000fc40006000000 */
[----:B------:R-:W-:-:S03]  /*56f0*/  SEL R0, R24, R29, !P4 ;  /* 0x0000001d18007207 */ /* 0x000fc60006000000 */
[----:B------:R-:W-:Y:S04]  /*5700*/  STL [R1+0xac], R2 ;  /* 0x0000ac0201007387 */ /* 0x000fe80000100800 */
[----:B--2---:R0:W-:Y:S04]  /*5710*/  STL [R1+0xba4], R23 ;  /* 0x000ba41701007387 */ /* 0x0041e80000100800 */
[----:B------:R-:W-:Y:S04]  /*5720*/  STL [R1+0xa8], R0 ;  /* 0x0000a80001007387 */ /* 0x000fe80000100800 */
[----:B0-----:R-:W2:Y:S04]  /*5730*/  LDL.LU R23, [R1+0x70] ;  /* 0x0000700001177983 */ /* 0x001ea80000300800 */
[----:B--2---:R0:W-:Y:S04]  /*5740*/  STL [R1+0xba8], R23 ;  /* 0x000ba81701007387 */ /* 0x0041e80000100800 */
[----:B0-----:R-:W2:Y:S04]  /*5750*/  LDL.LU R23, [R1+0x74] ;  /* 0x0000740001177983 */ /* 0x001ea80000300800 */
[----:B--2---:R0:W-:Y:S04]  /*5760*/  STL [R1+0xbac], R23 ;  /* 0x000bac1701007387 */ /* 0x0041e80000100800 */
[----:B0-----:R-:W2:Y:S04]  /*5770*/  LDL.LU R23, [R1+0x78] ;  /* 0x0000780001177983 */ /* 0x001ea80000300800 */
[----:B------:R-:W3:Y:S04]  /*5780*/  LDL.LU R27, [R1+0x68] ;  /* 0x00006800011b7983 */ /* 0x000ee80000300800 */
[----:B------:R-:W4:Y:S04]  /*5790*/  LDL.LU R26, [R1+0x64] ;  /* 0x00006400011a7983 */ /* 0x000f280000300800 */
[----:B------:R-:W5:Y:S04]  /*57a0*/  LDL.LU R25, [R1+0x60] ;  /* 0x0000600001197983 */ /* 0x000f680000300800 */
[----:B------:R-:W3:Y:S04]  /*57b0*/  LDL.LU R28, [R1+0x5c] ;  /* 0x00005c00011c7983 */ /* 0x000ee80000300800 */
        /* <DEDUP_REMOVED lines=22> */
[----:B------:R-:W3:Y:S01]  /*5920*/  LDL.LU R29, [R1] ;  /* 0x00000000011d7983 */ /* 0x000ee20000300800 */
[----:B--2---:R-:W-:-:S05]  /*5930*/  SEL R23, R24, R23, !P4 ;  /* 0x0000001718177207 */ /* 0x004fca0006000000 */
[----:B------:R0:W-:Y:S04]  /*5940*/  STL [R1+0xa4], R23 ;  /* 0x0000a41701007387 */ /* 0x0001e80000100800 */
[----:B0-----:R-:W2:Y:S02]  /*5950*/  LDL.LU R23, [R1+0xbac] ;  /* 0x000bac0001177983 */ /* 0x001ea40000300800 */
[----:B--2---:R-:W-:-:S05]  /*5960*/  SEL R23, R24, R23, !P4 ;  /* 0x0000001718177207 */ /* 0x004fca0006000000 */
[----:B------:R0:W-:Y:S04]  /*5970*/  STL [R1+0xa0], R23 ;  /* 0x0000a01701007387 */ /* 0x0001e80000100800 */
[----:B0-----:R-:W2:Y:S02]  /*5980*/  LDL.LU R23, [R1+0xba8] ;  /* 0x000ba80001177983 */ /* 0x001ea40000300800 */
[----:B--2---:R-:W-:-:S05]  /*5990*/  SEL R23, R24, R23, !P4 ;  /* 0x0000001718177207 */ /* 0x004fca0006000000 */
[----:B------:R0:W-:Y:S04]  /*59a0*/  STL [R1+0x9c], R23 ;  /* 0x00009c1701007387 */ /* 0x0001e80000100800 */
[----:B0-----:R-:W2:Y:S01]  /*59b0*/  LDL.LU R23, [R1+0xba4] ;  /* 0x000ba40001177983 */ /* 0x001ea20000300800 */
[C---:B---3--:R-:W-:Y:S02]  /*59c0*/  SEL R27, R24.reuse, R27, !P4 ;  /* 0x0000001b181b7207 */ /* 0x048fe40006000000 */
[C---:B----4-:R-:W-:Y:S02]  /*59d0*/  SEL R26, R24.reuse, R26, !P4 ;  /* 0x0000001a181a7207 */ /* 0x050fe40006000000 */
[C---:B-----5:R-:W-:Y:S02]  /*59e0*/  SEL R25, R24.reuse, R25, !P4 ;  /* 0x0000001918197207 */ /* 0x060fe40006000000 */
[----:B------:R-:W-:-:S02]  /*59f0*/  SEL R28, R24, R28, !P4 ;  /* 0x0000001c181c7207 */ /* 0x000fc40006000000 */
[C---:B------:R-:W-:Y:S02]  /*5a00*/  SEL R22, R24.reuse, R22, !P4 ;  /* 0x0000001618167207 */ /* 0x040fe40006000000 */
[C---:B------:R-:W-:Y:S02]  /*5a10*/  SEL R21, R24.reuse, R21, !P4 ;  /* 0x0000001518157207 */ /* 0x040fe40006000000 */
[C---:B------:R-:W-:Y:S02]  /*5a20*/  SEL R20, R24.reuse, R20, !P4 ;  /* 0x0000001418147207 */ /* 0x040fe40006000000 */
[C---:B------:R-:W-:Y:S02]  /*5a30*/  SEL R19, R24.reuse, R19, !P4 ;  /* 0x0000001318137207 */ /* 0x040fe40006000000 */
[C---:B------:R-:W-:Y:S02]  /*5a40*/  SEL R18, R24.reuse, R18, !P4 ;  /* 0x0000001218127207 */ /* 0x040fe40006000000 */
        /* <DEDUP_REMOVED lines=18> */
[----:B--2---:R-:W-:-:S05]  /*5b70*/  SEL R23, R24, R23, !P4 ;  /* 0x0000001718177207 */ /* 0x004fca0006000000 */
[----:B------:R0:W-:Y:S04]  /*5b80*/  STL [R1+0x7c], R23 ;  /* 0x00007c1701007387 */ /* 0x0001e80000100800 */
[----:B0-----:R-:W2:Y:S04]  /*5b90*/  LDL.LU R23, [R1+0xba0] ;  /* 0x000ba00001177983 */ /* 0x001ea80000300800 */
[----:B------:R0:W-:Y:S04]  /*5ba0*/  STL [R1+0x8c], R27 ;  /* 0x00008c1b01007387 */ /* 0x0001e80000100800 */
[----:B0-----:R-:W3:Y:S04]  /*5bb0*/  LDL.LU R27, [R1+0xb9c] ;  /* 0x000b9c00011b7983 */ /* 0x001ee80000300800 */
[----:B------:R0:W-:Y:S04]  /*5bc0*/  STL [R1+0x98], R26 ;  /* 0x0000981a01007387 */ /* 0x0001e80000100800 */
[----:B0-----:R-:W4:Y:S04]  /*5bd0*/  LDL.LU R26, [R1+0xb98] ;  /* 0x000b9800011a7983 */ /* 0x001f280000300800 */
[----:B------:R0:W-:Y:S04]  /*5be0*/  STL [R1+0x88], R25 ;  /* 0x0000881901007387 */ /* 0x0001e80000100800 */
[----:B0-----:R-:W5:Y:S04]  /*5bf0*/  LDL.LU R25, [R1+0xb94] ;  /* 0x000b940001197983 */ /* 0x001f680000300800 */
[----:B------:R0:W-:Y:S04]  /*5c00*/  STL [R1+0x84], R28 ;  /* 0x0000841c01007387 */ /* 0x0001e80000100800 */
[----:B0-----:R-:W2:Y:S04]  /*5c10*/  LDL.LU R28, [R1+0xb90] ;  /* 0x000b9000011c7983 */ /* 0x001ea80000300800 */
        /* <DEDUP_REMOVED lines=45> */
[----:B0-----:R-:W2:Y:S02]  /*5ef0*/  LDL.LU R29, [R1+0xb34] ;  /* 0x000b3400011d7983 */ /* 0x001ea40000300800 */
[----:B--2---:R-:W-:-:S02]  /*5f00*/  SEL R29, R24, R29, !P4 ;  /* 0x0000001d181d7207 */ /* 0x004fc40006000000 */
[----:B------:R-:W-:Y:S02]  /*5f10*/  SEL R24, R24, R0, !P4 ;  /* 0x0000000018187207 */ /* 0x000fe40006000000 */
[----:B------:R-:W-:Y:S01]  /*5f20*/  LOP3.LUT R0, RZ, c[0x0][0x17c], RZ, 0x33, !PT ;  /* 0x00005f00ff007a12 */ /* 0x000fe200078e33ff */
[----:B------:R0:W-:Y:S04]  /*5f30*/  STL [R1+0x10], R29 ;  /* 0x0000101d01007387 */ /* 0x0001e80000100800 */
[----:B------:R1:W-:Y:S01]  /*5f40*/  STL [R1+0xc], R24 ;  /* 0x00000c1801007387 */ /* 0x0003e20000100800 */
[----:B0-----:R-:W-:-:S03]  /*5f50*/  SEL R29, R0, R2, !P4 ;  /* 0x00000002001d7207 */ /* 0x001fc60006000000 */
[----:B------:R-:W2:Y:S01]  /*5f60*/  LDL.LU R2, [R1+0xb8] ;  /* 0x0000b80001027983 */ /* 0x000ea20000300800 */
[----:B-1----:R-:W-:-:S03]  /*5f70*/  SEL R24, R0, R3, !P4 ;  /* 0x0000000300187207 */ /* 0x002fc60006000000 */
[----:B------:R0:W-:Y:S04]  /*5f80*/  STL [R1+0x8], R29 ;  /* 0x0000081d01007387 */ /* 0x0001e80000100800 */
[----:B------:R-:W2:Y:S04]  /*5f90*/  LDL.LU R3, [R1+0xb4] ;  /* 0x0000b40001037983 */ /* 0x000ea80000300800 */
[----:B------:R1:W-:Y:S01]  /*5fa0*/  STL [R1+0x4], R24 ;  /* 0x0000041801007387 */ /* 0x0003e20000100800 */
[C---:B0-----:R-:W-:Y:S02]  /*5fb0*/  SEL R29, R0.reuse, R5, !P4 ;  /* 0x00000005001d7207 */ /* 0x041fe40006000000 */
[----:B------:R-:W-:-:S02]  /*5fc0*/  SEL R6, R0, R6, !P4 ;  /* 0x0000000600067207 */ /* 0x000fc40006000000 */
[C---:B-1----:R-:W-:Y:S02]  /*5fd0*/  SEL R24, R0.reuse, R4, !P4 ;  /* 0x0000000400187207 */ /* 0x042fe40006000000 */
[----:B------:R-:W2:Y:S01]  /*5fe0*/  LDL.LU R4, [R1+0xb0] ;  /* 0x0000b00001047983 */ /* 0x000ea20000300800 */
[----:B------:R-:W-:-:S03]  /*5ff0*/  SEL R7, R0, R7, !P4 ;  /* 0x0000000700077207 */ /* 0x000fc60006000000 */
[----:B------:R0:W-:Y:S01]  /*6000*/  STL [R1+0xab8], R24 ;  /* 0x000ab81801007387 */ /* 0x0001e20000100800 */
[----:B------:R-:W-:-:S03]  /*6010*/  SEL R8, R0, R8, !P4 ;  /* 0x0000000800087207 */ /* 0x000fc60006000000 */
[----:B0-----:R-:W2:Y:S04]  /*6020*/  LDL.LU R24, [R1+0x7c] ;  /* 0x00007c0001187983 */ /* 0x001ea80000300800 */
[----:B------:R-:W2:Y:S04]  /*6030*/  LDL.LU R5, [R1+0xac] ;  /* 0x0000ac0001057983 */ /* 0x000ea80000300800 */
[----:B------:R0:W-:Y:S04]  /*6040*/  STL [R1+0xabc], R29 ;  /* 0x000abc1d01007387 */ /* 0x0001e80000100800 */
[----:B0-----:R-:W2:Y:S04]  /*6050*/  LDL.LU R29, [R1+0x9c] ;  /* 0x00009c00011d7983 */ /* 0x001ea80000300800 */
[----:B------:R0:W-:Y:S04]  /*6060*/  STL [R1+0xac0], R6 ;  /* 0x000ac00601007387 */ /* 0x0001e80000100800 */
[----:B0-----:R-:W2:Y:S04]  /*6070*/  LDL.LU R6, [R1+0xa0] ;  /* 0x0000a00001067983 */ /* 0x001ea80000300800 */
[----:B------:R0:W-:Y:S04]  /*6080*/  STL [R1+0xac4], R7 ;  /* 0x000ac40701007387 */ /* 0x0001e80000100800 */
[----:B0-----:R-:W2:Y:S04]  /*6090*/  LDL.LU R7, [R1+0xa4] ;  /* 0x0000a40001077983 */ /* 0x001ea80000300800 */
[----:B------:R0:W-:Y:S04]  /*60a0*/  STL [R1+0xac8], R8 ;  /* 0x000ac80801007387 */ /* 0x0001e80000100800 */
[----:B0-----:R-:W2:Y:S01]  /*60b0*/  LDL.LU R8, [R1+0xa8] ;  /* 0x0000a80001087983 */ /* 0x001ea20000300800 */
[----:B------:R-:W-:-:S03]  /*60c0*/  SEL R9, R0, R9, !P4 ;  /* 0x0000000900097207 */ /* 0x000fc60006000000 */
[----:B------:R-:W0:Y:S04]  /*60d0*/  S2R R0, SR_TID.X ;  /* 0x0000000000007919 */ /* 0x000e280000002100 */
[----:B------:R1:W-:Y:S02]  /*60e0*/  STL [R1+0xacc], R9 ;  /* 0x000acc0901007387 */ /* 0x0003e40000100800 */
[----:B-1----:R-:W-:-:S04]  /*60f0*/  LOP3.LUT R9, RZ, c[0x0][0x17c], RZ, 0x33, !PT ;  /* 0x00005f00ff097a12 */ /* 0x002fc800078e33ff */
[C---:B------:R-:W-:Y:S02]  /*6100*/  SEL R10, R9.reuse, R10, !P4 ;  /* 0x0000000a090a7207 */ /* 0x040fe40006000000 */
[C---:B------:R-:W-:Y:S02]  /*6110*/  SEL R11, R9.reuse, R11, !P4 ;  /* 0x0000000b090b7207 */ /* 0x040fe40006000000 */
[C---:B------:R-:W-:Y:S02]  /*6120*/  SEL R12, R9.reuse, R12, !P4 ;  /* 0x0000000c090c7207 */ /* 0x040fe40006000000 */
[C---:B------:R-:W-:Y:S01]  /*6130*/  SEL R13, R9.reuse, R13, !P4 ;  /* 0x0000000d090d7207 */ /* 0x040fe20006000000 */
[----:B------:R-:W-:Y:S01]  /*6140*/  STL [R1+0xad0], R10 ;  /* 0x000ad00a01007387 */ /* 0x000fe20000100800 */
[C---:B------:R-:W-:Y:S02]  /*6150*/  SEL R14, R9.reuse, R14, !P4 ;  /* 0x0000000e090e7207 */ /* 0x040fe40006000000 */
[C---:B------:R-:W-:Y:S01]  /*6160*/  SEL R15, R9.reuse, R15, !P4 ;  /* 0x0000000f090f7207 */ /* 0x040fe20006000000 */
[----:B------:R-:W-:Y:S01]  /*6170*/  STL [R1+0xad4], R11 ;  /* 0x000ad40b01007387 */ /* 0x000fe20000100800 */
[----:B------:R-:W-:-:S02]  /*6180*/  SEL R16, R9, R16, !P4 ;  /* 0x0000001009107207 */ /* 0x000fc40006000000 */
[C---:B------:R-:W-:Y:S01]  /*6190*/  SEL R17, R9.reuse, R17, !P4 ;  /* 0x0000001109117207 */ /* 0x040fe20006000000 */
[----:B------:R-:W-:Y:S01]  /*61a0*/  STL [R1+0xad8], R12 ;  /* 0x000ad80c01007387 */ /* 0x000fe20000100800 */
[C---:B------:R-:W-:Y:S02]  /*61b0*/  SEL R18, R9.reuse, R18, !P4 ;  /* 0x0000001209127207 */ /* 0x040fe40006000000 */
[----:B0-----:R-:W-:Y:S01]  /*61c0*/  LOP3.LUT R0, R0, 0x7f, RZ, 0xc0, !PT ;  /* 0x0000007f00007812 */ /* 0x001fe200078ec0ff */
[----:B------:R-:W-:Y:S01]  /*61d0*/  STL [R1+0xadc], R13 ;  /* 0x000adc0d01007387 */ /* 0x000fe20000100800 */
[C---:B------:R-:W-:Y:S02]  /*61e0*/  SEL R19, R9.reuse, R19, !P4 ;  /* 0x0000001309137207 */ /* 0x040fe40006000000 */
[C---:B------:R-:W-:Y:S01]  /*61f0*/  SEL R20, R9.reuse, R20, !P4 ;  /* 0x0000001409147207 */ /* 0x040fe20006000000 */
[----:B------:R-:W-:Y:S01]  /*6200*/  STL [R1+0xae0], R14 ;  /* 0x000ae00e01007387 */ /* 0x000fe20000100800 */
[----:B------:R-:W-:-:S03]  /*6210*/  SEL R21, R9, R21, !P4 ;  /* 0x0000001509157207 */ /* 0x000fc60006000000 */
[----:B------:R-:W-:Y:S01]  /*6220*/  STL [R1+0xae4], R15 ;  /* 0x000ae40f01007387 */ /* 0x000fe20000100800 */
[C---:B------:R-:W-:Y:S01]  /*6230*/  SEL R22, R9.reuse, R22, !P4 ;  /* 0x0000001609167207 */ /* 0x040fe20006000000 */
[----:B------:R-:W-:Y:S02]  /*6240*/  IMAD R0, R0, c[0x0][0x18c], RZ ;  /* 0x0000630000007a24 */ /* 0x000fe400078e02ff */
[----:B------:R-:W-:Y:S01]  /*6250*/  STL [R1+0xae8], R16 ;  /* 0x000ae81001007387 */ /* 0x000fe20000100800 */
[----:B------:R-:W-:-:S03]  /*6260*/  SEL R28, R9, R28, !P4 ;  /* 0x0000001c091c7207 */ /* 0x000fc60006000000 */
[----:B------:R-:W-:Y:S01]  /*6270*/  STL [R1+0xaec], R17 ;  /* 0x000aec1101007387 */ /* 0x000fe20000100800 */
[----:B-----5:R-:W-:-:S03]  /*6280*/  SEL R25, R9, R25, !P4 ;  /* 0x0000001909197207 */ /* 0x020fc60006000000 */
[----:B------:R-:W-:Y:S01]  /*6290*/  STL [R1+0xaf0], R18 ;  /* 0x000af01201007387 */ /* 0x000fe20000100800 */
[----:B----4-:R-:W-:-:S03]  /*62a0*/  SEL R26, R9, R26, !P4 ;  /* 0x0000001a091a7207 */ /* 0x010fc60006000000 */
[----:B------:R-:W-:Y:S01]  /*62b0*/  STL [R1+0xaf4], R19 ;  /* 0x000af41301007387 */ /* 0x000fe20000100800 */
[----:B---3--:R-:W-:-:S03]  /*62c0*/  SEL R27, R9, R27, !P4 ;  /* 0x0000001b091b7207 */ /* 0x008fc60006000000 */
[----:B------:R-:W-:Y:S01]  /*62d0*/  STL [R1+0xaf8], R20 ;  /* 0x000af81401007387 */ /* 0x000fe20000100800 */
[----:B------:R-:W-:-:S03]  /*62e0*/  SEL R23, R9, R23, !P4 ;  /* 0x0000001709177207 */ /* 0x000fc60006000000 */
[----:B------:R-:W-:Y:S01]  /*62f0*/  STL [R1+0xafc], R21 ;  /* 0x000afc1501007387 */ /* 0x000fe20000100800 */
[----:B------:R-:W-:-:S03]  /*6300*/  LEA.HI.X.SX32 R0, R0, c[0x0][0x16c], 0x1, P1 ;  /* 0x00005b0000007a11 */ /* 0x000fc600008f0eff */
[----:B------:R-:W-:Y:S04]  /*6310*/  STL [R1+0xb00], R22 ;  /* 0x000b001601007387 */ /* 0x000fe80000100800 */
[----:B------:R-:W-:Y:S04]  /*6320*/  STL [R1+0xb04], R28 ;  /* 0x000b041c01007387 */ /* 0x000fe80000100800 */
[----:B------:R-:W-:Y:S04]  /*6330*/  STL [R1+0xb08], R25 ;  /* 0x000b081901007387 */ /* 0x000fe80000100800 */
[----:B------:R-:W-:Y:S04]  /*6340*/  STL [R1+0xb0c], R26 ;  /* 0x000b0c1a01007387 */ /* 0x000fe80000100800 */
[----:B------:R-:W-:Y:S04]  /*6350*/  STL [R1+0xb10], R27 ;  /* 0x000b101b01007387 */ /* 0x000fe80000100800 */
[----:B------:R-:W-:Y:S04]  /*6360*/  STL [R1+0xb14], R23 ;  /* 0x000b141701007387 */ /* 0x000fe80000100800 */
[----:B------:R-:W-:Y:S01]  /*6370*/  STL [R1+0xb18], R0 ;  /* 0x000b180001007387 */ /* 0x000fe20000100800 */
[----:B--2---:R-:W-:-:S05]  /*6380*/  IMAD R2, R2, c[0x0][0x190], RZ ;  /* 0x0000640002027a24 */ /* 0x004fca00078e02ff */
[----:B------:R-:W-:Y:S01]  /*6390*/  STL [R1+0xb1c], R2 ;  /* 0x000b1c0201007387 */ /* 0x000fe20000100800 */
[----:B------:R-:W-:-:S05]  /*63a0*/  IMAD R3, R3, c[0x0][0x190], RZ ;  /* 0x0000640003037a24 */ /* 0x000fca00078e02ff */
[----:B------:R0:W-:Y:S01]  /*63b0*/  STL [R1+0xb20], R3 ;  /* 0x000b200301007387 */ /* 0x0001e20000100800 */
[----:B------:R-:W-:-:S05]  /*63c0*/  IMAD R4, R4, c[0x0][0x190], RZ ;  /* 0x0000640004047a24 */ /* 0x000fca00078e02ff */
[----:B------:R-:W-:Y:S01]  /*63d0*/  STL [R1+0xb24], R4 ;  /* 0x000b240401007387 */ /* 0x000fe20000100800 */
[----:B------:R-:W-:-:S05]  /*63e0*/  IMAD R5, R5, c[0x0][0x190], RZ ;  /* 0x0000640005057a24 */ /* 0x000fca00078e02ff */
[----:B------:R1:W-:Y:S01]  /*63f0*/  STL [R1+0xb28], R5 ;  /* 0x000b280501007387 */ /* 0x0003e20000100800 */
[----:B0-----:R-:W-:Y:S02]  /*6400*/  IMAD R3, R6, c[0x0][0x190], RZ ;  /* 0x0000640006037a24 */ /* 0x001fe400078e02ff */
[----:B------:R-:W-:Y:S02]  /*6410*/  IMAD R0, R7, c[0x0][0x190], RZ ;  /* 0x0000640007007a24 */ /* 0x000fe400078e02ff */
[----:B------:R-:W-:-:S05]  /*6420*/  IMAD R2, R8, c[0x0][0x190], RZ ;  /* 0x0000640008027a24 */ /* 0x000fca00078e02ff */
[----:B------:R0:W-:Y:S04]  /*6430*/  STL [R1+0x24], R2 ;  /* 0x0000240201007387 */ /* 0x0001e80000100800 */
[----:B------:R2:W-:Y:S04]  /*6440*/  STL [R1+0x3c], R0 ;  /* 0x00003c0001007387 */ /* 0x0005e80000100800 */
[----:B------:R-:W-:Y:S04]  /*6450*/  STL [R1+0x54], R3 ;  /* 0x0000540301007387 */ /* 0x000fe80000100800 */
[----:B-1----:R-:W3:Y:S01]  /*6460*/  LDL.LU R5, [R1+0x88] ;  /* 0x0000880001057983 */ /* 0x002ee20000300800 */
[----:B0-----:R-:W-:-:S02]  /*6470*/  IMAD R2, R29, c[0x0][0x190], RZ ;  /* 0x000064001d027a24 */ /* 0x001fc400078e02ff */
[----:B--2---:R-:W-:-:S03]  /*6480*/  IMAD R0, R24, c[0x0][0x190], RZ ;  /* 0x0000640018007a24 */ /* 0x004fc600078e02ff */
[----:B------:R-:W-:Y:S04]  /*6490*/  STL [R1+0x68], R2 ;  /* 0x0000680201007387 */ /* 0x000fe80000100800 */
[----:B---3--:R0:W-:Y:S04]  /*64a0*/  STL [R1+0xb2c], R5 ;  /* 0x000b2c0501007387 */ /* 0x0081e80000100800 */
[----:B------:R-:W-:Y:S04]  /*64b0*/  STL [R1+0x7c], R0 ;  /* 0x00007c0001007387 */ /* 0x000fe80000100800 */
        /* <DEDUP_REMOVED lines=30> */
[----:B------:R-:W3:Y:S01]  /*66a0*/  LDL.LU R24, [R1+0x4] ;  /* 0x0000040001187983 */ /* 0x000ee20000300800 */
[----:B--2---:R-:W-:-:S05]  /*66b0*/  IMAD R5, R5, c[0x0][0x190], RZ ;  /* 0x0000640005057a24 */ /* 0x004fca00078e02ff */
[----:B------:R0:W-:Y:S04]  /*66c0*/  STL [R1+0x8c], R5 ;  /* 0x00008c0501007387 */ /* 0x0001e80000100800 */
[----:B0-----:R-:W2:Y:S02]  /*66d0*/  LDL.LU R5, [R1+0xb30] ;  /* 0x000b300001057983 */ /* 0x001ea40000300800 */
[----:B--2---:R-:W-:-:S05]  /*66e0*/  IMAD R5, R5, c[0x0][0x190], RZ ;  /* 0x0000640005057a24 */ /* 0x004fca00078e02ff */
[----:B------:R0:W-:Y:S04]  /*66f0*/  STL [R1+0x90], R5 ;  /* 0x0000900501007387 */ /* 0x0001e80000100800 */
[----:B0-----:R-:W2:Y:S01]  /*6700*/  LDL.LU R5, [R1+0xb2c] ;  /* 0x000b2c0001057983 */ /* 0x001ea20000300800 */
[----:B---3--:R-:W-:Y:S02]  /*6710*/  IMAD R4, R4, c[0x0][0x190], RZ ;  /* 0x0000640004047a24 */ /* 0x008fe400078e02ff */
[----:B----4-:R-:W-:Y:S02]  /*6720*/  IMAD R3, R3, c[0x0][0x190], RZ ;  /* 0x0000640003037a24 */ /* 0x010fe400078e02ff */
[----:B-----5:R-:W-:Y:S02]  /*6730*/  IMAD R2, R2, c[0x0][0x190], RZ ;  /* 0x0000640002027a24 */ /* 0x020fe400078e02ff */
[----:B------:R-:W-:-:S02]  /*6740*/  IMAD R0, R0, c[0x0][0x190], RZ ;  /* 0x0000640000007a24 */ /* 0x000fc400078e02ff */
[----:B------:R-:W-:Y:S02]  /*6750*/  IMAD R23, R23, c[0x0][0x190], RZ ;  /* 0x0000640017177a24 */ /* 0x000fe400078e02ff */
[----:B------:R-:W-:Y:S02]  /*6760*/  IMAD R27, R27, c[0x0][0x190], RZ ;  /* 0x000064001b1b7a24 */ /* 0x000fe400078e02ff */
[----:B------:R-:W-:Y:S02]  /*6770*/  IMAD R26, R26, c[0x0][0x190], RZ ;  /* 0x000064001a1a7a24 */ /* 0x000fe400078e02ff */
[----:B------:R-:W-:Y:S02]  /*6780*/  IMAD R25, R25, c[0x0][0x190], RZ ;  /* 0x0000640019197a24 */ /* 0x000fe400078e02ff */
[----:B------:R-:W-:Y:S02]  /*6790*/  IMAD R28, R28, c[0x0][0x190], RZ ;  /* 0x000064001c1c7a24 */ /* 0x000fe400078e02ff */
        /* <DEDUP_REMOVED lines=19> */
[----:B--2---:R-:W-:-:S05]  /*68d0*/  IMAD R5, R5, c[0x0][0x190], RZ ;  /* 0x0000640005057a24 */ /* 0x004fca00078e02ff */
        /* <DEDUP_REMOVED lines=58> */
[----:B--2---:R-:W-:-:S02]  /*6c80*/  IMAD R17, R17, c[0x0][0x190], RZ ;  /* 0x0000640011117a24 */ /* 0x004fc400078e02ff */
[----:B---3--:R-:W-:Y:S02]  /*6c90*/  IMAD R16, R16, c[0x0][0x190], RZ ;  /* 0x0000640010107a24 */ /* 0x008fe400078e02ff */
[----:B----4-:R-:W-:Y:S02]  /*6ca0*/  IMAD R15, R15, c[0x0][0x190], RZ ;  /* 0x000064000f0f7a24 */ /* 0x010fe400078e02ff */
[----:B-----5:R-:W-:Y:S02]  /*6cb0*/  IMAD R14, R14, c[0x0][0x190], RZ ;  /* 0x000064000e0e7a24 */ /* 0x020fe400078e02ff */
        /* <DEDUP_REMOVED lines=9> */
[----:B------:R-:W-:-:S05]  /*6d50*/  IMAD R24, R24, c[0x0][0x190], RZ ;  /* 0x0000640018187a24 */ /* 0x000fca00078e02ff */
[----:B------:R0:W-:Y:S04]  /*6d60*/  STL [R1], R24 ;  /* 0x0000001801007387 */ /* 0x0001e80000100800 */
[----:B0-----:R-:W2:Y:S04]  /*6d70*/  LDL.LU R24, [R1+0xab4] ;  /* 0x000ab40001187983 */ /* 0x001ea80000300800 */
[----:B------:R0:W-:Y:S04]  /*6d80*/  STL [R1+0xa74], R29 ;  /* 0x000a741d01007387 */ /* 0x0001e80000100800 */
[----:B0-----:R-:W3:Y:S04]  /*6d90*/  LDL.LU R29, [R1+0x78] ;  /* 0x00007800011d7983 */ /* 0x001ee80000300800 */
[----:B------:R-:W-:Y:S04]  /*6da0*/  STL [R1+0xa70], R6 ;  /* 0x000a700601007387 */ /* 0x000fe80000100800 */
[----:B------:R0:W-:Y:S04]  /*6db0*/  STL [R1+0xa6c], R7 ;  /* 0x000a6c0701007387 */ /* 0x0001e80000100800 */
[----:B0-----:R-:W4:Y:S04]  /*6dc0*/  LDL.LU R7, [R1+0x80] ;  /* 0x0000800001077983 */ /* 0x001f280000300800 */
[----:B------:R-:W-:Y:S04]  /*6dd0*/  STL [R1+0xa68], R8 ;  /* 0x000a680801007387 */ /* 0x000fe80000100800 */
[----:B------:R0:W-:Y:S04]  /*6de0*/  STL [R1+0xa78], R9 ;  /* 0x000a780901007387 */ /* 0x0001e80000100800 */
[----:B0-----:R-:W5:Y:S04]  /*6df0*/  LDL.LU R9, [R1+0x84] ;  /* 0x0000840001097983 */ /* 0x001f680000300800 */
[----:B------:R0:W-:Y:S04]  /*6e00*/  STL [R1+0xa7c], R10 ;  /* 0x000a7c0a01007387 */ /* 0x0001e80000100800 */
[----:B0-----:R-:W3:Y:S04]  /*6e10*/  LDL.LU R10, [R1+0x88] ;  /* 0x00008800010a7983 */ /* 0x001ee80000300800 */
        /* <DEDUP_REMOVED lines=13> */
[----:B0-----:R-:W4:Y:S01]  /*6ef0*/  LDL.LU R17, [R1+0x24] ;  /* 0x0000240001117983 */ /* 0x001f220000300800 */
[----:B------:R-:W-:-:S02]  /*6f00*/  IMAD R18, R18, c[0x0][0x190], RZ ;  /* 0x0000640012127a24 */ /* 0x000fc400078e02ff */
[----:B------:R-:W-:Y:S02]  /*6f10*/  IMAD R19, R19, c[0x0][0x190], RZ ;  /* 0x0000640013137a24 */ /* 0x000fe400078e02ff */
[----:B------:R-:W-:Y:S02]  /*6f20*/  IMAD R20, R20, c[0x0][0x190], RZ ;  /* 0x0000640014147a24 */ /* 0x000fe400078e02ff */
[----:B------:R-:W-:Y:S01]  /*6f30*/  IMAD R21, R21, c[0x0][0x190], RZ ;  /* 0x0000640015157a24 */ /* 0x000fe200078e02ff */
[----:B------:R2:W-:Y:S01]  /*6f40*/  STL [R1+0xa9c], R18 ;  /* 0x000a9c1201007387 */ /* 0x0005e20000100800 */
[----:B------:R-:W-:Y:S02]  /*6f50*/  IMAD R22, R22, c[0x0][0x190], RZ ;  /* 0x0000640016167a24 */ /* 0x000fe400078e02ff */
[----:B------:R-:W-:Y:S01]  /*6f60*/  IMAD R28, R28, c[0x0][0x190], RZ ;  /* 0x000064001c1c7a24 */ /* 0x000fe200078e02ff */
[----:B------:R0:W-:Y:S04]  /*6f70*/  STL [R1+0xaa0], R19 ;  /* 0x000aa01301007387 */ /* 0x0001e80000100800 */
[----:B------:R-:W-:Y:S04]  /*6f80*/  STL [R1+0xaa4], R20 ;  /* 0x000aa41401007387 */ /* 0x000fe80000100800 */
[----:B------:R-:W-:Y:S04]  /*6f90*/  STL [R1+0xaa8], R21 ;  /* 0x000aa81501007387 */ /* 0x000fe80000100800 */
[----:B------:R-:W-:Y:S04]  /*6fa0*/  STL [R1+0xaac], R22 ;  /* 0x000aac1601007387 */ /* 0x000fe80000100800 */
[----:B------:R-:W-:Y:S04]  /*6fb0*/  STL [R1+0xab0], R28 ;  /* 0x000ab01c01007387 */ /* 0x000fe80000100800 */
[----:B------:R-:W5:Y:S01]  /*6fc0*/  LDL.LU R6, [R1+0x74] ;  /* 0x0000740001067983 */ /* 0x000f620000300800 */
[----:B--2---:R-:W-:-:S02]  /*6fd0*/  LEA R18, P6, R2, R24, 0x1 ;  /* 0x0000001802127211 */ /* 0x004fc400078c08ff */
[----:B------:R-:W-:-:S03]  /*6fe0*/  LEA R8, P5, R3, R24, 0x1 ;  /* 0x0000001803087211 */ /* 0x000fc600078a08ff */
[----:B------:R1:W-:Y:S01]  /*6ff0*/  STL [R1+0x918], R18 ;  /* 0x0009181201007387 */ /* 0x0003e20000100800 */
[----:B0-----:R-:W-:-:S03]  /*7000*/  LEA R19, P2, R5, R24, 0x1 ;  /* 0x0000001805137211 */ /* 0x001fc600078408ff */
[----:B------:R0:W-:Y:S01]  /*7010*/  STL [R1+0x91c], R8 ;  /* 0x00091c0801007387 */ /* 0x0001e20000100800 */
[----:B-1----:R-:W-:-:S03]  /*7020*/  LEA R18, P3, R4, R24, 0x1 ;  /* 0x0000001804127211 */ /* 0x002fc600078608ff */
[----:B0-----:R-:W2:Y:S04]  /*7030*/  LDL.LU R8, [R1+0x70] ;  /* 0x0000700001087983 */ /* 0x001ea80000300800 */
[----:B------:R4:W-:Y:S04]  /*7040*/  STL [R1+0x920], R18 ;  /* 0x0009201201007387 */ /* 0x0009e80000100800 */
[----:B------:R-:W-:Y:S01]  /*7050*/  STL [R1+0x924], R19 ;  /* 0x0009241301007387 */ /* 0x000fe20000100800 */
[-C--:B---3--:R-:W-:Y:S02]  /*7060*/  LEA R20, P0, R16, R24.reuse, 0x1 ;  /* 0x0000001810147211 */ /* 0x088fe400078008ff */
[----:B----4-:R-:W-:-:S05]  /*7070*/  LEA R18, P1, R17, R24, 0x1 ;  /* 0x0000001811127211 */ /* 0x010fca00078208ff */
[----:B------:R0:W-:Y:S04]  /*7080*/  STL [R1+0x928], R18 ;  /* 0x0009281201007387 */ /* 0x0001e80000100800 */
[----:B------:R-:W-:Y:S01]  /*7090*/  STL [R1+0x92c], R20 ;  /* 0x00092c1401007387 */ /* 0x000fe20000100800 */
[----:B0-----:R-:W-:-:S03]  /*70a0*/  LEA.HI.X.SX32 R18, R2, R0, 0x1, P6 ;  /* 0x0000000002127211 */ /* 0x001fc600030f0eff */
[----:B------:R-:W3:Y:S01]  /*70b0*/  LDL.LU R2, [R1+0x6c] ;  /* 0x00006c0001027983 */ /* 0x000ee20000300800 */
[----:B------:R-:W-:-:S05]  /*70c0*/  LEA R19, P4, R15, R24, 0x1 ;  /* 0x000000180f137211 */ /* 0x000fca00078808ff */
[----:B------:R0:W-:Y:S04]  /*70d0*/  STL [R1+0x930], R19 ;  /* 0x0009301301007387 */ /* 0x0001e80000100800 */
[----:B------:R-:W4:Y:S01]  /*70e0*/  LDL.LU R28, [R1+0x64] ;  /* 0x00006400011c7983 */ /* 0x000f220000300800 */
[----:B0-----:R-:W-:-:S03]  /*70f0*/  LEA R19, P6, R14, R24, 0x1 ;  /* 0x000000180e137211 */ /* 0x001fc600078c08ff */
[----:B------:R0:W-:Y:S04]  /*7100*/  STL [R1+0x910], R18 ;  /* 0x0009101201007387 */ /* 0x0001e80000100800 */
[----:B------:R-:W-:Y:S04]  /*7110*/  STL [R1+0x914], R19 ;  /* 0x0009141301007387 */ /* 0x000fe80000100800 */
[----:B------:R-:W4:Y:S01]  /*7120*/  LDL.LU R22, [R1+0x60] ;  /* 0x0000600001167983 */ /* 0x000f220000300800 */
[----:B0-----:R-:W-:Y:S02]  /*7130*/  LEA.HI.X.SX32 R18, R3, R0, 0x1, P5 ;  /* 0x0000000003127211 */ /* 0x001fe400028f0eff */
[----:B------:R-:W-:-:S03]  /*7140*/  LEA R3, P5, R13, R24, 0x1 ;  /* 0x000000180d037211 */ /* 0x000fc600078a08ff */
[----:B------:R0:W-:Y:S04]  /*7150*/  STL [R1+0x908], R18 ;  /* 0x0009081201007387 */ /* 0x0001e80000100800 */
[----:B------:R1:W-:Y:S01]  /*7160*/  STL [R1+0x90c], R3 ;  /* 0x00090c0301007387 */ /* 0x0003e20000100800 */
[----:B0-----:R-:W-:-:S05]  /*7170*/  LEA.HI.X.SX32 R18, R4, R0, 0x1, P3 ;  /* 0x0000000004127211 */ /* 0x001fca00018f0eff */
[----:B------:R-:W-:Y:S04]  /*7180*/  STL [R1+0x900], R18 ;  /* 0x0009001201007387 */ /* 0x000fe80000100800 */
[----:B------:R-:W4:Y:S01]  /*7190*/  LDL.LU R21, [R1+0x5c] ;  /* 0x00005c0001157983 */ /* 0x000f220000300800 */
[----:B------:R-:W-:Y:S02]  /*71a0*/  LEA R4, P3, R12, R24, 0x1 ;  /* 0x000000180c047211 */ /* 0x000fe400078608ff */
[----:B-1----:R-:W-:Y:S02]  /*71b0*/  LEA.HI.X.SX32 R3, R5, R0, 0x1, P2 ;  /* 0x0000000005037211 */ /* 0x002fe400010f0eff */
[----:B------:R-:W-:Y:S01]  /*71c0*/  LEA R5, P2, R11, R24, 0x1 ;  /* 0x000000180b057211 */ /* 0x000fe200078408ff */
[----:B------:R0:W-:Y:S04]  /*71d0*/  STL [R1+0x904], R4 ;  /* 0x0009040401007387 */ /* 0x0001e80000100800 */
[----:B------:R1:W-:Y:S04]  /*71e0*/  STL [R1+0x754], R3 ;  /* 0x0007540301007387 */ /* 0x0003e80000100800 */
[----:B------:R5:W-:Y:S04]  /*71f0*/  STL [R1+0x774], R5 ;  /* 0x0007740501007387 */ /* 0x000be80000100800 */
[----:B------:R-:W4:Y:S01]  /*7200*/  LDL.LU R20, [R1+0x58] ;  /* 0x0000580001147983 */ /* 0x000f220000300800 */
[----:B0-----:R-:W-:-:S02]  /*7210*/  LEA.HI.X.SX32 R4, R17, R0, 0x1, P1 ;  /* 0x0000000011047211 */ /* 0x001fc400008f0eff */
[----:B-1----:R-:W-:Y:S02]  /*7220*/  LEA R3, P1, R10, R24, 0x1 ;  /* 0x000000180a037211 */ /* 0x002fe400078208ff */
[----:B-----5:R-:W-:Y:S01]  /*7230*/  LEA.HI.X.SX32 R5, R16, R0, 0x1, P0 ;  /* 0x0000000010057211 */ /* 0x020fe200000f0eff */
[----:B------:R0:W-:Y:S04]  /*7240*/  STL [R1+0x758], R4 ;  /* 0x0007580401007387 */ /* 0x0001e80000100800 */
[----:B------:R1:W-:Y:S04]  /*7250*/  STL [R1+0x77c], R3 ;  /* 0x00077c0301007387 */ /* 0x0003e80000100800 */
[----:B------:R5:W-:Y:S04]  /*7260*/  STL [R1+0x75c], R5 ;  /* 0x00075c0501007387 */ /* 0x000be80000100800 */
[----:B------:R-:W4:Y:S01]  /*7270*/  LDL.LU R19, [R1+0x50] ;  /* 0x0000500001137983 */ /* 0x000f220000300800 */
[----:B0-----:R-:W-:-:S02]  /*7280*/  LEA R4, P0, R9, R24, 0x1 ;  /* 0x0000001809047211 */ /* 0x001fc400078008ff */
[----:B-1----:R-:W-:Y:S02]  /*7290*/  LEA.HI.X.SX32 R3, R15, R0, 0x1, P4 ;  /* 0x000000000f037211 */ /* 0x002fe400020f0eff */
[----:B-----5:R-:W-:Y:S01]  /*72a0*/  LEA R5, P4, R7, R24, 0x1 ;  /* 0x0000001807057211 */ /* 0x020fe200078808ff */
        /* <DEDUP_REMOVED lines=10> */
[----:B------:R-:W5:Y:S01]  /*7350*/  LDL.LU R17, [R1+0x48] ;  /* 0x0000480001117983 */ /* 0x000f620000300800 */
[----:B0-----:R-:W-:-:S02]  /*7360*/  LEA R4, P5, R6, R24, 0x1 ;  /* 0x0000001806047211 */ /* 0x001fc400078a08ff */
[----:B-1----:R-:W-:-:S03]  /*7370*/  LEA.HI.X.SX32 R3, R12, R0, 0x1, P3 ;  /* 0x000000000c037211 */ /* 0x002fc600018f0eff */
[----:B------:R-:W-:Y:S04]  /*7380*/  STL [R1+0x79c], R4 ;  /* 0x00079c0401007387 */ /* 0x000fe80000100800 */
[----:B------:R0:W-:Y:S01]  /*7390*/  STL [R1+0x76c], R3 ;  /* 0x00076c0301007387 */ /* 0x0001e20000100800 */
[----:B--2---:R-:W-:-:S05]  /*73a0*/  LEA R5, P3, R8, R24, 0x1 ;  /* 0x0000001808057211 */ /* 0x004fca00078608ff */
[----:B------:R-:W-:Y:S01]  /*73b0*/  STL [R1+0x7a4], R5 ;  /* 0x0007a40501007387 */ /* 0x000fe20000100800 */
[----:B0-----:R-:W-:-:S03]  /*73c0*/  LEA.HI.X.SX32 R3, R11, R0, 0x1, P2 ;  /* 0x000000000b037211 */ /* 0x001fc600010f0eff */
[----:B------:R-:W2:Y:S04]  /*73d0*/  LDL.LU R16, [R1+0x44] ;  /* 0x0000440001107983 */ /* 0x000ea80000300800 */
[----:B------:R0:W-:Y:S02]  /*73e0*/  STL [R1+0x770], R3 ;  /* 0x0007700301007387 */ /* 0x0001e40000100800 */
[----:B0-----:R-:W-:Y:S02]  /*73f0*/  LEA.HI.X.SX32 R3, R10, R0, 0x1, P1 ;  /* 0x000000000a037211 */ /* 0x001fe400008f0eff */
[----:B---3--:R-:W-:-:S05]  /*7400*/  LEA R4, P2, R2, R24, 0x1 ;  /* 0x0000001802047211 */ /* 0x008fca00078408ff */
[----:B------:R4:W-:Y:S04]  /*7410*/  STL [R1+0x7ac], R4 ;  /* 0x0007ac0401007387 */ /* 0x0009e80000100800 */
[----:B------:R-:W3:Y:S04]  /*7420*/  LDL.LU R15, [R1+0x40] ;  /* 0x00004000010f7983 */ /* 0x000ee80000300800 */
[----:B------:R0:W-:Y:S01]  /*7430*/  STL [R1+0x778], R3 ;  /* 0x0007780301007387 */ /* 0x0001e20000100800 */
[----:B----4-:R-:W-:-:S03]  /*7440*/  LEA R4, P1, R28, R24, 0x1 ;  /* 0x000000181c047211 */ /* 0x010fc600078208ff */
[----:B------:R-:W4:Y:S04]  /*7450*/  LDL.LU R14, [R1+0x38] ;  /* 0x00003800010e7983 */ /* 0x000f280000300800 */
[----:B------:R1:W-:Y:S01]  /*7460*/  STL [R1+0x7b4], R4 ;  /* 0x0007b40401007387 */ /* 0x0003e20000100800 */
[----:B0-----:R-:W-:-:S03]  /*7470*/  LEA.HI.X.SX32 R3, R9, R0, 0x1, P0 ;  /* 0x0000000009037211 */ /* 0x001fc600000f0eff */
[----:B------:R-:W4:Y:S04]  /*7480*/  LDL.LU R13, [R1+0x34] ;  /* 0x00003400010d7983 */ /* 0x000f280000300800 */
[----:B------:R0:W-:Y:S01]  /*7490*/  STL [R1+0x780], R3 ;  /* 0x0007800301007387 */ /* 0x0001e20000100800 */
[----:B-1----:R-:W-:-:S03]  /*74a0*/  LEA R4, P0, R22, R24, 0x1 ;  /* 0x0000001816047211 */ /* 0x002fc600078008ff */
[----:B------:R-:W4:Y:S04]  /*74b0*/  LDL.LU R12, [R1+0x30] ;  /* 0x00003000010c7983 */ /* 0x000f280000300800 */
[----:B------:R1:W-:Y:S01]  /*74c0*/  STL [R1+0x7bc], R4 ;  /* 0x0007bc0401007387 */ /* 0x0003e20000100800 */
[----:B0-----:R-:W-:-:S03]  /*74d0*/  LEA.HI.X.SX32 R3, R7, R0, 0x1, P4 ;  /* 0x0000000007037211 */ /* 0x001fc600020f0eff */
[----:B------:R-:W4:Y:S04]  /*74e0*/  LDL.LU R11, [R1+0x2c] ;  /* 0x00002c00010b7983 */ /* 0x000f280000300800 */
[----:B------:R0:W-:Y:S04]  /*74f0*/  STL [R1+0x788], R3 ;  /* 0x0007880301007387 */ /* 0x0001e80000100800 */
[----:B------:R-:W4:Y:S01]  /*7500*/  LDL.LU R10, [R1+0x28] ;  /* 0x00002800010a7983 */ /* 0x000f220000300800 */
[----:B-1----:R-:W-:-:S05]  /*7510*/  LEA R4, P4, R21, R24, 0x1 ;  /* 0x0000001815047211 */ /* 0x002fca00078808ff */
[----:B------:R1:W-:Y:S01]  /*7520*/  STL [R1+0x7c4], R4 ;  /* 0x0007c40401007387 */ /* 0x0003e20000100800 */
[----:B0-----:R-:W-:-:S03]  /*7530*/  LEA.HI.X.SX32 R3, R29, R0, 0x1, P6 ;  /* 0x000000001d037211 */ /* 0x001fc600030f0eff */
[----:B------:R-:W4:Y:S04]  /*7540*/  LDL.LU R9, [R1+0x20] ;  /* 0x0000200001097983 */ /* 0x000f280000300800 */
[----:B------:R0:W-:Y:S04]  /*7550*/  STL [R1+0x790], R3 ;  /* 0x0007900301007387 */ /* 0x0001e80000100800 */
[----:B------:R-:W4:Y:S01]  /*7560*/  LDL.LU R29, [R1+0x1c] ;  /* 0x00001c00011d7983 */ /* 0x000f220000300800 */
[----:B-1----:R-:W-:Y:S02]  /*7570*/  LEA R4, P6, R20, R24, 0x1 ;  /* 0x0000001814047211 */ /* 0x002fe400078c08ff */
[----:B0-----:R-:W-:-:S03]  /*7580*/  LEA.HI.X.SX32 R3, R6, R0, 0x1, P5 ;  /* 0x0000000006037211 */ /* 0x001fc600028f0eff */
[----:B------:R0:W-:Y:S04]  /*7590*/  STL [R1+0x7cc], R4 ;  /* 0x0007cc0401007387 */ /* 0x0001e80000100800 */
[----:B------:R-:W4:Y:S04]  /*75a0*/  LDL.LU R6, [R1+0x18] ;  /* 0x0000180001067983 */ /* 0x000f280000300800 */
[----:B------:R1:W-:Y:S04]  /*75b0*/  STL [R1+0x798], R3 ;  /* 0x0007980301007387 */ /* 0x0003e80000100800 */
[----:B------:R-:W4:Y:S01]  /*75c0*/  LDL.LU R7, [R1+0x14] ;  /* 0x0000140001077983 */ /* 0x000f220000300800 */
[----:B0-----:R-:W-:-:S02]  /*75d0*/  LEA R4, P5, R19, R24, 0x1 ;  /* 0x0000001813047211 */ /* 0x001fc400078a08ff */
[----:B-1----:R-:W-:-:S03]  /*75e0*/  LEA.HI.X.SX32 R3, R8, R0, 0x1, P3 ;  /* 0x0000000008037211 */ /* 0x002fc600018f0eff */
[----:B------:R0:W-:Y:S04]  /*75f0*/  STL [R1+0x7d4], R4 ;  /* 0x0007d40401007387 */ /* 0x0001e80000100800 */
[----:B------:R-:W4:Y:S04]  /*7600*/  LDL.LU R8, [R1+0x10] ;  /* 0x0000100001087983 */ /* 0x000f280000300800 */
[----:B------:R1:W-:Y:S04]  /*7610*/  STL [R1+0x7a0], R3 ;  /* 0x0007a00301007387 */ /* 0x0003e80000100800 */
[----:B------:R-:W4:Y:S01]  /*7620*/  LDL.LU R5, [R1+0xc] ;  /* 0x00000c0001057983 */ /* 0x000f220000300800 */
[----:B0-----:R-:W-:-:S05]  /*7630*/  LEA R4, P3, R18, R24, 0x1 ;  /* 0x0000001812047211 */ /* 0x001fca00078608ff */
[----:B------:R0:W-:Y:S01]  /*7640*/  STL [R1+0x7dc], R4 ;  /* 0x0007dc0401007387 */ /* 0x0001e20000100800 */
[----:B-1----:R-:W-:-:S03]  /*7650*/  LEA.HI.X.SX32 R3, R2, R0, 0x1, P2 ;  /* 0x0000000002037211 */ /* 0x002fc600010f0eff */
[----:B0-----:R-:W4:Y:S04]  /*7660*/  LDL.LU R4, [R1+0x8] ;  /* 0x0000080001047983 */ /* 0x001f280000300800 */
[----:B------:R0:W-:Y:S01]  /*7670*/  STL [R1+0x7a8], R3 ;  /* 0x0007a80301007387 */ /* 0x0001e20000100800 */
[----:B-----5:R-:W-:-:S03]  /*7680*/  LEA R2, P2, R17, R24, 0x1 ;  /* 0x0000001811027211 */ /* 0x020fc600078408ff */
[----:B0-----:R-:W5:Y:S04]  /*7690*/  LDL.LU R3, [R1+0x4] ;  /* 0x0000040001037983 */ /* 0x001f680000300800 */
[----:B------:R0:W-:Y:S04]  /*76a0*/  STL [R1+0x7e4], R2 ;  /* 0x0007e40201007387 */ /* 0x0001e80000100800 */
[----:B0-----:R-:W5:Y:S01]  /*76b0*/  LDL.LU R2, [R1] ;  /* 0x0000000001027983 */ /* 0x001f620000300800 */
[-C--:B------:R-:W-:Y:S02]  /*76c0*/  LEA.HI.X.SX32 R28, R28, R0.reuse, 0x1, P1 ;  /* 0x000000001c1c7211 */ /* 0x080fe400008f0eff */
[----:B------:R-:W-:-:S03]  /*76d0*/  LEA.HI.X.SX32 R22, R22, R0, 0x1, P0 ;  /* 0x0000000016167211 */ /* 0x000fc600000f0eff */
[----:B------:R2:W-:Y:S02]  /*76e0*/  STL [R1+0x7b0], R28 ;  /* 0x0007b01c01007387 */ /* 0x0005e40000100800 */
[----:B--2---:R-:W-:-:S05]  /*76f0*/  LEA R28, P1, R16, R24, 0x1 ;  /* 0x00000018101c7211 */ /* 0x004fca00078208ff */
[----:B------:R0:W-:Y:S01]  /*7700*/  STL [R1+0x7ec], R28 ;  /* 0x0007ec1c01007387 */ /* 0x0001e20000100800 */
[----:B------:R-:W-:-:S03]  /*7710*/  LEA.HI.X.SX32 R21, R21, R0, 0x1, P4 ;  /* 0x0000000015157211 */ /* 0x000fc600020f0eff */
[----:B0-----:R-:W2:Y:S04]  /*7720*/  LDL.LU R28, [R1+0xab0] ;  /* 0x000ab000011c7983 */ /* 0x001ea80000300800 */
[----:B------:R3:W-:Y:S01]  /*7730*/  STL [R1+0x7b8], R22 ;  /* 0x0007b81601007387 */ /* 0x0007e20000100800 */
[-C--:B------:R-:W-:Y:S02]  /*7740*/  LEA.HI.X.SX32 R20, R20, R0.reuse, 0x1, P6 ;  /* 0x0000000014147211 */ /* 0x080fe400030f0eff */
[-C--:B------:R-:W-:Y:S02]  /*7750*/  LEA.HI.X.SX32 R19, R19, R0.reuse, 0x1, P5 ;  /* 0x0000000013137211 */ /* 0x080fe400028f0eff */
[-C--:B------:R-:W-:Y:S02]  /*7760*/  LEA.HI.X.SX32 R18, R18, R0.reuse, 0x1, P3 ;  /* 0x0000000012127211 */ /* 0x080fe400018f0eff */
[----:B------:R-:W-:-:S02]  /*7770*/  LEA.HI.X.SX32 R17, R17, R0, 0x1, P2 ;  /* 0x0000000011117211 */ /* 0x000fc400010f0eff */
[----:B------:R-:W-:Y:S02]  /*7780*/  LEA.HI.X.SX32 R16, R16, R0, 0x1, P1 ;  /* 0x0000000010107211 */ /* 0x000fe400008f0eff */
[----:B---3--:R-:W-:-:S05]  /*7790*/  LEA R22, P0, R15, R24, 0x1 ;  /* 0x000000180f167211 */ /* 0x008fca00078008ff */
[----:B------:R0:W-:Y:S04]  /*77a0*/  STL [R1+0x7f4], R22 ;  /* 0x0007f41601007387 */ /* 0x0001e80000100800 */
[----:B0-----:R-:W3:Y:S04]  /*77b0*/  LDL.LU R22, [R1+0xaac] ;  /* 0x000aac0001167983 */ /* 0x001ee80000300800 */
[----:B------:R4:W-:Y:S02]  /*77c0*/  STL [R1+0x7c0], R21 ;  /* 0x0007c01501007387 */ /* 0x0009e40000100800 */
[----:B----4-:R-:W-:-:S05]  /*77d0*/  LEA R21, P4, R14, R24, 0x1 ;  /* 0x000000180e157211 */ /* 0x010fca00078808ff */
[----:B------:R0:W-:Y:S04]  /*77e0*/  STL [R1+0x7fc], R21 ;  /* 0x0007fc1501007387 */ /* 0x0001e80000100800 */
[----:B0-----:R-:W4:Y:S04]  /*77f0*/  LDL.LU R21, [R1+0xaa8] ;  /* 0x000aa80001157983 */ /* 0x001f280000300800 */
[----:B------:R0:W-:Y:S02]  /*7800*/  STL [R1+0x7c8], R20 ;  /* 0x0007c81401007387 */ /* 0x0001e40000100800 */
[----:B0-----:R-:W-:-:S05]  /*7810*/  LEA R20, P6, R13, R24, 0x1 ;  /* 0x000000180d147211 */ /* 0x001fca00078c08ff */
[----:B------:R0:W-:Y:S04]  /*7820*/  STL [R1+0x804], R20 ;  /* 0x0008041401007387 */ /* 0x0001e80000100800 */
[----:B0-----:R-:W2:Y:S04]  /*7830*/  LDL.LU R20, [R1+0xaa4] ;  /* 0x000aa40001147983 */ /* 0x001ea80000300800 */
        /* <DEDUP_REMOVED lines=10> */
[----:B------:R0:W-:Y:S01]  /*78e0*/  STL [R1+0x81c], R17 ;  /* 0x00081c1101007387 */ /* 0x0001e20000100800 */
[----:B------:R-:W-:-:S03]  /*78f0*/  LEA.HI.X.SX32 R15, R15, R0, 0x1, P0 ;  /* 0x000000000f0f7211 */ /* 0x000fc600000f0eff */
        /* <DEDUP_REMOVED lines=37> */
[----:B-----5:R-:W-:-:S05]  /*7b50*/  LEA R9, P1, R3, R24, 0x1 ;  /* 0x0000001803097211 */ /* 0x020fca00078208ff */
[----:B------:R0:W-:Y:S04]  /*7b60*/  STL [R1+0x85c], R9 ;  /* 0x00085c0901007387 */ /* 0x0001e80000100800 */
[----:B0-----:R-:W5:Y:S04]  /*7b70*/  LDL.LU R9, [R1+0xa78] ;  /* 0x000a780001097983 */ /* 0x001f680000300800 */
[----:B------:R0:W-:Y:S02]  /*7b80*/  STL [R1+0x828], R29 ;  /* 0x0008281d01007387 */ /* 0x0001e40000100800 */
[----:B0-----:R-:W-:-:S05]  /*7b90*/  LEA R29, P0, R2, R24, 0x1 ;  /* 0x00000018021d7211 */ /* 0x001fca00078008ff */
[----:B------:R0:W-:Y:S04]  /*7ba0*/  STL [R1+0x864], R29 ;  /* 0x0008641d01007387 */ /* 0x0001e80000100800 */
[----:B0-----:R-:W2:Y:S01]  /*7bb0*/  LDL.LU R29, [R1+0xa74] ;  /* 0x000a7400011d7983 */ /* 0x001ea20000300800 */
[----:B------:R-:W-:-:S05]  /*7bc0*/  LEA.HI.X.SX32 R6, R6, R0, 0x1, P4 ;  /* 0x0000000006067211 */ /* 0x000fca00020f0eff */
[----:B------:R2:W-:Y:S02]  /*7bd0*/  STL [R1+0x830], R6 ;  /* 0x0008300601007387 */ /* 0x0005e40000100800 */
[----:B--2---:R-:W-:-:S05]  /*7be0*/  LEA R6, P4, R29, R24, 0x1 ;  /* 0x000000181d067211 */ /* 0x004fca00078808ff */
        /* <DEDUP_REMOVED lines=13> */
[----:B------:R2:W-:Y:S01]  /*7cc0*/  STL [R1+0x848], R5 ;  /* 0x0008480501007387 */ /* 0x0005e20000100800 */
[----:B------:R-:W-:Y:S02]  /*7cd0*/  IMAD R25, R25, c[0x0][0x190], RZ ;  /* 0x0000640019197a24 */ /* 0x000fe400078e02ff */
[----:B------:R-:W-:Y:S02]  /*7ce0*/  IMAD R26, R26, c[0x0][0x190], RZ ;  /* 0x000064001a1a7a24 */ /* 0x000fe400078e02ff */
[----:B------:R-:W-:Y:S02]  /*7cf0*/  IMAD R27, R27, c[0x0][0x190], RZ ;  /* 0x000064001b1b7a24 */ /* 0x000fe400078e02ff */
[----:B------:R-:W-:Y:S01]  /*7d00*/  IMAD R23, R23, c[0x0][0x190], RZ ;  /* 0x0000640017177a24 */ /* 0x000fe200078e02ff */
[----:B--2---:R-:W-:-:S05]  /*7d10*/  LEA R5, P3, R8, R24, 0x1 ;  /* 0x0000001808057211 */ /* 0x004fca00078608ff */
[----:B------:R0:W-:Y:S02]  /*7d20*/  STL [R1+0x884], R5 ;  /* 0x0008840501007387 */ /* 0x0001e40000100800 */
[----:B0-----:R-:W-:Y:S02]  /*7d30*/  LEA.HI.X.SX32 R5, R4, R0, 0x1, P2 ;  /* 0x0000000004057211 */ /* 0x001fe400010f0eff */
[----:B-----5:R-:W-:-:S03]  /*7d40*/  LEA R4, P2, R9, R24, 0x1 ;  /* 0x0000001809047211 */ /* 0x020fc600078408ff */
[----:B------:R0:W-:Y:S04]  /*7d50*/  STL [R1+0x850], R5 ;  /* 0x0008500501007387 */ /* 0x0001e80000100800 */
[----:B------:R1:W-:Y:S01]  /*7d60*/  STL [R1+0x88c], R4 ;  /* 0x00088c0401007387 */ /* 0x0003e20000100800 */
[-C--:B0-----:R-:W-:Y:S02]  /*7d70*/  LEA.HI.X.SX32 R5, R3, R0.reuse, 0x1, P1 ;  /* 0x0000000003057211 */ /* 0x081fe400008f0eff */
[----:B------:R-:W-:Y:S02]  /*7d80*/  LEA.HI.X.SX32 R3, R2, R0, 0x1, P0 ;  /* 0x0000000002037211 */ /* 0x000fe400000f0eff */
[-C--:B-1----:R-:W-:Y:S01]  /*7d90*/  LEA R4, P1, R10, R24.reuse, 0x1 ;  /* 0x000000180a047211 */ /* 0x082fe200078208ff */
[----:B------:R-:W-:Y:S01]  /*7da0*/  STL [R1+0x858], R5 ;  /* 0x0008580501007387 */ /* 0x000fe20000100800 */
[----:B------:R-:W-:-:S03]  /*7db0*/  LEA R2, P0, R11, R24, 0x1 ;  /* 0x000000180b027211 */ /* 0x000fc600078008ff */
[----:B------:R0:W-:Y:S04]  /*7dc0*/  STL [R1+0x894], R4 ;  /* 0x0008940401007387 */ /* 0x0001e80000100800 */
[----:B------:R1:W-:Y:S01]  /*7dd0*/  STL [R1+0x860], R3 ;  /* 0x0008600301007387 */ /* 0x0003e20000100800 */
[----:B0-----:R-:W-:-:S03]  /*7de0*/  LEA.HI.X.SX32 R4, R29, R0, 0x1, P4 ;  /* 0x000000001d047211 */ /* 0x001fc600020f0eff */
[----:B------:R0:W-:Y:S01]  /*7df0*/  STL [R1+0x89c], R2 ;  /* 0x00089c0201007387 */ /* 0x0001e20000100800 */
[----:B-1----:R-:W-:-:S03]  /*7e00*/  LEA R3, P4, R12, R24, 0x1 ;  /* 0x000000180c037211 */ /* 0x002fc600078808ff */
[----:B------:R1:W-:Y:S04]  /*7e10*/  STL [R1+0x868], R4 ;  /* 0x0008680401007387 */ /* 0x0003e80000100800 */
[----:B------:R2:W-:Y:S01]  /*7e20*/  STL [R1+0x8a4], R3 ;  /* 0x0008a40301007387 */ /* 0x0005e20000100800 */
[----:B0-----:R-:W-:Y:S02]  /*7e30*/  LEA.HI.X.SX32 R2, R6, R0, 0x1, P6 ;  /* 0x0000000006027211 */ /* 0x001fe400030f0eff */
[----:B-1----:R-:W-:-:S03]  /*7e40*/  LEA R4, P6, R13, R24, 0x1 ;  /* 0x000000180d047211 */ /* 0x002fc600078c08ff */
[----:B------:R0:W-:Y:S01]  /*7e50*/  STL [R1+0x870], R2 ;  /* 0x0008700201007387 */ /* 0x0001e20000100800 */
[----:B--2---:R-:W-:-:S03]  /*7e60*/  LEA.HI.X.SX32 R3, R7, R0, 0x1, P5 ;  /* 0x0000000007037211 */ /* 0x004fc600028f0eff */
[----:B------:R1:W-:Y:S04]  /*7e70*/  STL [R1+0x8ac], R4 ;  /* 0x0008ac0401007387 */ /* 0x0003e80000100800 */
[----:B------:R2:W-:Y:S01]  /*7e80*/  STL [R1+0x878], R3 ;  /* 0x0008780301007387 */ /* 0x0005e20000100800 */
[----:B0-----:R-:W-:Y:S02]  /*7e90*/  LEA R2, P5, R14, R24, 0x1 ;  /* 0x000000180e027211 */ /* 0x001fe400078a08ff */
[----:B-1----:R-:W-:-:S03]  /*7ea0*/  LEA.HI.X.SX32 R4, R8, R0, 0x1, P3 ;  /* 0x0000000008047211 */ /* 0x002fc600018f0eff */
[----:B------:R0:W-:Y:S01]  /*7eb0*/  STL [R1+0x8b4], R2 ;  /* 0x0008b40201007387 */ /* 0x0001e20000100800 */
[----:B--2---:R-:W-:-:S03]  /*7ec0*/  LEA R3, P3, R15, R24, 0x1 ;  /* 0x000000180f037211 */ /* 0x004fc600078608ff */
[----:B------:R1:W-:Y:S04]  /*7ed0*/  STL [R1+0x880], R4 ;  /* 0x0008800401007387 */ /* 0x0003e80000100800 */
[----:B------:R2:W-:Y:S01]  /*7ee0*/  STL [R1+0x8bc], R3 ;  /* 0x0008bc0301007387 */ /* 0x0005e20000100800 */
[----:B0-----:R-:W-:Y:S02]  /*7ef0*/  LEA.HI.X.SX32 R2, R9, R0, 0x1, P2 ;  /* 0x0000000009027211 */ /* 0x001fe400010f0eff */
[----:B-1----:R-:W-:-:S03]  /*7f00*/  LEA R4, P2, R16, R24, 0x1 ;  /* 0x0000001810047211 */ /* 0x002fc600078408ff */
[----:B------:R0:W-:Y:S01]  /*7f10*/  STL [R1+0x888], R2 ;  /* 0x0008880201007387 */ /* 0x0001e20000100800 */
[----:B--2---:R-:W-:Y:S02]  /*7f20*/  LEA.HI.X.SX32 R3, R10, R0, 0x1, P1 ;  /* 0x000000000a037211 */ /* 0x004fe400008f0eff */
[----:B------:R-:W-:Y:S01]  /*7f30*/  LEA R5, P1, R17, R24, 0x1 ;  /* 0x0000001811057211 */ /* 0x000fe200078208ff */
[----:B0-----:R-:W2:Y:S04]  /*7f40*/  LDL R2, [R1+0x958] ;  /* 0x0009580001027983 */ /* 0x001ea80000100800 */
        /* <DEDUP_REMOVED lines=10> */
[----:B-----5:R-:W-:-:S03]  /*7ff0*/  LEA.HI.X.SX32 R3, R13, R0, 0x1, P6 ;  /* 0x000000000d037211 */ /* 0x020fc600030f0eff */
[----:B------:R1:W-:Y:S04]  /*8000*/  STL [R1+0x8dc], R4 ;  /* 0x0008dc0401007387 */ /* 0x0003e80000100800 */
[----:B------:R4:W-:Y:S01]  /*8010*/  STL [R1+0x8a8], R3 ;  /* 0x0008a80301007387 */ /* 0x0009e20000100800 */
[----:B0-----:R-:W-:Y:S02]  /*8020*/  LEA R5, P6, R20, R24, 0x1 ;  /* 0x0000001814057211 */ /* 0x001fe400078c08ff */
[----:B-1----:R-:W-:-:S03]  /*8030*/  LEA.HI.X.SX32 R4, R14, R0, 0x1, P5 ;  /* 0x000000000e047211 */ /* 0x002fc600028f0eff */
[----:B------:R0:W-:Y:S01]  /*8040*/  STL [R1+0x8e4], R5 ;  /* 0x0008e40501007387 */ /* 0x0001e20000100800 */
[----:B----4-:R-:W-:-:S03]  /*8050*/  LEA R3, P5, R21, R24, 0x1 ;  /* 0x0000001815037211 */ /* 0x010fc600078a08ff */
[----:B------:R3:W-:Y:S04]  /*8060*/  STL [R1+0x8b0], R4 ;  /* 0x0008b00401007387 */ /* 0x0007e80000100800 */
[----:B------:R1:W-:Y:S01]  /*8070*/  STL [R1+0x8e8], R3 ;  /* 0x0008e80301007387 */ /* 0x0003e20000100800 */
[----:B0-----:R-:W-:Y:S02]  /*8080*/  LEA.HI.X.SX32 R5, R15, R0, 0x1, P3 ;  /* 0x000000000f057211 */ /* 0x001fe400018f0eff */
[----:B---3--:R-:W-:-:S03]  /*8090*/  LEA R4, P3, R22, R24, 0x1 ;  /* 0x0000001816047211 */ /* 0x008fc600078608ff */
[----:B------:R0:W-:Y:S01]  /*80a0*/  STL [R1+0x8b8], R5 ;  /* 0x0008b80501007387 */ /* 0x0001e20000100800 */
[----:B-1----:R-:W-:-:S03]  /*80b0*/  LEA.HI.X.SX32 R3, R16, R0, 0x1, P2 ;  /* 0x0000000010037211 */ /* 0x002fc600010f0eff */
[----:B------:R1:W-:Y:S04]  /*80c0*/  STL [R1+0x8ec], R4 ;  /* 0x0008ec0401007387 */ /* 0x0003e80000100800 */
[----:B------:R3:W-:Y:S01]  /*80d0*/  STL [R1+0x8c0], R3 ;  /* 0x0008c00301007387 */ /* 0x0007e20000100800 */
[----:B0-----:R-:W-:Y:S02]  /*80e0*/  LEA R5, P2, R28, R24, 0x1 ;  /* 0x000000181c057211 */ /* 0x001fe400078408ff */
[----:B-1----:R-:W-:-:S03]  /*80f0*/  LEA.HI.X.SX32 R4, R17, R0, 0x1, P1 ;  /* 0x0000000011047211 */ /* 0x002fc600008f0eff */
[----:B------:R0:W-:Y:S01]  /*8100*/  STL [R1+0x8f0], R5 ;  /* 0x0008f00501007387 */ /* 0x0001e20000100800 */
[----:B---3--:R-:W-:-:S03]  /*8110*/  LEA R3, P1, R25, R24, 0x1 ;  /* 0x0000001819037211 */ /* 0x008fc600078208ff */
[----:B------:R1:W-:Y:S04]  /*8120*/  STL [R1+0x8c8], R4 ;  /* 0x0008c80401007387 */ /* 0x0003e80000100800 */
[----:B------:R3:W-:Y:S01]  /*8130*/  STL [R1+0x8f4], R3 ;  /* 0x0008f40301007387 */ /* 0x0007e20000100800 */
[----:B0-----:R-:W-:Y:S02]  /*8140*/  LEA.HI.X.SX32 R5, R18, R0, 0x1, P0 ;  /* 0x0000000012057211 */ /* 0x001fe400000f0eff */
[----:B-1----:R-:W-:-:S03]  /*8150*/  LEA R4, P0, R26, R24, 0x1 ;  /* 0x000000181a047211 */ /* 0x002fc600078008ff */
[----:B------:R0:W-:Y:S01]  /*8160*/  STL [R1+0x8d0], R5 ;  /* 0x0008d00501007387 */ /* 0x0001e20000100800 */
[----:B---3--:R-:W-:-:S03]  /*8170*/  LEA.HI.X.SX32 R3, R19, R0, 0x1, P4 ;  /* 0x0000000013037211 */ /* 0x008fc600020f0eff */
        /* <DEDUP_REMOVED lines=8> */
[-C--:B0-----:R-:W-:Y:S02]  /*8200*/  LEA.HI.X.SX32 R5, R21, R0.reuse, 0x1, P5 ;  /* 0x0000000015057211 */ /* 0x081fe400028f0eff */
[----:B-1----:R-:W-:-:S03]  /*8210*/  LEA.HI.X.SX32 R4, R22, R0, 0x1, P3 ;  /* 0x0000000016047211 */ /* 0x002fc600018f0eff */
[----:B------:R0:W-:Y:S01]  /*8220*/  STL [R1+0x738], R5 ;  /* 0x0007380501007387 */ /* 0x0001e20000100800 */
[----:B---3--:R-:W-:-:S03]  /*8230*/  LEA.HI.X.SX32 R3, R28, R0, 0x1, P2 ;  /* 0x000000001c037211 */ /* 0x008fc600010f0eff */
[----:B------:R1:W-:Y:S04]  /*8240*/  STL [R1+0x73c], R4 ;  /* 0x00073c0401007387 */ /* 0x0003e80000100800 */
[----:B------:R3:W-:Y:S01]  /*8250*/  STL [R1+0x740], R3 ;  /* 0x0007400301007387 */ /* 0x0007e20000100800 */
[-C--:B0-----:R-:W-:Y:S02]  /*8260*/  LEA.HI.X.SX32 R5, R25, R0.reuse, 0x1, P1 ;  /* 0x0000000019057211 */ /* 0x081fe400008f0eff */
[----:B-1----:R-:W-:-:S03]  /*8270*/  LEA.HI.X.SX32 R4, R26, R0, 0x1, P0 ;  /* 0x000000001a047211 */ /* 0x002fc600000f0eff */
[----:B------:R-:W-:Y:S01]  /*8280*/  STL [R1+0x744], R5 ;  /* 0x0007440501007387 */ /* 0x000fe20000100800 */
[-C--:B---3--:R-:W-:Y:S02]  /*8290*/  LEA.HI.X.SX32 R3, R27, R0.reuse, 0x1, P4 ;  /* 0x000000001b037211 */ /* 0x088fe400020f0eff */
[----:B------:R-:W-:Y:S01]  /*82a0*/  LEA.HI.X.SX32 R0, R23, R0, 0x1, P6 ;  /* 0x0000000017007211 */ /* 0x000fe200030f0eff */
[----:B------:R-:W-:Y:S04]  /*82b0*/  STL [R1+0x748], R4 ;  /* 0x0007480401007387 */ /* 0x000fe80000100800 */
[----:B------:R0:W-:Y:S04]  /*82c0*/  STL [R1+0x74c], R3 ;  /* 0x00074c0301007387 */ /* 0x0001e80000100800 */
[----:B------:R1:W-:Y:S04]  /*82d0*/  STL [R1+0x33c], R0 ;  /* 0x00033c0001007387 */ /* 0x0003e80000100800 */
[----:B------:R-:W-:Y:S04]  /*82e0*/  STL [R1+0x334], RZ ;  /* 0x000334ff01007387 */ /* 0x000fe80000100800 */
[----:B------:R-:W-:Y:S04]  /*82f0*/  STL [R1+0x1b0], RZ ;  /* 0x0001b0ff01007387 */ /* 0x000fe80000100800 */
[----:B------:R-:W-:Y:S04]  /*8300*/  STL [R1+0x1b4], RZ ;  /* 0x0001b4ff01007387 */ /* 0x000fe80000100800 */
[----:B------:R-:W-:Y:S04]  /*8310*/  STL [R1+0x1b8], RZ ;  /* 0x0001b8ff01007387 */ /* 0x000fe80000100800 */
[----:B------:R-:W-:Y:S04]  /*8320*/  STL [R1+0x1bc], RZ ;  /* 0x0001bcff01007387 */ /* 0x000fe80000100800 */
[----:B------:R-:W-:Y:S04]  /*8330*/  STL [R1+0x1a0], RZ ;  /* 0x0001a0ff01007387 */ /* 0x000fe80000100800 */
[----:B------:R-:W-:Y:S04]  /*8340*/  STL [R1+0x1a4], RZ ;  /* 0x0001a4ff01007387 */ /* 0x000fe80000100800 */
[----:B------:R-:W-:Y:S04]  /*8350*/  STL [R1+0x1a8], RZ ;  /* 0x0001a8ff01007387 */ /* 0x000fe80000100800 */
[----:B------:R-:W1:Y:S04]  /*8360*/  S2R R29, SR_TID.X ;  /* 0x00000000001d7919 */ /* 0x000e680000002100 */
        /* <DEDUP_REMOVED lines=20> */
[----:B------:R-:W-:Y:S01]  /*84b0*/  STL [R1+0x15c], RZ ;  /* 0x00015cff01007387 */ /* 0x000fe20000100800 */
[----:B0-----:R-:W-:-:S03]  /*84c0*/  IMAD.MOV.U32 R3, RZ, RZ, c[0x0][0x188] ;  /* 0x00006200ff037624 */ /* 0x001fc600078e00ff */
[----:B------:R-:W-:Y:S01]  /*84d0*/  STL [R1+0x140], RZ ;  /* 0x000140ff01007387 */ /* 0x000fe20000100800 */
[----:B-1----:R-:W-:-:S03]  /*84e0*/  IMAD.SHL.U32 R0, R29, 0x40, RZ ;  /* 0x000000401d007824 */ /* 0x002fc600078e00ff */
[----:B------:R-:W-:Y:S04]  /*84f0*/  STL [R1+0x144], RZ ;  /* 0x000144ff01007387 */ /* 0x000fe80000100800 */
[----:B------:R-:W-:Y:S04]  /*8500*/  STL [R1+0x148], RZ ;  /* 0x000148ff01007387 */ /* 0x000fe80000100800 */
[----:B------:R-:W-:Y:S01]  /*8510*/  STL [R1+0x14c], RZ ;  /* 0x00014cff01007387 */ /* 0x000fe20000100800 */
[----:B------:R-:W-:-:S03]  /*8520*/  IMAD R28, R3, 0x5f, RZ ;  /* 0x0000005f031c7824 */ /* 0x000fc600078e02ff */
[----:B------:R-:W-:Y:S01]  /*8530*/  STL [R1+0x110], RZ ;  /* 0x000110ff01007387 */ /* 0x000fe20000100800 */
[----:B------:R-:W-:-:S03]  /*8540*/  LOP3.LUT R0, R0, 0x800, RZ, 0xc0, !PT ;  /* 0x0000080000007812 */ /* 0x000fc600078ec0ff */
[----:B------:R-:W-:Y:S01]  /*8550*/  STL [R1+0x114], RZ ;  /* 0x000114ff01007387 */ /* 0x000fe20000100800 */
[----:B------:R-:W-:-:S03]  /*8560*/  IMAD R25, R3, 0x5b, RZ ;  /* 0x0000005b03197824 */ /* 0x000fc600078e02ff */
[----:B------:R-:W-:Y:S01]  /*8570*/  STL [R1+0x118], RZ ;  /* 0x000118ff01007387 */ /* 0x000fe20000100800 */
[----:B------:R-:W-:-:S03]  /*8580*/  IMAD R22, R3, 0x57, RZ ;  /* 0x0000005703167824 */ /* 0x000fc600078e02ff */
[----:B------:R-:W-:Y:S04]  /*8590*/  STL [R1+0x11c], RZ ;  /* 0x00011cff01007387 */ /* 0x000fe80000100800 */
[----:B------:R-:W-:Y:S04]  /*85a0*/  STL [R1+0x100], RZ ;  /* 0x000100ff01007387 */ /* 0x000fe80000100800 */
[----:B------:R-:W-:Y:S04]  /*85b0*/  STL [R1+0x104], RZ ;  /* 0x000104ff01007387 */ /* 0x000fe80000100800 */
[----:B------:R-:W-:Y:S04]  /*85c0*/  STL [R1+0x108], RZ ;  /* 0x000108ff01007387 */ /* 0x000fe80000100800 */
[----:B------:R-:W-:Y:S04]  /*85d0*/  STL [R1+0x10c], RZ ;  /* 0x00010cff01007387 */ /* 0x000fe80000100800 */
[----:B------:R-:W-:Y:S04]  /*85e0*/  STL [R1+0xa5c], R28 ;  /* 0x000a5c1c01007387 */ /* 0x000fe80000100800 */
[----:B------:R-:W-:Y:S04]  /*85f0*/  STL [R1+0x95c], R0 ;  /* 0x00095c0001007387 */ /* 0x000fe80000100800 */
[----:B------:R-:W-:Y:S04]  /*8600*/  STL [R1+0xa60], R25 ;  /* 0x000a601901007387 */ /* 0x000fe80000100800 */
[----:B------:R0:W-:Y:S04]  /*8610*/  STL [R1+0xa64], R22 ;  /* 0x000a641601007387 */ /* 0x0001e80000100800 */
[----:B0-----:R-:W3:Y:S04]  /*8620*/  LDL R22, [R1+0x95c] ;  /* 0x00095c0001167983 */ /* 0x001ee80000100800 */
[----:B------:R-:W4:Y:S01]  /*8630*/  LDL.LU R0, [R1+0x94] ;  /* 0x0000940001007983 */ /* 0x000f220000300800 */
[----:B--2---:R-:W-:-:S03]  /*8640*/  ISETP.GE.AND P1, PT, R2, RZ, PT ;  /* 0x000000ff0200720c */ /* 0x004fc60003f26270 */
[----:B------:R-:W0:Y:S01]  /*8650*/  S2R R28, SR_TID.X ;  /* 0x00000000001c7919 */ /* 0x000e220000002100 */
[----:B------:R-:W-:Y:S01]  /*8660*/  ISETP.NE.AND P0, PT, RZ, c[0x0][0x178], PT ;  /* 0x00005e00ff007a0c */ /* 0x000fe20003f05270 */
[----:B------:R-:W-:-:S05]  /*8670*/  IMAD.SHL.U32 R4, R3, 0x80, RZ ;  /* 0x0000008003047824 */ /* 0x000fca00078e00ff */
[----:B------:R-:W-:Y:S01]  /*8680*/  SHF.R.S32.HI R7, RZ, 0x1f, R4 ;  /* 0x0000001fff077819 */ /* 0x000fe20000011404 */
[----:B------:R-:W-:Y:S01]  /*8690*/  IMAD.MOV.U32 R4, RZ, RZ, 0x7f ;  /* 0x0000007fff047424 */ /* 0x000fe200078e00ff */
[----:B------:R-:W-:-:S04]  /*86a0*/  LOP3.LUT R29, R29, 0x7, RZ, 0xc0, !PT ;  /* 0x000000071d1d7812 */ /* 0x000fc800078ec0ff */
[----:B------:R-:W-:Y:S01]  /*86b0*/  IADD3 R4, R4, c[0x0][0x180], RZ ;  /* 0x0000600004047a10 */ /* 0x000fe20007ffe0ff */
[----:B------:R-:W-:Y:S02]  /*86c0*/  IMAD R29, R29, 0x110, RZ ;  /* 0x000001101d1d7824 */ /* 0x000fe400078e02ff */
[----:B0-----:R-:W-:-:S05]  /*86d0*/  IMAD.SHL.U32 R28, R28, 0x2, RZ ;  /* 0x000000021c1c7824 */ /* 0x001fca00078e00ff */
[----:B------:R-:W-:Y:S01]  /*86e0*/  LOP3.LUT R28, R29, 0x30, R28, 0x78, !PT ;  /* 0x000000301d1c7812 */ /* 0x000fe200078e781c */
[C---:B------:R-:W-:Y:S02]  /*86f0*/  IMAD R25, R3.reuse, 0xae, RZ ;  /* 0x000000ae03197824 */ /* 0x040fe400078e02ff */
[C---:B------:R-:W-:Y:S02]  /*8700*/  IMAD R19, R3.reuse, 0x53, RZ ;  /* 0x0000005303137824 */ /* 0x040fe400078e02ff */
[C---:B------:R-:W-:Y:S02]  /*8710*/  IMAD R27, R3.reuse, 0xa2, RZ ;  /* 0x000000a2031b7824 */ /* 0x040fe400078e02ff */
[C---:B------:R-:W-:Y:S02]  /*8720*/  IMAD R16, R3.reuse, 0x4f, RZ ;  /* 0x0000004f03107824 */ /* 0x040fe400078e02ff */
[C---:B------:R-:W-:Y:S02]  /*8730*/  IMAD R26, R3.reuse, 0x9e, RZ ;  /* 0x0000009e031a7824 */ /* 0x040fe400078e02ff */
[----:B------:R-:W-:-:S02]  /*8740*/  IMAD R24, R3, 0x9a, RZ ;  /* 0x0000009a03187824 */ /* 0x000fc400078e02ff */
        /* <DEDUP_REMOVED lines=14> */
[----:B------:R-:W-:Y:S02]  /*8830*/  IMAD R8, R3, 0xd4, RZ ;  /* 0x000000d403087824 */ /* 0x000fe400078e02ff */
[----:B----4-:R-:W-:Y:S01]  /*8840*/  @!P1 IMAD.MOV R0, RZ, RZ, -R0 ;  /* 0x000000ffff009224 */ /* 0x010fe200078e0a00 */
[----:B------:R-:W-:-:S05]  /*8850*/  @!P0 LOP3.LUT R0, RZ, c[0x0][0x178], RZ, 0x33, !PT ;  /* 0x00005e00ff008a12 */ /* 0x000fca00078e33ff */
[----:B------:R-:W-:Y:S01]  /*8860*/  IMAD R2, R0, c[0x0][0x184], RZ ;  /* 0x0000610000027a24 */ /* 0x000fe200078e02ff */
[----:B------:R-:W-:-:S04]  /*8870*/  SHF.R.S32.HI R0, RZ, 0x1f, R4 ;  /* 0x0000001fff007819 */ /* 0x000fc80000011404 */
[----:B------:R-:W-:Y:S01]  /*8880*/  LEA.HI R0, R0, R4, RZ, 0x7 ;  /* 0x0000000400007211 */ /* 0x000fe200078f38ff */
[----:B------:R-:W-:-:S03]  /*8890*/  IMAD.SHL.U32 R4, R3, 0x80, RZ ;  /* 0x0000008003047824 */ /* 0x000fc600078e00ff */
[----:B------:R-:W-:Y:S02]  /*88a0*/  SHF.R.S32.HI R0, RZ, 0x7, R0 ;  /* 0x00000007ff007819 */ /* 0x000fe40000011400 */
[----:B------:R-:W-:Y:S02]  /*88b0*/  SHF.L.U64.HI R0, R4, 0x1, R7 ;  /* 0x0000000104007819 */ /* 0x000fe40000010207 */
[----:B---3--:R-:W-:Y:S01]  /*88c0*/  LOP3.LUT R4, R28, R22, RZ, 0xfc, !PT ;  /* 0x000000161c047212 */ /* 0x008fe200078efcff */
[C---:B------:R-:W-:Y:S01]  /*88d0*/  IMAD R22, R3.reuse, 0xfe, RZ ;  /* 0x000000fe03167824 */ /* 0x040fe200078e02ff */
[----:B------:R-:W-:Y:S01]  /*88e0*/  LEA R29, P0, R2, c[0x0][0x160], 0x1 ;  /* 0x00005800021d7a11 */ /* 0x000fe200078008ff */
[----:B------:R-:W-:-:S03]  /*88f0*/  IMAD R28, R3, 0xfa, RZ ;  /* 0x000000fa031c7824 */ /* 0x000fc600078e02ff */
[-C--:B------:R-:W-:Y:S02]  /*8900*/  IADD3 R22, P2, R22, R29.reuse, RZ ;  /* 0x0000001d16167210 */ /* 0x080fe40007f5e0ff */
[----:B------:R-:W-:Y:S01]  /*8910*/  LEA.HI.X.SX32 R2, R2, c[0x0][0x164], 0x1, P0 ;  /* 0x0000590002027a11 */ /* 0x000fe200000f0eff */
[----:B------:R-:W-:Y:S01]  /*8920*/  STL [R1+0x1fc], R29 ;  /* 0x0001fc1d01007387 */ /* 0x000fe20000100800 */
[----:B------:R-:W-:-:S03]  /*8930*/  IADD3 R7, P4, R28, R29, RZ ;  /* 0x0000001d1c077210 */ /* 0x000fc60007f9e0ff */
[----:B------:R-:W-:Y:S01]  /*8940*/  STL [R1+0x264], R4 ;  /* 0x0002640401007387 */ /* 0x000fe20000100800 */
[----:B------:R-:W-:-:S03]  /*8950*/  IMAD R28, R3, 0xea, RZ ;  /* 0x000000ea031c7824 */ /* 0x000fc600078e02ff */
[----:B------:R0:W-:Y:S04]  /*8960*/  STL [R1+0x344], R22 ;  /* 0x0003441601007387 */ /* 0x0001e80000100800 */
[----:B------:R-:W-:Y:S04]  /*8970*/  STL [R1+0x1f8], R2 ;  /* 0x0001f80201007387 */ /* 0x000fe80000100800 */
[----:B------:R1:W-:Y:S01]  /*8980*/  STL [R1+0x354], R7 ;  /* 0x0003540701007387 */ /* 0x0003e20000100800 */
[C---:B0-----:R-:W-:Y:S02]  /*8990*/  IMAD R22, R3.reuse, 0xee, RZ ;  /* 0x000000ee03167824 */ /* 0x041fe400078e02ff */
[----:B-1----:R-:W-:-:S02]  /*89a0*/  IMAD R7, R3, 0xf2, RZ ;  /* 0x000000f203077824 */ /* 0x002fc400078e02ff */
[----:B------:R-:W-:Y:S01]  /*89b0*/  IMAD R3, R3, 0xf6, RZ ;  /* 0x000000f603037824 */ /* 0x000fe200078e02ff */
[-C--:B------:R-:W-:Y:S02]  /*89c0*/  IADD3 R22, P0, R22, R29.reuse, RZ ;  /* 0x0000001d16167210 */ /* 0x080fe40007f1e0ff */
[-C--:B------:R-:W-:Y:S02]  /*89d0*/  IADD3 R7, P6, R7, R29.reuse, RZ ;  /* 0x0000001d07077210 */ /* 0x080fe40007fde0ff */
[-C--:B------:R-:W-:Y:S02]  /*89e0*/  IADD3 R3, P5, R3, R29.reuse, RZ ;  /* 0x0000001d03037210 */ /* 0x080fe40007fbe0ff */
[----:B------:R-:W-:-:S03]  /*89f0*/  IADD3 R28, P3, R28, R29, RZ ;  /* 0x0000001d1c1c7210 */ /* 0x000fc60007f7e0ff */
[----:B------:R0:W-:Y:S04]  /*8a00*/  STL [R1+0x364], R3 ;  /* 0x0003640301007387 */ /* 0x0001e80000100800 */
[----:B------:R1:W-:Y:S04]  /*8a10*/  STL [R1+0x374], R7 ;  /* 0x0003740701007387 */ /* 0x0003e80000100800 */
[----:B------:R2:W-:Y:S01]  /*8a20*/  STL [R1+0x384], R22 ;  /* 0x0003841601007387 */ /* 0x0005e20000100800 */
[----:B0-----:R-:W-:-:S03]  /*8a30*/  IMAD.MOV.U32 R3, RZ, RZ, c[0x0][0x188] ;  /* 0x00006200ff037624 */ /* 0x001fc600078e00ff */
[----:B------:R0:W-:Y:S01]  /*8a40*/  STL [R1+0x394], R28 ;  /* 0x0003941c01007387 */ /* 0x0001e20000100800 */
[C---:B-1----:R-:W-:Y:S02]  /*8a50*/  IMAD R7, R3.reuse, 0x7f, RZ ;  /* 0x0000007f03077824 */ /* 0x042fe400078e02ff */
[C---:B--2---:R-:W-:Y:S02]  /*8a60*/  IMAD R22, R3.reuse, 0xe2, RZ ;  /* 0x000000e203167824 */ /* 0x044fe400078e02ff */
[C---:B0-----:R-:W-:Y:S02]  /*8a70*/  IMAD R28, R3.reuse, 0x7d, RZ ;  /* 0x0000007d031c7824 */ /* 0x041fe400078e02ff */
[----:B------:R-:W-:Y:S01]  /*8a80*/  IMAD R3, R3, 0xe6, RZ ;  /* 0x000000e603037824 */ /* 0x000fe200078e02ff */
[----:B------:R-:W-:-:S04]  /*8a90*/  LEA.HI.X.SX32 R7, R7, R2, 0x1, P2 ;  /* 0x0000000207077211 */ /* 0x000fc800010f0eff */
[-C--:B------:R-:W-:Y:S02]  /*8aa0*/  IADD3 R3, P1, R3, R29.reuse, RZ ;  /* 0x0000001d03037210 */ /* 0x080fe40007f3e0ff */
[----:B------:R-:W-:Y:S02]  /*8ab0*/  IADD3 R22, P2, R22, R29, RZ ;  /* 0x0000001d16167210 */ /* 0x000fe40007f5e0ff */
[----:B------:R-:W-:Y:S01]  /*8ac0*/  LEA.HI.X.SX32 R28, R28, R2, 0x1, P4 ;  /* 0x000000021c1c7211 */ /* 0x000fe200020f0eff */
        /* <DEDUP_REMOVED lines=66> */
[----:B------:R1:W-:Y:S01]  /*8ef0*/  STL [R1+0x3e0], R7 ;  /* 0x0003e00701007387 */ /* 0x0003e20000100800 */
[----:B0-----:R-:W-:-:S03]  /*8f00*/  IMAD.MOV.U32 R3, RZ, RZ, c[0x0][0x188] ;  /* 0x00006200ff037624 */ /* 0x001fc600078e00ff */
[----:B------:R0:W-:Y:S01]  /*8f10*/  STL [R1+0x454], R22 ;  /* 0x0004541601007387 */ /* 0x0001e20000100800 */
[----:B-1----:R-:W-:-:S03]  /*8f20*/  IMAD R7, R3, 0xb2, RZ ;  /* 0x000000b203077824 */ /* 0x002fc600078e02ff */
[----:B------:R1:W-:Y:S01]  /*8f30*/  STL [R1+0x3f0], R28 ;  /* 0x0003f01c01007387 */ /* 0x0003e20000100800 */
[C---:B0-----:R-:W-:Y:S02]  /*8f40*/  IMAD R22, R3.reuse, 0xb6, RZ ;  /* 0x000000b603167824 */ /* 0x041fe400078e02ff */
[C---:B-1----:R-:W-:Y:S02]  /*8f50*/  IMAD R28, R3.reuse, 0x65, RZ ;  /* 0x00000065031c7824 */ /* 0x042fe400078e02ff */
[----:B------:R-:W-:Y:S01]  /*8f60*/  IMAD R3, R3, 0x67, RZ ;  /* 0x0000006703037824 */ /* 0x000fe200078e02ff */
[----:B------:R-:W-:Y:S02]  /*8f70*/  IADD3 R22, P0, R22, R29, RZ ;  /* 0x0000001d16167210 */ /* 0x000fe40007f1e0ff */
[-C--:B------:R-:W-:Y:S02]  /*8f80*/  LEA.HI.X.SX32 R28, R28, R2.reuse, 0x1, P1 ;  /* 0x000000021c1c7211 */ /* 0x080fe400008f0eff */
[----:B------:R-:W-:-:S02]  /*8f90*/  LEA.HI.X.SX32 R3, R3, R2, 0x1, P3 ;  /* 0x0000000203037211 */ /* 0x000fc400018f0eff */
[-C--:B------:R-:W-:Y:S01]  /*8fa0*/  IADD3 R7, P3, R7, R29.reuse, RZ ;  /* 0x0000001d07077210 */ /* 0x080fe20007f7e0ff */
[----:B------:R0:W-:Y:S04]  /*8fb0*/  STL [R1+0x464], R22 ;  /* 0x0004641601007387 */ /* 0x0001e80000100800 */
[----:B0-----:R-:W2:Y:S04]  /*8fc0*/  LDL.LU R22, [R1+0xa64] ;  /* 0x000a640001167983 */ /* 0x001ea80000300800 */
[----:B------:R-:W-:Y:S04]  /*8fd0*/  STL [R1+0x400], R3 ;  /* 0x0004000301007387 */ /* 0x000fe80000100800 */
[----:B------:R-:W-:Y:S04]  /*8fe0*/  STL [R1+0x474], R7 ;  /* 0x0004740701007387 */ /* 0x000fe80000100800 */
[----:B------:R0:W-:Y:S01]  /*8ff0*/  STL [R1+0x410], R28 ;  /* 0x0004101c01007387 */ /* 0x0001e20000100800 */
[----:B------:R-:W-:Y:S01]  /*9000*/  IADD3 R25, P1, R25, R29, RZ ;  /* 0x0000001d19197210 */ /* 0x000fe20007f3e0ff */
[----:B0-----:R-:W-:-:S04]  /*9010*/  IMAD.MOV.U32 R28, RZ, RZ, c[0x0][0x188] ;  /* 0x00006200ff1c7624 */ /* 0x001fc800078e00ff */
[----:B------:R-:W-:Y:S01]  /*9020*/  IMAD R28, R28, 0x63, RZ ;  /* 0x000000631c1c7824 */ /* 0x000fe200078e02ff */
[----:B------:R0:W-:Y:S04]  /*9030*/  STL [R1+0x484], R25 ;  /* 0x0004841901007387 */ /* 0x0001e80000100800 */
[----:B------:R-:W-:Y:S01]  /*9040*/  LEA.HI.X.SX32 R28, R28, R2, 0x1, P2 ;  /* 0x000000021c1c7211 */ /* 0x000fe200010f0eff */
[----:B0-----:R-:W3:Y:S04]  /*9050*/  LDL.LU R25, [R1+0xa60] ;  /* 0x000a600001197983 */ /* 0x001ee80000300800 */
[----:B------:R0:W-:Y:S04]  /*9060*/  STL [R1+0x420], R28 ;  /* 0x0004201c01007387 */ /* 0x0001e80000100800 */
[----:B0-----:R-:W4:Y:S01]  /*9070*/  LDL.LU R28, [R1+0xa5c] ;  /* 0x000a5c00011c7983 */ /* 0x001f220000300800 */
[----:B------:R-:W-:-:S04]  /*9080*/  IMAD.MOV.U32 R3, RZ, RZ, c[0x0][0x188] ;  /* 0x00006200ff037624 */ /* 0x000fc800078e00ff */
[C---:B------:R-:W-:Y:S02]  /*9090*/  IMAD R7, R3.reuse, 0x61, RZ ;  /* 0x0000006103077824 */ /* 0x040fe400078e02ff */
[----:B------:R-:W-:-:S05]  /*90a0*/  IMAD R3, R3, 0xaa, RZ ;  /* 0x000000aa03037824 */ /* 0x000fca00078e02ff */
[----:B------:R-:W-:Y:S02]  /*90b0*/  IADD3 R3, P2, R3, R29, RZ ;  /* 0x0000001d03037210 */ /* 0x000fe40007f5e0ff */
[----:B------:R-:W-:-:S03]  /*90c0*/  LEA.HI.X.SX32 R7, R7, R2, 0x1, P4 ;  /* 0x0000000207077211 */ /* 0x000fc600020f0eff */
[----:B------:R0:W-:Y:S04]  /*90d0*/  STL [R1+0x494], R3 ;  /* 0x0004940301007387 */ /* 0x0001e80000100800 */
[----:B------:R1:W-:Y:S01]  /*90e0*/  STL [R1+0x430], R7 ;  /* 0x0004300701007387 */ /* 0x0003e20000100800 */
[----:B0-----:R-:W-:-:S04]  /*90f0*/  IMAD.MOV.U32 R3, RZ, RZ, c[0x0][0x188] ;  /* 0x00006200ff037624 */ /* 0x001fc800078e00ff */
[C---:B-1----:R-:W-:Y:S02]  /*9100*/  IMAD R7, R3.reuse, 0x5d, RZ ;  /* 0x0000005d03077824 */ /* 0x042fe400078e02ff */
[----:B------:R-:W-:-:S05]  /*9110*/  IMAD R3, R3, 0xa6, RZ ;  /* 0x000000a603037824 */ /* 0x000fca00078e02ff */
[----:B------:R-:W-:Y:S02]  /*9120*/  IADD3 R3, P4, R3, R29, RZ ;  /* 0x0000001d03037210 */ /* 0x000fe40007f9e0ff */
[----:B------:R-:W-:-:S03]  /*9130*/  LEA.HI.X.SX32 R7, R7, R2, 0x1, P6 ;  /* 0x0000000207077211 */ /* 0x000fc600030f0eff */
[----:B------:R0:W-:Y:S01]  /*9140*/  STL [R1+0x4a4], R3 ;  /* 0x0004a40301007387 */ /* 0x0001e20000100800 */
[-C--:B------:R-:W-:Y:S01]  /*9150*/  IADD3 R26, P6, R26, R29.reuse, RZ ;  /* 0x0000001d1a1a7210 */ /* 0x080fe20007fde0ff */
[----:B0-----:R-:W-:Y:S01]  /*9160*/  IMAD.MOV.U32 R3, RZ, RZ, c[0x0][0x188] ;  /* 0x00006200ff037624 */ /* 0x001fe200078e00ff */
[-C--:B------:R-:W-:Y:S02]  /*9170*/  LEA.HI.X.SX32 R19, R19, R2.reuse, 0x1, P4 ;  /* 0x0000000213137211 */ /* 0x080fe400020f0eff */
[-C--:B------:R-:W-:Y:S02]  /*9180*/  IADD3 R18, P4, R18, R29.reuse, RZ ;  /* 0x0000001d12127210 */ /* 0x080fe40007f9e0ff */
[-C--:B------:R-:W-:Y:S02]  /*9190*/  LEA.HI.X.SX32 R16, R16, R2.reuse, 0x1, P6 ;  /* 0x0000000210107211 */ /* 0x080fe400030f0eff */
[----:B------:R-:W-:Y:S02]  /*91a0*/  IADD3 R15, P6, R15, R29, RZ ;  /* 0x0000001d0f0f7210 */ /* 0x000fe40007fde0ff */
[----:B--2---:R-:W-:-:S02]  /*91b0*/  LEA.HI.X.SX32 R22, R22, R2, 0x1, P1 ;  /* 0x0000000216167211 */ /* 0x004fc400008f0eff */
[-C--:B------:R-:W-:Y:S02]  /*91c0*/  IADD3 R21, P1, R21, R29.reuse, RZ ;  /* 0x0000001d15157210 */ /* 0x080fe40007f3e0ff */
[-C--:B---3--:R-:W-:Y:S02]  /*91d0*/  LEA.HI.X.SX32 R25, R25, R2.reuse, 0x1, P0 ;  /* 0x0000000219197211 */ /* 0x088fe400000f0eff */
[-C--:B------:R-:W-:Y:S02]  /*91e0*/  IADD3 R24, P0, R24, R29.reuse, RZ ;  /* 0x0000001d18187210 */ /* 0x080fe40007f1e0ff */
[----:B----4-:R-:W-:Y:S02]  /*91f0*/  LEA.HI.X.SX32 R28, R28, R2, 0x1, P5 ;  /* 0x000000021c1c7211 */ /* 0x010fe400028f0eff */
[----:B------:R-:W-:-:S03]  /*9200*/  IADD3 R27, P5, R27, R29, RZ ;  /* 0x0000001d1b1b7210 */ /* 0x000fc60007fbe0ff */
[----:B------:R-:W-:Y:S04]  /*9210*/  STL [R1+0x440], R28 ;  /* 0x0004401c01007387 */ /* 0x000fe80000100800 */
[----:B------:R-:W-:Y:S04]  /*9220*/  STL [R1+0x4b4], R27 ;  /* 0x0004b41b01007387 */ /* 0x000fe80000100800 */
[----:B------:R0:W-:Y:S02]  /*9230*/  STL [R1+0x450], R7 ;  /* 0x0004500701007387 */ /* 0x0001e40000100800 */
[----:B0-----:R-:W-:-:S02]  /*9240*/  IMAD R7, R3, 0x59, RZ ;  /* 0x0000005903077824 */ /* 0x001fc400078e02ff */
[----:B------:R-:W-:Y:S03]  /*9250*/  STL [R1+0x4c4], R26 ;  /* 0x0004c41a01007387 */ /* 0x000fe60000100800 */
[----:B------:R-:W-:Y:S01]  /*9260*/  LEA.HI.X.SX32 R7, R7, R2, 0x1, P3 ;  /* 0x0000000207077211 */ /* 0x000fe200018f0eff */
[----:B------:R-:W-:Y:S04]  /*9270*/  STL [R1+0x460], R25 ;  /* 0x0004601901007387 */ /* 0x000fe80000100800 */
[----:B------:R-:W-:Y:S01]  /*9280*/  STL [R1+0x4d4], R24 ;  /* 0x0004d41801007387 */ /* 0x000fe20000100800 */
[----:B------:R-:W-:-:S03]  /*9290*/  IADD3 R23, P3, R23, R29, RZ ;  /* 0x0000001d17177210 */ /* 0x000fc60007f7e0ff */
[----:B------:R0:W-:Y:S02]  /*92a0*/  STL [R1+0x470], R7 ;  /* 0x0004700701007387 */ /* 0x0001e40000100800 */
[----:B0-----:R-:W-:Y:S02]  /*92b0*/  IMAD R7, R3, 0x55, RZ ;  /* 0x0000005503077824 */ /* 0x001fe400078e02ff */
        /* <DEDUP_REMOVED lines=19> */
[----:B------:R0:W-:Y:S01]  /*93f0*/  STL [R1+0x4d0], R7 ;  /* 0x0004d00701007387 */ /* 0x0001e20000100800 */
[-C--:B------:R-:W-:Y:S02]  /*9400*/  LEA.HI.X.SX32 R13, R13, R2.reuse, 0x1, P3 ;  /* 0x000000020d0d7211 */ /* 0x080fe400018f0eff */
[-C--:B------:R-:W-:Y:S01]  /*9410*/  IADD3 R12, P3, R12, R29.reuse, RZ ;  /* 0x0000001d0c0c7210 */ /* 0x080fe20007f7e0ff */
[----:B0-----:R-:W-:Y:S01]  /*9420*/  IMAD R7, R3, 0x49, RZ ;  /* 0x0000004903077824 */ /* 0x001fe200078e02ff */
[----:B------:R-:W-:Y:S04]  /*9430*/  STL [R1+0x34c], R14 ;  /* 0x00034c0e01007387 */ /* 0x000fe80000100800 */
        /* <DEDUP_REMOVED lines=9> */
[-C--:B------:R-:W-:Y:S02]  /*94d0*/  LEA.HI.X.SX32 R7, R7, R2.reuse, 0x1, P4 ;  /* 0x0000000207077211 */ /* 0x080fe400020f0eff */
[----:B------:R-:W-:Y:S01]  /*94e0*/  IADD3 R5, P4, R5, R29, RZ ;  /* 0x0000001d05057210 */ /* 0x000fe20007f9e0ff */
[----:B------:R-:W-:Y:S01]  /*94f0*/  STL [R1+0x500], R10 ;  /* 0x0005000a01007387 */ /* 0x000fe20000100800 */
[----:B------:R-:W-:-:S03]  /*9500*/  LEA.HI.X.SX32 R6, R6, R2, 0x1, P5 ;  /* 0x0000000206067211 */ /* 0x000fc600028f0eff */
[----:B------:R-:W-:Y:S04]  /*9510*/  STL [R1+0x3ac], R9 ;  /* 0x0003ac0901007387 */ /* 0x000fe80000100800 */
[----:B------:R0:W-:Y:S04]  /*9520*/  STL [R1+0x510], R7 ;  /* 0x0005100701007387 */ /* 0x0001e80000100800 */
[----:B------:R1:W-:Y:S01]  /*9530*/  STL [R1+0x3cc], R5 ;  /* 0x0003cc0501007387 */ /* 0x0003e20000100800 */
[C---:B0-----:R-:W-:Y:S02]  /*9540*/  IMAD R7, R3.reuse, 0x41, RZ ;  /* 0x0000004103077824 */ /* 0x041fe400078e02ff */
[----:B-1----:R-:W-:Y:S01]  /*9550*/  IMAD R5, R3, 0x7e, RZ ;  /* 0x0000007e03057824 */ /* 0x002fe200078e02ff */
[----:B------:R0:W-:Y:S02]  /*9560*/  STL [R1+0x520], R6 ;  /* 0x0005200601007387 */ /* 0x0001e40000100800 */
[----:B------:R-:W-:-:S02]  /*9570*/  LEA.HI.X.SX32 R7, R7, R2, 0x1, P6 ;  /* 0x0000000207077211 */ /* 0x000fc400030f0eff */
[-C--:B------:R-:W-:Y:S02]  /*9580*/  IADD3 R8, P6, R8, R29.reuse, RZ ;  /* 0x0000001d08087210 */ /* 0x080fe40007fde0ff */
[----:B0-----:R-:W-:-:S05]  /*9590*/  IADD3 R6, P5, R5, R29, RZ ;  /* 0x0000001d05067210 */ /* 0x001fca0007fbe0ff */
[----:B------:R0:W-:Y:S04]  /*95a0*/  STL [R1+0x544], R6 ;  /* 0x0005440601007387 */ /* 0x0001e80000100800 */
[----:B------:R-:W-:Y:S04]  /*95b0*/  STL [R1+0x530], R7 ;  /* 0x0005300701007387 */ /* 0x000fe80000100800 */
[----:B------:R1:W-:Y:S01]  /*95c0*/  STL [R1+0x3ec], R8 ;  /* 0x0003ec0801007387 */ /* 0x0003e20000100800 */
[----:B0-----:R-:W-:Y:S01]  /*95d0*/  IMAD R6, R3, 0x7a, RZ ;  /* 0x0000007a03067824 */ /* 0x001fe200078e02ff */
[----:B-1----:R-:W-:Y:S01]  /*95e0*/  LEA.HI.X.SX32 R8, R5, R2, 0x1, P0 ;  /* 0x0000000205087211 */ /* 0x002fe200000f0eff */
[----:B------:R-:W-:-:S02]  /*95f0*/  IMAD R5, R3, 0x3f, RZ ;  /* 0x0000003f03057824 */ /* 0x000fc400078e02ff */
[----:B------:R-:W-:Y:S02]  /*9600*/  IMAD R7, R3, 0xcc, RZ ;  /* 0x000000cc03077824 */ /* 0x000fe400078e02ff */
[----:B------:R0:W-:Y:S01]  /*9610*/  STL [R1+0x348], R8 ;  /* 0x0003480801007387 */ /* 0x0001e20000100800 */
[-C--:B------:R-:W-:Y:S02]  /*9620*/  LEA.HI.X.SX32 R5, R5, R2.reuse, 0x1, P5 ;  /* 0x0000000205057211 */ /* 0x080fe400028f0eff */
[-C--:B------:R-:W-:Y:S02]  /*9630*/  IADD3 R7, P5, R7, R29.reuse, RZ ;  /* 0x0000001d07077210 */ /* 0x080fe40007fbe0ff */
[C---:B0-----:R-:W-:Y:S02]  /*9640*/  IADD3 R8, P0, R6.reuse, R29, RZ ;  /* 0x0000001d06087210 */ /* 0x041fe40007f1e0ff */
[----:B------:R-:W-:-:S03]  /*9650*/  LEA.HI.X.SX32 R6, R6, R2, 0x1, P3 ;  /* 0x0000000206067211 */ /* 0x000fc600018f0eff */
[----:B------:R0:W-:Y:S04]  /*9660*/  STL [R1+0x554], R8 ;  /* 0x0005540801007387 */ /* 0x0001e80000100800 */
[----:B------:R1:W-:Y:S01]  /*9670*/  STL [R1+0x540], R5 ;  /* 0x0005400501007387 */ /* 0x0003e20000100800 */
[----:B0-----:R-:W-:-:S03]  /*9680*/  IMAD R8, R3, 0x76, RZ ;  /* 0x0000007603087824 */ /* 0x001fc600078e02ff */
[----:B------:R0:W-:Y:S01]  /*9690*/  STL [R1+0x40c], R7 ;  /* 0x00040c0701007387 */ /* 0x0001e20000100800 */
[----:B-1----:R-:W-:-:S03]  /*96a0*/  IMAD R5, R3, 0x3d, RZ ;  /* 0x0000003d03057824 */ /* 0x002fc600078e02ff */
[----:B------:R1:W-:Y:S01]  /*96b0*/  STL [R1+0x368], R6 ;  /* 0x0003680601007387 */ /* 0x0003e20000100800 */
[----:B0-----:R-:W-:Y:S01]  /*96c0*/  IMAD R7, R3, 0xc4, RZ ;  /* 0x000000c403077824 */ /* 0x001fe200078e02ff */
[C---:B-1----:R-:W-:Y:S02]  /*96d0*/  IADD3 R6, P3, R8.reuse, R29, RZ ;  /* 0x0000001d08067210 */ /* 0x042fe40007f7e0ff */
[-C--:B------:R-:W-:Y:S01]  /*96e0*/  LEA.HI.X.SX32 R5, R5, R2.reuse, 0x1, P0 ;  /* 0x0000000205057211 */ /* 0x080fe200000f0eff */
[----:B------:R-:W-:Y:S02]  /*96f0*/  IMAD R9, R3, 0x72, RZ ;  /* 0x0000007203097824 */ /* 0x000fe400078e02ff */
[----:B------:R0:W-:Y:S01]  /*9700*/  STL [R1+0x564], R6 ;  /* 0x0005640601007387 */ /* 0x0001e20000100800 */
[----:B------:R-:W-:-:S03]  /*9710*/  LEA.HI.X.SX32 R8, R8, R2, 0x1, P1 ;  /* 0x0000000208087211 */ /* 0x000fc600008f0eff */
[----:B------:R1:W-:Y:S01]  /*9720*/  STL [R1+0x550], R5 ;  /* 0x0005500501007387 */ /* 0x0003e20000100800 */
[-C--:B0-----:R-:W-:Y:S01]  /*9730*/  IADD3 R6, P0, R7, R29.reuse, RZ ;  /* 0x0000001d07067210 */ /* 0x081fe20007f1e0ff */
[C---:B------:R-:W-:Y:S02]  /*9740*/  IMAD R7, R3.reuse, 0xbc, RZ ;  /* 0x000000bc03077824 */ /* 0x040fe400078e02ff */
[----:B-1----:R-:W-:Y:S02]  /*9750*/  IMAD R5, R3, 0x3b, RZ ;  /* 0x0000003b03057824 */ /* 0x002fe400078e02ff */
[----:B------:R0:W-:Y:S04]  /*9760*/  STL [R1+0x42c], R6 ;  /* 0x00042c0601007387 */ /* 0x0001e80000100800 */
[----:B------:R1:W-:Y:S01]  /*9770*/  STL [R1+0x388], R8 ;  /* 0x0003880801007387 */ /* 0x0003e20000100800 */
[----:B0-----:R-:W-:-:S02]  /*9780*/  IADD3 R6, P1, R9, R29, RZ ;  /* 0x0000001d09067210 */ /* 0x001fc40007f3e0ff */
[----:B-1----:R-:W-:-:S03]  /*9790*/  LEA.HI.X.SX32 R8, R5, R2, 0x1, P3 ;  /* 0x0000000205087211 */ /* 0x002fc600018f0eff */
[----:B------:R0:W-:Y:S01]  /*97a0*/  STL [R1+0x574], R6 ;  /* 0x0005740601007387 */ /* 0x0001e20000100800 */
[----:B------:R-:W-:-:S03]  /*97b0*/  IMAD R10, R3, 0x6e, RZ ;  /* 0x0000006e030a7824 */ /* 0x000fc600078e02ff */
[----:B------:R1:W-:Y:S01]  /*97c0*/  STL [R1+0x560], R8 ;  /* 0x0005600801007387 */ /* 0x0003e20000100800 */
[-C--:B0-----:R-:W-:Y:S01]  /*97d0*/  IADD3 R6, P3, R7, R29.reuse, RZ ;  /* 0x0000001d07067210 */ /* 0x081fe20007f7e0ff */
[C---:B------:R-:W-:Y:S02]  /*97e0*/  IMAD R5, R3.reuse, 0x39, RZ ;  /* 0x0000003903057824 */ /* 0x040fe400078e02ff */
[----:B------:R-:W-:Y:S02]  /*97f0*/  IMAD R7, R3, 0xb4, RZ ;  /* 0x000000b403077824 */ /* 0x000fe400078e02ff */
[----:B------:R0:W-:Y:S01]  /*9800*/  STL [R1+0x44c], R6 ;  /* 0x00044c0601007387 */ /* 0x0001e20000100800 */
[-C--:B-1----:R-:W-:Y:S02]  /*9810*/  LEA.HI.X.SX32 R8, R5, R2.reuse, 0x1, P1 ;  /* 0x0000000205087211 */ /* 0x082fe400008f0eff */
[----:B0-----:R-:W-:Y:S02]  /*9820*/  LEA.HI.X.SX32 R6, R9, R2, 0x1, P2 ;  /* 0x0000000209067211 */ /* 0x001fe400010f0eff */
[----:B------:R-:W-:-:S03]  /*9830*/  IADD3 R9, P2, R10, R29, RZ ;  /* 0x0000001d0a097210 */ /* 0x000fc60007f5e0ff */
[----:B------:R0:W-:Y:S01]  /*9840*/  STL [R1+0x3a8], R6 ;  /* 0x0003a80601007387 */ /* 0x0001e20000100800 */
[----:B------:R-:W-:-:S03]  /*9850*/  IMAD R11, R3, 0x6a, RZ ;  /* 0x0000006a030b7824 */ /* 0x000fc600078e02ff */
[----:B------:R-:W-:Y:S01]  /*9860*/  STL [R1+0x584], R9 ;  /* 0x0005840901007387 */ /* 0x000fe20000100800 */
[----:B0-----:R-:W-:-:S03]  /*9870*/  IADD3 R6, P1, R7, R29, RZ ;  /* 0x0000001d07067210 */ /* 0x001fc60007f3e0ff */
[----:B------:R-:W-:Y:S01]  /*9880*/  STL [R1+0x570], R8 ;  /* 0x0005700801007387 */ /* 0x000fe20000100800 */
[----:B------:R-:W-:-:S03]  /*9890*/  IMAD R5, R3, 0x37, RZ ;  /* 0x0000003703057824 */ /* 0x000fc600078e02ff */
[----:B------:R0:W-:Y:S01]  /*98a0*/  STL [R1+0x46c], R6 ;  /* 0x00046c0601007387 */ /* 0x0001e20000100800 */
[----:B------:R-:W-:Y:S01]  /*98b0*/  IMAD R7, R3, 0xac, RZ ;  /* 0x000000ac03077824 */ /* 0x000fe200078e02ff */
[-C--:B0-----:R-:W-:Y:S02]  /*98c0*/  LEA.HI.X.SX32 R6, R10, R2.reuse, 0x1, P4 ;  /* 0x000000020a067211 */ /* 0x081fe400020f0eff */
[----:B------:R-:W-:Y:S02]  /*98d0*/  IADD3 R9, P4, R11, R29, RZ ;  /* 0x0000001d0b097210 */ /* 0x000fe40007f9e0ff */
[----:B------:R-:W-:Y:S01]  /*98e0*/  LEA.HI.X.SX32 R8, R5, R2, 0x1, P2 ;  /* 0x0000000205087211 */ /* 0x000fe200010f0eff */
        /* <DEDUP_REMOVED lines=102> */
[----:B------:R-:W-:Y:S01]  /*9f50*/  IMAD R5, R3, 0x23, RZ ;  /* 0x0000002303057824 */ /* 0x000fe200078e02ff */
[----:B0-----:R-:W-:Y:S02]  /*9f60*/  IADD3 R6, P6, R7, R29, RZ ;  /* 0x0000001d07067210 */ /* 0x001fe40007fde0ff */
[----:B------:R0:W-:Y:S01]  /*9f70*/  STL [R1+0x610], R8 ;  /* 0x0006100801007387 */ /* 0x0001e20000100800 */
[----:B------:R-:W-:-:S03]  /*9f80*/  IMAD R7, R3, 0xb8, RZ ;  /* 0x000000b803077824 */ /* 0x000fc600078e02ff */
[----:B------:R1:W-:Y:S01]  /*9f90*/  STL [R1+0x41c], R6 ;  /* 0x00041c0601007387 */ /* 0x0003e20000100800 */
[----:B------:R-:W-:Y:S01]  /*9fa0*/  IMAD R22, R3, 0x7c, RZ ;  /* 0x0000007c03167824 */ /* 0x000fe200078e02ff */
[-C--:B0-----:R-:W-:Y:S02]  /*9fb0*/  LEA.HI.X.SX32 R8, R5, R2.reuse, 0x1, P5 ;  /* 0x0000000205087211 */ /* 0x081fe400028f0eff */
[----:B-1----:R-:W-:Y:S02]  /*9fc0*/  LEA.HI.X.SX32 R6, R20, R2, 0x1, P0 ;  /* 0x0000000214067211 */ /* 0x002fe400000f0eff */
[----:B------:R-:W-:-:S03]  /*9fd0*/  IADD3 R9, P0, R21, R29, RZ ;  /* 0x0000001d15097210 */ /* 0x000fc60007f1e0ff */
[----:B------:R0:W-:Y:S01]  /*9fe0*/  STL [R1+0x508], R6 ;  /* 0x0005080601007387 */ /* 0x0001e20000100800 */
[----:B------:R-:W-:-:S03]  /*9ff0*/  IMAD R5, R3, 0x21, RZ ;  /* 0x0000002103057824 */ /* 0x000fc600078e02ff */
[----:B------:R-:W-:Y:S01]  /*a000*/  STL [R1+0x634], R9 ;  /* 0x0006340901007387 */ /* 0x000fe20000100800 */
[----:B0-----:R-:W-:-:S03]  /*a010*/  IADD3 R6, P5, R7, R29, RZ ;  /* 0x0000001d07067210 */ /* 0x001fc60007fbe0ff */
[----:B------:R0:W-:Y:S01]  /*a020*/  STL [R1+0x620], R8 ;  /* 0x0006200801007387 */ /* 0x0001e20000100800 */
[----:B------:R-:W-:-:S03]  /*a030*/  IMAD R23, R3, 0x3e, RZ ;  /* 0x0000003e03177824 */ /* 0x000fc600078e02ff */
[----:B------:R1:W-:Y:S01]  /*a040*/  STL [R1+0x45c], R6 ;  /* 0x00045c0601007387 */ /* 0x0003e20000100800 */
[----:B0-----:R-:W-:Y:S02]  /*a050*/  LEA.HI.X.SX32 R8, R21, R2, 0x1, P3 ;  /* 0x0000000215087211 */ /* 0x001fe400018f0eff */
[----:B-1----:R-:W-:-:S03]  /*a060*/  IADD3 R6, P3, R22, R29, RZ ;  /* 0x0000001d16067210 */ /* 0x002fc60007f7e0ff */
[----:B------:R0:W-:Y:S01]  /*a070*/  STL [R1+0x528], R8 ;  /* 0x0005280801007387 */ /* 0x0001e20000100800 */
[----:B------:R-:W-:-:S03]  /*a080*/  IMAD R7, R3, 0xa8, RZ ;  /* 0x000000a803077824 */ /* 0x000fc600078e02ff */
[----:B------:R1:W-:Y:S01]  /*a090*/  STL [R1+0x54c], R6 ;  /* 0x00054c0601007387 */ /* 0x0003e20000100800 */
[-C--:B0-----:R-:W-:Y:S02]  /*a0a0*/  LEA.HI.X.SX32 R8, R5, R2.reuse, 0x1, P0 ;  /* 0x0000000205087211 */ /* 0x081fe400000f0eff */
[-C--:B------:R-:W-:Y:S02]  /*a0b0*/  IADD3 R5, P0, R23, R29.reuse, RZ ;  /* 0x0000001d17057210 */ /* 0x080fe40007f1e0ff */
[----:B-1----:R-:W-:Y:S01]  /*a0c0*/  LEA.HI.X.SX32 R6, R22, R2, 0x1, P1 ;  /* 0x0000000216067211 */ /* 0x002fe200008f0eff */
[----:B------:R-:W-:Y:S01]  /*a0d0*/  STL [R1+0x630], R8 ;  /* 0x0006300801007387 */ /* 0x000fe20000100800 */
[----:B------:R-:W-:Y:S01]  /*a0e0*/  IADD3 R7, P1, R7, R29, RZ ;  /* 0x0000001d07077210 */ /* 0x000fe20007f3e0ff */
[C---:B------:R-:W-:Y:S02]  /*a0f0*/  IMAD R24, R3.reuse, 0x74, RZ ;  /* 0x0000007403187824 */ /* 0x040fe400078e02ff */
[----:B------:R0:W-:Y:S04]  /*a100*/  STL [R1+0x644], R5 ;  /* 0x0006440501007387 */ /* 0x0001e80000100800 */
[----:B------:R1:W-:Y:S01]  /*a110*/  STL [R1+0x358], R6 ;  /* 0x0003580601007387 */ /* 0x0003e20000100800 */
[----:B------:R-:W-:-:S02]  /*a120*/  IMAD R25, R3, 0x3a, RZ ;  /* 0x0000003a03197824 */ /* 0x000fc400078e02ff */
[----:B0-----:R-:W-:Y:S01]  /*a130*/  IMAD R5, R3, 0x1f, RZ ;  /* 0x0000001f03057824 */ /* 0x001fe200078e02ff */
[----:B-1----:R-:W-:Y:S01]  /*a140*/  LEA.HI.X.SX32 R6, R23, R2, 0x1, P3 ;  /* 0x0000000217067211 */ /* 0x002fe200018f0eff */
[----:B------:R0:W-:Y:S01]  /*a150*/  STL [R1+0x49c], R7 ;  /* 0x00049c0701007387 */ /* 0x0001e20000100800 */
[----:B------:R-:W-:-:S03]  /*a160*/  IADD3 R8, P3, R24, R29, RZ ;  /* 0x0000001d18087210 */ /* 0x000fc60007f7e0ff */
[----:B------:R1:W-:Y:S01]  /*a170*/  STL [R1+0x548], R6 ;  /* 0x0005480601007387 */ /* 0x0003e20000100800 */
[----:B0-----:R-:W-:Y:S01]  /*a180*/  IMAD R7, R3, 0x98, RZ ;  /* 0x0000009803077824 */ /* 0x001fe200078e02ff */
[-C--:B-1----:R-:W-:Y:S02]  /*a190*/  LEA.HI.X.SX32 R6, R5, R2.reuse, 0x1, P0 ;  /* 0x0000000205067211 */ /* 0x082fe400000f0eff */
[----:B------:R0:W-:Y:S01]  /*a1a0*/  STL [R1+0x56c], R8 ;  /* 0x00056c0801007387 */ /* 0x0001e20000100800 */
[----:B------:R-:W-:Y:S01]  /*a1b0*/  IADD3 R5, P0, R25, R29, RZ ;  /* 0x0000001d19057210 */ /* 0x000fe20007f1e0ff */
[----:B------:R-:W-:Y:S02]  /*a1c0*/  IMAD R26, R3, 0x6c, RZ ;  /* 0x0000006c031a7824 */ /* 0x000fe400078e02ff */
[----:B------:R1:W-:Y:S01]  /*a1d0*/  STL [R1+0x640], R6 ;  /* 0x0006400601007387 */ /* 0x0003e20000100800 */
[----:B0-----:R-:W-:-:S03]  /*a1e0*/  LEA.HI.X.SX32 R8, R24, R2, 0x1, P2 ;  /* 0x0000000218087211 */ /* 0x001fc600010f0eff */
[----:B------:R0:W-:Y:S01]  /*a1f0*/  STL [R1+0x654], R5 ;  /* 0x0006540501007387 */ /* 0x0001e20000100800 */
[----:B-1----:R-:W-:-:S03]  /*a200*/  IADD3 R6, P2, R7, R29, RZ ;  /* 0x0000001d07067210 */ /* 0x002fc60007f5e0ff */
[----:B------:R1:W-:Y:S01]  /*a210*/  STL [R1+0x398], R8 ;  /* 0x0003980801007387 */ /* 0x0003e20000100800 */
[----:B------:R-:W-:-:S03]  /*a220*/  IMAD R27, R3, 0x36, RZ ;  /* 0x00000036031b7824 */ /* 0x000fc600078e02ff */
[----:B------:R2:W-:Y:S01]  /*a230*/  STL [R1+0x4dc], R6 ;  /* 0x0004dc0601007387 */ /* 0x0005e20000100800 */
[----:B0-----:R-:W-:Y:S01]  /*a240*/  IMAD R5, R3, 0x1d, RZ ;  /* 0x0000001d03057824 */ /* 0x001fe200078e02ff */
[----:B-1----:R-:W-:Y:S02]  /*a250*/  LEA.HI.X.SX32 R8, R25, R2, 0x1, P3 ;  /* 0x0000000219087211 */ /* 0x002fe400018f0eff */
[----:B--2---:R-:W-:-:S03]  /*a260*/  IADD3 R6, P3, R26, R29, RZ ;  /* 0x0000001d1a067210 */ /* 0x004fc60007f7e0ff */
[----:B------:R0:W-:Y:S01]  /*a270*/  STL [R1+0x568], R8 ;  /* 0x0005680801007387 */ /* 0x0001e20000100800 */
[-C--:B------:R-:W-:Y:S01]  /*a280*/  LEA.HI.X.SX32 R5, R5, R2.reuse, 0x1, P0 ;  /* 0x0000000205057211 */ /* 0x080fe200000f0eff */
[C---:B------:R-:W-:Y:S02]  /*a290*/  IMAD R7, R3.reuse, 0x88, RZ ;  /* 0x0000008803077824 */ /* 0x040fe400078e02ff */
[----:B------:R1:W-:Y:S01]  /*a2a0*/  STL [R1+0x58c], R6 ;  /* 0x00058c0601007387 */ /* 0x0003e20000100800 */
[----:B------:R-:W-:Y:S01]  /*a2b0*/  IMAD R28, R3, 0x64, RZ ;  /* 0x00000064031c7824 */ /* 0x000fe200078e02ff */
[----:B0-----:R-:W-:Y:S02]  /*a2c0*/  IADD3 R8, P0, R27, R29, RZ ;  /* 0x0000001d1b087210 */ /* 0x001fe40007f1e0ff */
[----:B------:R0:W-:Y:S01]  /*a2d0*/  STL [R1+0x650], R5 ;  /* 0x0006500501007387 */ /* 0x0001e20000100800 */
[----:B-1----:R-:W-:-:S03]  /*a2e0*/  LEA.HI.X.SX32 R6, R26, R2, 0x1, P4 ;  /* 0x000000021a067211 */ /* 0x002fc600020f0eff */
[----:B------:R1:W-:Y:S01]  /*a2f0*/  STL [R1+0x664], R8 ;  /* 0x0006640801007387 */ /* 0x0003e20000100800 */
[----:B------:R-:W-:-:S03]  /*a300*/  LEA.HI.X.SX32 R9, R27, R2, 0x1, P3 ;  /* 0x000000021b097211 */ /* 0x000fc600018f0eff */
[----:B------:R2:W-:Y:S01]  /*a310*/  STL [R1+0x3d8], R6 ;  /* 0x0003d80601007387 */ /* 0x0005e20000100800 */
[-C--:B0-----:R-:W-:Y:S01]  /*a320*/  IADD3 R5, P4, R7, R29.reuse, RZ ;  /* 0x0000001d07057210 */ /* 0x081fe20007f9e0ff */
[----:B------:R-:W-:Y:S01]  /*a330*/  IMAD R7, R3, 0x1b, RZ ;  /* 0x0000001b03077824 */ /* 0x000fe200078e02ff */
[----:B-1----:R-:W-:-:S03]  /*a340*/  IADD3 R8, P3, R28, R29, RZ ;  /* 0x0000001d1c087210 */ /* 0x002fc60007f7e0ff */
[----:B------:R0:W-:Y:S01]  /*a350*/  STL [R1+0x51c], R5 ;  /* 0x00051c0501007387 */ /* 0x0001e20000100800 */
[----:B--2---:R-:W-:-:S03]  /*a360*/  IMAD R6, R3, 0x32, RZ ;  /* 0x0000003203067824 */ /* 0x004fc600078e02ff */
[----:B------:R1:W-:Y:S01]  /*a370*/  STL [R1+0x588], R9 ;  /* 0x0005880901007387 */ /* 0x0003e20000100800 */
[-C--:B0-----:R-:W-:Y:S01]  /*a380*/  LEA.HI.X.SX32 R5, R7, R2.reuse, 0x1, P0 ;  /* 0x0000000207057211 */ /* 0x081fe200000f0eff */
[C---:B------:R-:W-:Y:S01]  /*a390*/  IMAD R7, R3.reuse, 0xf0, RZ ;  /* 0x000000f003077824 */ /* 0x040fe200078e02ff */
[-C--:B-1----:R-:W-:Y:S01]  /*a3a0*/  IADD3 R9, P0, R6, R29.reuse, RZ ;  /* 0x0000001d06097210 */ /* 0x082fe20007f1e0ff */
[----:B------:R0:W-:Y:S04]  /*a3b0*/  STL [R1+0x5ac], R8 ;  /* 0x0005ac0801007387 */ /* 0x0001e80000100800 */
[----:B------:R1:W-:Y:S04]  /*a3c0*/  STL [R1+0x660], R5 ;  /* 0x0006600501007387 */ /* 0x0003e80000100800 */
[----:B------:R2:W-:Y:S01]  /*a3d0*/  STL [R1+0x674], R9 ;  /* 0x0006740901007387 */ /* 0x0005e20000100800 */
[----:B0-----:R-:W-:Y:S01]  /*a3e0*/  LEA.HI.X.SX32 R8, R28, R2, 0x1, P6 ;  /* 0x000000021c087211 */ /* 0x001fe200030f0eff */
[----:B-1----:R-:W-:Y:S01]  /*a3f0*/  IMAD R5, R3, 0x5c, RZ ;  /* 0x0000005c03057824 */ /* 0x002fe200078e02ff */
[----:B--2---:R-:W-:-:S03]  /*a400*/  IADD3 R9, P6, R7, R29, RZ ;  /* 0x0000001d07097210 */ /* 0x004fc60007fde0ff */
[----:B------:R0:W-:Y:S01]  /*a410*/  STL [R1+0x418], R8 ;  /* 0x0004180801007387 */ /* 0x0001e20000100800 */
[-C--:B------:R-:W-:Y:S01]  /*a420*/  LEA.HI.X.SX32 R10, R6, R2.reuse, 0x1, P3 ;  /* 0x00000002060a7211 */ /* 0x080fe200018f0eff */
[C---:B------:R-:W-:Y:S02]  /*a430*/  IMAD R7, R3.reuse, 0x19, RZ ;  /* 0x0000001903077824 */ /* 0x040fe400078e02ff */
[----:B------:R1:W-:Y:S01]  /*a440*/  STL [R1+0x37c], R9 ;  /* 0x00037c0901007387 */ /* 0x0003e20000100800 */
[----:B0-----:R-:W-:Y:S01]  /*a450*/  IMAD R8, R3, 0x2e, RZ ;  /* 0x0000002e03087824 */ /* 0x001fe200078e02ff */
[----:B-1----:R-:W-:Y:S02]  /*a460*/  IADD3 R9, P3, R5, R29, RZ ;  /* 0x0000001d05097210 */ /* 0x002fe40007f7e0ff */
[----:B------:R-:W-:Y:S01]  /*a470*/  STL [R1+0x5a8], R10 ;  /* 0x0005a80a01007387 */ /* 0x000fe20000100800 */
[----:B------:R-:W-:Y:S01]  /*a480*/  LEA.HI.X.SX32 R6, R7, R2, 0x1, P0 ;  /* 0x0000000207067211 */ /* 0x000fe200000f0eff */
[----:B------:R-:W-:-:S02]  /*a490*/  IMAD R7, R3, 0xd0, RZ ;  /* 0x000000d003077824 */ /* 0x000fc400078e02ff */
[----:B------:R0:W-:Y:S04]  /*a4a0*/  STL [R1+0x5cc], R9 ;  /* 0x0005cc0901007387 */ /* 0x0001e80000100800 */
[----:B------:R1:W-:Y:S01]  /*a4b0*/  STL [R1+0x670], R6 ;  /* 0x0006700601007387 */ /* 0x0003e20000100800 */
[----:B0-----:R-:W-:Y:S02]  /*a4c0*/  IADD3 R9, P0, R8, R29, RZ ;  /* 0x0000001d08097210 */ /* 0x001fe40007f1e0ff */
[----:B-1----:R-:W-:-:S03]  /*a4d0*/  LEA.HI.X.SX32 R6, R5, R2, 0x1, P5 ;  /* 0x0000000205067211 */ /* 0x002fc600028f0eff */
[----:B------:R0:W-:Y:S01]  /*a4e0*/  STL [R1+0x684], R9 ;  /* 0x0006840901007387 */ /* 0x0001e20000100800 */
[----:B------:R-:W-:Y:S01]  /*a4f0*/  IMAD R5, R3, 0x54, RZ ;  /* 0x0000005403057824 */ /* 0x000fe200078e02ff */
[----:B------:R-:W-:Y:S02]  /*a500*/  LEA.HI.X.SX32 R10, R8, R2, 0x1, P3 ;  /* 0x00000002080a7211 */ /* 0x000fe400018f0eff */
[----:B------:R1:W-:Y:S01]  /*a510*/  STL [R1+0x458], R6 ;  /* 0x0004580601007387 */ /* 0x0003e20000100800 */
[----:B0-----:R-:W-:Y:S01]  /*a520*/  IADD3 R9, P5, R7, R29, RZ ;  /* 0x0000001d07097210 */ /* 0x001fe20007fbe0ff */
[----:B------:R-:W-:-:S04]  /*a530*/  IMAD R7, R3, 0x17, RZ ;  /* 0x0000001703077824 */ /* 0x000fc800078e02ff */
[----:B------:R0:W-:Y:S01]  /*a540*/  STL [R1+0x3fc], R9 ;  /* 0x0003fc0901007387 */ /* 0x0001e20000100800 */
[----:B-1----:R-:W-:Y:S01]  /*a550*/  IMAD R6, R3, 0x2a, RZ ;  /* 0x0000002a03067824 */ /* 0x002fe200078e02ff */
[----:B------:R-:W-:Y:S02]  /*a560*/  LEA.HI.X.SX32 R8, R7, R2, 0x1, P0 ;  /* 0x0000000207087211 */ /* 0x000fe400000f0eff */
[----:B------:R-:W-:Y:S01]  /*a570*/  STL [R1+0x5c8], R10 ;  /* 0x0005c80a01007387 */ /* 0x000fe20000100800 */
[----:B0-----:R-:W-:Y:S01]  /*a580*/  IADD3 R9, P3, R5, R29, RZ ;  /* 0x0000001d05097210 */ /* 0x001fe20007f7e0ff */
[----:B------:R-:W-:-:S04]  /*a590*/  IMAD R7, R3, 0xb0, RZ ;  /* 0x000000b003077824 */ /* 0x000fc800078e02ff */
        /* <DEDUP_REMOVED lines=21> */
[----:B------:R-:W-:-:S03]  /*a6f0*/  IMAD R5, R3, 0x44, RZ ;  /* 0x0000004403057824 */ /* 0x000fc600078e02ff */
[----:B------:R1:W-:Y:S01]  /*a700*/  STL [R1+0x4d8], R6 ;  /* 0x0004d80601007387 */ /* 0x0003e20000100800 */
[----:B------:R-:W-:Y:S02]  /*a710*/  LEA.HI.X.SX32 R10, R8, R2, 0x1, P3 ;  /* 0x00000002080a7211 */ /* 0x000fe400018f0eff */
[----:B0-----:R-:W-:Y:S01]  /*a720*/  IADD3 R9, P2, R7, R29, RZ ;  /* 0x0000001d07097210 */ /* 0x001fe20007f5e0ff */
[----:B-1----:R-:W-:-:S04]  /*a730*/  IMAD R6, R3, 0x13, RZ ;  /* 0x0000001303067824 */ /* 0x002fc800078e02ff */
[----:B------:R0:W-:Y:S01]  /*a740*/  STL [R1+0x4fc], R9 ;  /* 0x0004fc0901007387 */ /* 0x0001e20000100800 */
[C---:B------:R-:W-:Y:S01]  /*a750*/  IMAD R7, R3.reuse, 0x22, RZ ;  /* 0x0000002203077824 */ /* 0x040fe200078e02ff */
[----:B------:R-:W-:Y:S01]  /*a760*/  LEA.HI.X.SX32 R8, R6, R2, 0x1, P0 ;  /* 0x0000000206087211 */ /* 0x000fe200000f0eff */
[----:B------:R-:W-:Y:S01]  /*a770*/  IMAD R6, R3, 0xe0, RZ ;  /* 0x000000e003067824 */ /* 0x000fe200078e02ff */
[----:B------:R-:W-:Y:S01]  /*a780*/  STL [R1+0x608], R10 ;  /* 0x0006080a01007387 */ /* 0x000fe20000100800 */
[----:B0-----:R-:W-:-:S05]  /*a790*/  IADD3 R9, P3, R5, R29, RZ ;  /* 0x0000001d05097210 */ /* 0x001fca0007f7e0ff */
[----:B------:R0:W-:Y:S04]  /*a7a0*/  STL [R1+0x62c], R9 ;  /* 0x00062c0901007387 */ /* 0x0001e80000100800 */
[----:B------:R1:W-:Y:S01]  /*a7b0*/  STL [R1+0x6a0], R8 ;  /* 0x0006a00801007387 */ /* 0x0003e20000100800 */
[-C--:B0-----:R-:W-:Y:S02]  /*a7c0*/  IADD3 R9, P0, R7, R29.reuse, RZ ;  /* 0x0000001d07097210 */ /* 0x081fe40007f1e0ff */
[-C--:B-1----:R-:W-:Y:S01]  /*a7d0*/  LEA.HI.X.SX32 R8, R5, R2.reuse, 0x1, P4 ;  /* 0x0000000205087211 */ /* 0x082fe200020f0eff */
[----:B------:R-:W-:Y:S01]  /*a7e0*/  IMAD R5, R3, 0x78, RZ ;  /* 0x0000007803057824 */ /* 0x000fe200078e02ff */
[----:B------:R-:W-:Y:S01]  /*a7f0*/  IADD3 R6, P4, R6, R29, RZ ;  /* 0x0000001d06067210 */ /* 0x000fe20007f9e0ff */
[----:B------:R0:W-:Y:S01]  /*a800*/  STL [R1+0x6b4], R9 ;  /* 0x0006b40901007387 */ /* 0x0001e20000100800 */
[----:B------:R-:W-:-:S03]  /*a810*/  LEA.HI.X.SX32 R7, R7, R2, 0x1, P3 ;  /* 0x0000000207077211 */ /* 0x000fc600018f0eff */
[----:B------:R1:W-:Y:S04]  /*a820*/  STL [R1+0x518], R8 ;  /* 0x0005180801007387 */ /* 0x0003e80000100800 */
[----:B------:R2:W-:Y:S01]  /*a830*/  STL [R1+0x3bc], R6 ;  /* 0x0003bc0601007387 */ /* 0x0005e20000100800 */
[----:B0-----:R-:W-:Y:S01]  /*a840*/  IADD3 R9, P3, R5, R29, RZ ;  /* 0x0000001d05097210 */ /* 0x001fe20007f7e0ff */
[C---:B-1----:R-:W-:Y:S02]  /*a850*/  IMAD R8, R3.reuse, 0x11, RZ ;  /* 0x0000001103087824 */ /* 0x042fe400078e02ff */
[----:B------:R0:W-:Y:S01]  /*a860*/  STL [R1+0x628], R7 ;  /* 0x0006280701007387 */ /* 0x0001e20000100800 */
[----:B--2---:R-:W-:Y:S02]  /*a870*/  IMAD R6, R3, 0x3c, RZ ;  /* 0x0000003c03067824 */ /* 0x004fe400078e02ff */
[-C--:B------:R-:W-:Y:S01]  /*a880*/  LEA.HI.X.SX32 R10, R8, R2.reuse, 0x1, P0 ;  /* 0x00000002080a7211 */ /* 0x080fe200000f0eff */
[----:B------:R1:W-:Y:S01]  /*a890*/  STL [R1+0x55c], R9 ;  /* 0x00055c0901007387 */ /* 0x0003e20000100800 */
[----:B------:R-:W-:Y:S01]  /*a8a0*/  LEA.HI.X.SX32 R8, R5, R2, 0x1, P6 ;  /* 0x0000000205087211 */ /* 0x000fe200030f0eff */
[----:B------:R-:W-:-:S02]  /*a8b0*/  IMAD R5, R3, 0xa0, RZ ;  /* 0x000000a003057824 */ /* 0x000fc400078e02ff */
[----:B0-----:R-:W-:Y:S01]  /*a8c0*/  IMAD R7, R3, 0x1e, RZ ;  /* 0x0000001e03077824 */ /* 0x001fe200078e02ff */
[----:B------:R-:W-:Y:S01]  /*a8d0*/  STL [R1+0x6b0], R10 ;  /* 0x0006b00a01007387 */ /* 0x000fe20000100800 */
[----:B-1----:R-:W-:-:S05]  /*a8e0*/  IADD3 R9, P0, R6, R29, RZ ;  /* 0x0000001d06097210 */ /* 0x002fca0007f1e0ff */
        /* <DEDUP_REMOVED lines=13> */
[C---:B--2---:R-:W-:Y:S02]  /*a9c0*/  IMAD R5, R3.reuse, 0x34, RZ ;  /* 0x0000003403057824 */ /* 0x044fe400078e02ff */
[-C--:B------:R-:W-:Y:S01]  /*a9d0*/  LEA.HI.X.SX32 R10, R8, R2.reuse, 0x1, P6 ;  /* 0x00000002080a7211 */ /* 0x080fe200030f0eff */
[----:B------:R1:W-:Y:S01]  /*a9e0*/  STL [R1+0x59c], R9 ;  /* 0x00059c0901007387 */ /* 0x0003e20000100800 */
[----:B------:R-:W-:Y:S01]  /*a9f0*/  LEA.HI.X.SX32 R8, R6, R2, 0x1, P5 ;  /* 0x0000000206087211 */ /* 0x000fe200028f0eff */
[----:B0-----:R-:W-:-:S02]  /*aa00*/  IMAD R7, R3, 0x1a, RZ ;  /* 0x0000001a03077824 */ /* 0x001fc400078e02ff */
[----:B------:R-:W-:Y:S01]  /*aa10*/  STL [R1+0x6c0], R10 ;  /* 0x0006c00a01007387 */ /* 0x000fe20000100800 */
[----:B-1----:R-:W-:Y:S01]  /*aa20*/  IADD3 R9, P6, R5, R29, RZ ;  /* 0x0000001d05097210 */ /* 0x002fe20007fde0ff */
        /* <DEDUP_REMOVED lines=8> */
[----:B0-----:R-:W-:Y:S01]  /*aab0*/  IADD3 R9, P0, R6, R29, RZ ;  /* 0x0000001d06097210 */ /* 0x001fe20007f1e0ff */
[----:B------:R-:W-:Y:S01]  /*aac0*/  IMAD R6, R3, 0xd, RZ ;  /* 0x0000000d03067824 */ /* 0x000fe200078e02ff */
[----:B-1----:R-:W-:-:S03]  /*aad0*/  LEA.HI.X.SX32 R8, R7, R2, 0x1, P6 ;  /* 0x0000000207087211 */ /* 0x002fc600030f0eff */
[----:B------:R0:W-:Y:S01]  /*aae0*/  STL [R1+0x43c], R9 ;  /* 0x00043c0901007387 */ /* 0x0001e20000100800 */
[----:B------:R-:W-:Y:S01]  /*aaf0*/  IMAD R7, R3, 0x2c, RZ ;  /* 0x0000002c03077824 */ /* 0x000fe200078e02ff */
[-C--:B------:R-:W-:Y:S02]  /*ab00*/  LEA.HI.X.SX32 R6, R6, R2.reuse, 0x1, P5 ;  /* 0x0000000206067211 */ /* 0x080fe400028f0eff */
[----:B------:R1:W-:Y:S01]  /*ab10*/  STL [R1+0x668], R8 ;  /* 0x0006680801007387 */ /* 0x0003e20000100800 */
[C---:B0-----:R-:W-:Y:S02]  /*ab20*/  IADD3 R9, P6, R5.reuse, R29, RZ ;  /* 0x0000001d05097210 */ /* 0x041fe40007fde0ff */
[----:B------:R-:W-:-:S03]  /*ab30*/  LEA.HI.X.SX32 R5, R5, R2, 0x1, P1 ;  /* 0x0000000205057211 */ /* 0x000fc600008f0eff */
[----:B------:R0:W-:Y:S01]  /*ab40*/  STL [R1+0x5dc], R9 ;  /* 0x0005dc0901007387 */ /* 0x0001e20000100800 */
[----:B-1----:R-:W-:-:S03]  /*ab50*/  IMAD R8, R3, 0x16, RZ ;  /* 0x0000001603087824 */ /* 0x002fc600078e02ff */
[----:B------:R1:W-:Y:S01]  /*ab60*/  STL [R1+0x6d0], R6 ;  /* 0x0006d00601007387 */ /* 0x0003e20000100800 */
[----:B0-----:R-:W-:Y:S01]  /*ab70*/  IADD3 R9, P5, R7, R29, RZ ;  /* 0x0000001d07097210 */ /* 0x001fe20007fbe0ff */
[----:B-1----:R-:W-:-:S04]  /*ab80*/  IMAD R6, R3, 0x48, RZ ;  /* 0x0000004803067824 */ /* 0x002fc800078e02ff */
[----:B------:R0:W-:Y:S04]  /*ab90*/  STL [R1+0x68c], R9 ;  /* 0x00068c0901007387 */ /* 0x0001e80000100800 */
[----:B------:R1:W-:Y:S01]  /*aba0*/  STL [R1+0x478], R5 ;  /* 0x0004780501007387 */ /* 0x0003e20000100800 */
[-C--:B0-----:R-:W-:Y:S02]  /*abb0*/  IADD3 R9, P1, R8, R29.reuse, RZ ;  /* 0x0000001d08097210 */ /* 0x081fe40007f3e0ff */
[-C--:B-1----:R-:W-:Y:S01]  /*abc0*/  LEA.HI.X.SX32 R5, R7, R2.reuse, 0x1, P6 ;  /* 0x0000000207057211 */ /* 0x082fe200030f0eff */
[C---:B------:R-:W-:Y:S01]  /*abd0*/  IMAD R7, R3.reuse, 0x24, RZ ;  /* 0x0000002403077824 */ /* 0x040fe200078e02ff */
[----:B------:R-:W-:Y:S01]  /*abe0*/  IADD3 R10, P6, R6, R29, RZ ;  /* 0x0000001d060a7210 */ /* 0x000fe20007fde0ff */
[----:B------:R0:W-:Y:S04]  /*abf0*/  STL [R1+0x6e4], R9 ;  /* 0x0006e40901007387 */ /* 0x0001e80000100800 */
[----:B------:R1:W-:Y:S04]  /*ac00*/  STL [R1+0x5d8], R5 ;  /* 0x0005d80501007387 */ /* 0x0003e80000100800 */
[----:B------:R2:W-:Y:S01]  /*ac10*/  STL [R1+0x61c], R10 ;  /* 0x00061c0a01007387 */ /* 0x0005e20000100800 */
[----:B0-----:R-:W-:Y:S01]  /*ac20*/  LEA.HI.X.SX32 R9, R8, R2, 0x1, P5 ;  /* 0x0000000208097211 */ /* 0x001fe200028f0eff */
[----:B------:R-:W-:-:S02]  /*ac30*/  IMAD R8, R3, 0x12, RZ ;  /* 0x0000001203087824 */ /* 0x000fc400078e02ff */
[----:B-1----:R-:W-:Y:S01]  /*ac40*/  IMAD R5, R3, 0xb, RZ ;  /* 0x0000000b03057824 */ /* 0x002fe200078e02ff */
[-C--:B--2---:R-:W-:Y:S01]  /*ac50*/  IADD3 R10, P5, R7, R29.reuse, RZ ;  /* 0x0000001d070a7210 */ /* 0x084fe20007fbe0ff */
[----:B------:R0:W-:Y:S04]  /*ac60*/  STL [R1+0x688], R9 ;  /* 0x0006880901007387 */ /* 0x0001e80000100800 */
[----:B------:R1:W-:Y:S01]  /*ac70*/  STL [R1+0x6ac], R10 ;  /* 0x0006ac0a01007387 */ /* 0x0003e20000100800 */
[----:B0-----:R-:W-:Y:S01]  /*ac80*/  LEA.HI.X.SX32 R9, R5, R2, 0x1, P1 ;  /* 0x0000000205097211 */ /* 0x001fe200008f0eff */
[----:B------:R-:W-:Y:S01]  /*ac90*/  IMAD R5, R3, 0x70, RZ ;  /* 0x0000007003057824 */ /* 0x000fe200078e02ff */
[----:B-1----:R-:W-:-:S03]  /*aca0*/  IADD3 R10, P1, R8, R29, RZ ;  /* 0x0000001d080a7210 */ /* 0x002fc60007f3e0ff */
[----:B------:R0:W-:Y:S01]  /*acb0*/  STL [R1+0x6e0], R9 ;  /* 0x0006e00901007387 */ /* 0x0001e20000100800 */
[----:B------:R-:W-:-:S03]  /*acc0*/  LEA.HI.X.SX32 R6, R6, R2, 0x1, P2 ;  /* 0x0000000206067211 */ /* 0x000fc600010f0eff */
[----:B------:R1:W-:Y:S01]  /*acd0*/  STL [R1+0x6f4], R10 ;  /* 0x0006f40a01007387 */ /* 0x0003e20000100800 */
[-C--:B------:R-:W-:Y:S01]  /*ace0*/  LEA.HI.X.SX32 R7, R7, R2.reuse, 0x1, P6 ;  /* 0x0000000207077211 */ /* 0x080fe200030f0eff */
[----:B0-----:R-:W-:Y:S01]  /*acf0*/  IMAD R9, R3, 0x38, RZ ;  /* 0x0000003803097824 */ /* 0x001fe200078e02ff */
[-C--:B-1----:R-:W-:Y:S01]  /*ad00*/  IADD3 R10, P2, R5, R29.reuse, RZ ;  /* 0x0000001d050a7210 */ /* 0x082fe20007f5e0ff */
[----:B------:R0:W-:Y:S03]  /*ad10*/  STL [R1+0x4f8], R6 ;  /* 0x0004f80601007387 */ /* 0x0001e60000100800 */
[----:B------:R-:W-:Y:S01]  /*ad20*/  IADD3 R11, P6, R9, R29, RZ ;  /* 0x0000001d090b7210 */ /* 0x000fe20007fde0ff */
[----:B------:R1:W-:Y:S04]  /*ad30*/  STL [R1+0x57c], R10 ;  /* 0x00057c0a01007387 */ /* 0x0003e80000100800 */
[----:B------:R2:W-:Y:S01]  /*ad40*/  STL [R1+0x618], R7 ;  /* 0x0006180701007387 */ /* 0x0005e20000100800 */
[----:B0-----:R-:W-:Y:S01]  /*ad50*/  IMAD R6, R3, 0x1c, RZ ;  /* 0x0000001c03067824 */ /* 0x001fe200078e02ff */
[----:B-1----:R-:W-:-:S02]  /*ad60*/  LEA.HI.X.SX32 R10, R8, R2, 0x1, P5 ;  /* 0x00000002080a7211 */ /* 0x002fc400028f0eff */
[----:B------:R0:W-:Y:S01]  /*ad70*/  STL [R1+0x65c], R11 ;  /* 0x00065c0b01007387 */ /* 0x0001e20000100800 */
[----:B--2---:R-:W-:-:S03]  /*ad80*/  IMAD R7, R3, 0x9, RZ ;  /* 0x0000000903077824 */ /* 0x004fc600078e02ff */
[----:B------:R1:W-:Y:S01]  /*ad90*/  STL [R1+0x6a8], R10 ;  /* 0x0006a80a01007387 */ /* 0x0003e20000100800 */
[----:B------:R-:W-:Y:S01]  /*ada0*/  IMAD R8, R3, 0xe, RZ ;  /* 0x0000000e03087824 */ /* 0x000fe200078e02ff */
[----:B0-----:R-:W-:Y:S02]  /*adb0*/  IADD3 R11, P5, R6, R29, RZ ;  /* 0x0000001d060b7210 */ /* 0x001fe40007fbe0ff */
[----:B-1----:R-:W-:-:S03]  /*adc0*/  LEA.HI.X.SX32 R10, R7, R2, 0x1, P1 ;  /* 0x00000002070a7211 */ /* 0x002fc600008f0eff */
[----:B------:R0:W-:Y:S01]  /*add0*/  STL [R1+0x6cc], R11 ;  /* 0x0006cc0b01007387 */ /* 0x0001e20000100800 */
[----:B------:R-:W-:-:S03]  /*ade0*/  IMAD R7, R3, 0x50, RZ ;  /* 0x0000005003077824 */ /* 0x000fc600078e02ff */
[----:B------:R1:W-:Y:S01]  /*adf0*/  STL [R1+0x6f0], R10 ;  /* 0x0006f00a01007387 */ /* 0x0003e20000100800 */
[-C--:B0-----:R-:W-:Y:S02]  /*ae00*/  IADD3 R11, P1, R8, R29.reuse, RZ ;  /* 0x0000001d080b7210 */ /* 0x081fe40007f3e0ff */
[----:B-1----:R-:W-:Y:S01]  /*ae10*/  LEA.HI.X.SX32 R10, R5, R2, 0x1, P4 ;  /* 0x00000002050a7211 */ /* 0x002fe200020f0eff */
[----:B------:R-:W-:Y:S02]  /*ae20*/  IMAD R5, R3, 0x28, RZ ;  /* 0x0000002803057824 */ /* 0x000fe400078e02ff */
[----:B------:R0:W-:Y:S01]  /*ae30*/  STL [R1+0x704], R11 ;  /* 0x0007040b01007387 */ /* 0x0001e20000100800 */
[----:B------:R-:W-:-:S03]  /*ae40*/  IADD3 R12, P4, R7, R29, RZ ;  /* 0x0000001d070c7210 */ /* 0x000fc60007f9e0ff */
[----:B------:R1:W-:Y:S01]  /*ae50*/  STL [R1+0x3b8], R10 ;  /* 0x0003b80a01007387 */ /* 0x0003e20000100800 */
[-C--:B0-----:R-:W-:Y:S02]  /*ae60*/  LEA.HI.X.SX32 R11, R9, R2.reuse, 0x1, P2 ;  /* 0x00000002090b7211 */ /* 0x081fe400010f0eff */
[----:B------:R-:W-:Y:S01]  /*ae70*/  IADD3 R9, P2, R5, R29, RZ ;  /* 0x0000001d05097210 */ /* 0x000fe20007f5e0ff */
[----:B-1----:R-:W-:Y:S01]  /*ae80*/  IMAD R10, R3, 0x14, RZ ;  /* 0x00000014030a7824 */ /* 0x002fe200078e02ff */
[----:B------:R-:W-:Y:S01]  /*ae90*/  STL [R1+0x5fc], R12 ;  /* 0x0005fc0c01007387 */ /* 0x000fe20000100800 */
[----:B------:R-:W-:-:S03]  /*aea0*/  LEA.HI.X.SX32 R6, R6, R2, 0x1, P6 ;  /* 0x0000000206067211 */ /* 0x000fc600030f0eff */
[----:B------:R0:W-:Y:S04]  /*aeb0*/  STL [R1+0x578], R11 ;  /* 0x0005780b01007387 */ /* 0x0001e80000100800 */
[----:B------:R1:W-:Y:S01]  /*aec0*/  STL [R1+0x69c], R9 ;  /* 0x00069c0901007387 */ /* 0x0003e20000100800 */
[----:B------:R-:W-:Y:S01]  /*aed0*/  LEA.HI.X.SX32 R8, R8, R2, 0x1, P5 ;  /* 0x0000000208087211 */ /* 0x000fe200028f0eff */
[----:B0-----:R-:W-:Y:S01]  /*aee0*/  IMAD R11, R3, 0xa, RZ ;  /* 0x0000000a030b7824 */ /* 0x001fe200078e02ff */
[-C--:B-1----:R-:W-:Y:S01]  /*aef0*/  IADD3 R9, P6, R10, R29.reuse, RZ ;  /* 0x0000001d0a097210 */ /* 0x082fe20007fde0ff */
[----:B------:R0:W-:Y:S03]  /*af00*/  STL [R1+0x658], R6 ;  /* 0x0006580601007387 */ /* 0x0001e60000100800 */
[----:B------:R-:W-:Y:S01]  /*af10*/  IADD3 R12, P5, R11, R29, RZ ;  /* 0x0000001d0b0c7210 */ /* 0x000fe20007fbe0ff */
[----:B------:R1:W-:Y:S01]  /*af20*/  STL [R1+0x6ec], R9 ;  /* 0x0006ec0901007387 */ /* 0x0003e20000100800 */
[----:B0-----:R-:W-:-:S03]  /*af30*/  IMAD R6, R3, 0x7, RZ ;  /* 0x0000000703067824 */ /* 0x001fc600078e02ff */
[----:B------:R0:W-:Y:S01]  /*af40*/  STL [R1+0x6c8], R8 ;  /* 0x0006c80801007387 */ /* 0x0001e20000100800 */
[C---:B-1----:R-:W-:Y:S01]  /*af50*/  IMAD R9, R3.reuse, 0x60, RZ ;  /* 0x0000006003097824 */ /* 0x042fe200078e02ff */
[----:B------:R-:W-:Y:S02]  /*af60*/  LEA.HI.X.SX32 R6, R6, R2, 0x1, P1 ;  /* 0x0000000206067211 */ /* 0x000fe400008f0eff */
[----:B------:R1:W-:Y:S01]  /*af70*/  STL [R1+0x714], R12 ;  /* 0x0007140c01007387 */ /* 0x0003e20000100800 */
[----:B0-----:R-:W-:-:S03]  /*af80*/  IMAD R8, R3, 0x30, RZ ;  /* 0x0000003003087824 */ /* 0x001fc600078e02ff */
[----:B------:R0:W-:Y:S01]  /*af90*/  STL [R1+0x700], R6 ;  /* 0x0007000601007387 */ /* 0x0001e20000100800 */
[----:B-1----:R-:W-:-:S05]  /*afa0*/  IADD3 R12, P1, R9, R29, RZ ;  /* 0x0000001d090c7210 */ /* 0x002fca0007f3e0ff */
[----:B------:R1:W-:Y:S01]  /*afb0*/  STL [R1+0x5bc], R12 ;  /* 0x0005bc0c01007387 */ /* 0x0003e20000100800 */
[-C--:B0-----:R-:W-:Y:S01]  /*afc0*/  LEA.HI.X.SX32 R6, R7, R2.reuse, 0x1, P3 ;  /* 0x0000000207067211 */ /* 0x081fe200018f0eff */
[----:B------:R-:W-:Y:S01]  /*afd0*/  IMAD R7, R3, 0x18, RZ ;  /* 0x0000001803077824 */ /* 0x000fe200078e02ff */
[----:B------:R-:W-:-:S03]  /*afe0*/  LEA.HI.X.SX32 R5, R5, R2, 0x1, P4 ;  /* 0x0000000205057211 */ /* 0x000fc600020f0eff */
[----:B------:R0:W-:Y:S01]  /*aff0*/  STL [R1+0x4b8], R6 ;  /* 0x0004b80601007387 */ /* 0x0001e20000100800 */
[-C--:B-1----:R-:W-:Y:S02]  /*b000*/  IADD3 R12, P3, R8, R29.reuse, RZ ;  /* 0x0000001d080c7210 */ /* 0x082fe40007f7e0ff */
[----:B------:R-:W-:-:S03]  /*b010*/  IADD3 R13, P4, R7, R29, RZ ;  /* 0x0000001d070d7210 */ /* 0x000fc60007f9e0ff */
[----:B------:R1:W-:Y:S01]  /*b020*/  STL [R1+0x67c], R12 ;  /* 0x00067c0c01007387 */ /* 0x0003e20000100800 */
[----:B0-----:R-:W-:-:S03]  /*b030*/  IMAD R6, R3, 0xc, RZ ;  /* 0x0000000c03067824 */ /* 0x001fc600078e02ff */
[----:B------:R0:W-:Y:S01]  /*b040*/  STL [R1+0x5f8], R5 ;  /* 0x0005f80501007387 */ /* 0x0001e20000100800 */
[----:B-1----:R-:W-:-:S03]  /*b050*/  LEA.HI.X.SX32 R12, R10, R2, 0x1, P2 ;  /* 0x000000020a0c7211 */ /* 0x002fc600010f0eff */
[----:B------:R-:W-:Y:S01]  /*b060*/  STL [R1+0x6dc], R13 ;  /* 0x0006dc0d01007387 */ /* 0x000fe20000100800 */
[----:B------:R-:W-:Y:S01]  /*b070*/  IADD3 R14, P2, R6, R29, RZ ;  /* 0x0000001d060e7210 */ /* 0x000fe20007f5e0ff */
[C---:B------:R-:W-:Y:S02]  /*b080*/  IMAD R10, R3.reuse, 0x5, RZ ;  /* 0x00000005030a7824 */ /* 0x040fe400078e02ff */
[----:B0-----:R-:W-:Y:S01]  /*b090*/  IMAD R5, R3, 0x6, RZ ;  /* 0x0000000603057824 */ /* 0x001fe200078e02ff */
[----:B------:R0:W-:Y:S04]  /*b0a0*/  STL [R1+0x698], R12 ;  /* 0x0006980c01007387 */ /* 0x0001e80000100800 */
[----:B------:R-:W-:Y:S01]  /*b0b0*/  STL [R1+0x70c], R14 ;  /* 0x00070c0e01007387 */ /* 0x000fe20000100800 */
[----:B0-----:R-:W-:-:S02]  /*b0c0*/  LEA.HI.X.SX32 R12, R11, R2, 0x1, P6 ;  /* 0x000000020b0c7211 */ /* 0x001fc400030f0eff */
[----:B------:R-:W-:Y:S02]  /*b0d0*/  IADD3 R13, P6, R5, R29, RZ ;  /* 0x0000001d050d7210 */ /* 0x000fe40007fde0ff */
[-C--:B------:R-:W-:Y:S01]  /*b0e0*/  LEA.HI.X.SX32 R11, R10, R2.reuse, 0x1, P5 ;  /* 0x000000020a0b7211 */ /* 0x080fe200028f0eff */
[----:B------:R0:W-:Y:S01]  /*b0f0*/  STL [R1+0x6e8], R12 ;  /* 0x0006e80c01007387 */ /* 0x0001e20000100800 */
[----:B------:R-:W-:-:S03]  /*b100*/  LEA.HI.X.SX32 R10, R9, R2, 0x1, P0 ;  /* 0x00000002090a7211 */ /* 0x000fc600000f0eff */
[----:B------:R-:W-:Y:S01]  /*b110*/  STL [R1+0x724], R13 ;  /* 0x0007240d01007387 */ /* 0x000fe20000100800 */
[----:B0-----:R-:W-:-:S03]  /*b120*/  LEA R12, P5, R3, R29, 0x7 ;  /* 0x0000001d030c7211 */ /* 0x001fc600078a38ff */
[----:B------:R0:W-:Y:S01]  /*b130*/  STL [R1+0x710], R11 ;  /* 0x0007100b01007387 */ /* 0x0001e20000100800 */
[----:B------:R-:W-:-:S03]  /*b140*/  LEA.HI.X.SX32 R9, R8, R2, 0x1, P1 ;  /* 0x0000000208097211 */ /* 0x000fc600008f0eff */
[----:B------:R-:W-:Y:S01]  /*b150*/  STL [R1+0x53c], R12 ;  /* 0x00053c0c01007387 */ /* 0x000fe20000100800 */
[----:B------:R-:W-:-:S03]  /*b160*/  LEA.HI.X.SX32 R8, R7, R2, 0x1, P3 ;  /* 0x0000000207087211 */ /* 0x000fc600018f0eff */
[----:B------:R1:W-:Y:S01]  /*b170*/  STL [R1+0x438], R10 ;  /* 0x0004380a01007387 */ /* 0x0003e20000100800 */
[----:B0-----:R-:W-:-:S05]  /*b180*/  LEA R11, P0, R3, R29, 0x6 ;  /* 0x0000001d030b7211 */ /* 0x001fca00078030ff */
[----:B------:R-:W-:Y:S01]  /*b190*/  STL [R1+0x63c], R11 ;  /* 0x00063c0b01007387 */ /* 0x000fe20000100800 */
[----:B-1----:R-:W-:-:S03]  /*b1a0*/  LEA R10, P1, R3, R29, 0x5 ;  /* 0x0000001d030a7211 */ /* 0x002fc600078228ff */
[----:B------:R0:W-:Y:S04]  /*b1b0*/  STL [R1+0x5b8], R9 ;  /* 0x0005b80901007387 */ /* 0x0001e80000100800 */
[----:B------:R-:W-:Y:S04]  /*b1c0*/  STL [R1+0x6bc], R10 ;  /* 0x0006bc0a01007387 */ /* 0x000fe80000100800 */
[----:B------:R1:W-:Y:S01]  /*b1d0*/  STL [R1+0x678], R8 ;  /* 0x0006780801007387 */ /* 0x0003e20000100800 */
[C---:B0-----:R-:W-:Y:S01]  /*b1e0*/  LEA R9, P3, R3.reuse, R29, 0x4 ;  /* 0x0000001d03097211 */ /* 0x041fe200078620ff */
[----:B------:R-:W-:Y:S01]  /*b1f0*/  IMAD.SHL.U32 R7, R3, 0x2, RZ ;  /* 0x0000000203077824 */ /* 0x000fe200078e00ff */
[----:B-1----:R-:W-:-:S03]  /*b200*/  LEA.HI.X.SX32 R8, R6, R2, 0x1, P4 ;  /* 0x0000000206087211 */ /* 0x002fc600020f0eff */
[----:B------:R0:W-:Y:S01]  /*b210*/  STL [R1+0x6fc], R9 ;  /* 0x0006fc0901007387 */ /* 0x0001e20000100800 */
[----:B------:R-:W-:-:S03]  /*b220*/  IMAD R6, R3, 0x3, RZ ;  /* 0x0000000303067824 */ /* 0x000fc600078e02ff */
[----:B------:R1:W-:Y:S01]  /*b230*/  STL [R1+0x6d8], R8 ;  /* 0x0006d80801007387 */ /* 0x0003e20000100800 */
[----:B0-----:R-:W-:Y:S02]  /*b240*/  LEA R9, P4, R3, R29, 0x3 ;  /* 0x0000001d03097211 */ /* 0x001fe400078818ff */
[-C--:B-1----:R-:W-:Y:S01]  /*b250*/  LEA.HI.X.SX32 R8, R5, R2.reuse, 0x1, P2 ;  /* 0x0000000205087211 */ /* 0x082fe200010f0eff */
[----:B------:R-:W-:Y:S02]  /*b260*/  IMAD.SHL.U32 R5, R3, 0x40, RZ ;  /* 0x0000004003057824 */ /* 0x000fe400078e00ff */
[----:B------:R0:W-:Y:S04]  /*b270*/  STL [R1+0x71c], R9 ;  /* 0x00071c0901007387 */ /* 0x0001e80000100800 */
[----:B------:R1:W-:Y:S01]  /*b280*/  STL [R1+0x708], R8 ;  /* 0x0007080801007387 */ /* 0x0003e20000100800 */
[----:B------:R-:W-:-:S02]  /*b290*/  LEA.HI.X.SX32 R5, R5, R2, 0x1, P5 ;  /* 0x0000000205057211 */ /* 0x000fc400028f0eff */
[-C--:B0-----:R-:W-:Y:S02]  /*b2a0*/  IADD3 R9, P2, R7, R29.reuse, RZ ;  /* 0x0000001d07097210 */ /* 0x081fe40007f5e0ff */
[----:B-1----:R-:W-:Y:S02]  /*b2b0*/  LEA.HI.X.SX32 R8, R6, R2, 0x1, P6 ;  /* 0x0000000206087211 */ /* 0x002fe400030f0eff */
[C---:B------:R-:W-:Y:S01]  /*b2c0*/  LEA R6, P6, R3.reuse, R29, 0x2 ;  /* 0x0000001d03067211 */ /* 0x040fe200078c10ff */
[----:B------:R0:W-:Y:S04]  /*b2d0*/  STL [R1+0x734], R9 ;  /* 0x0007340901007387 */ /* 0x0001e80000100800 */
[----:B------:R1:W-:Y:S04]  /*b2e0*/  STL [R1+0x720], R8 ;  /* 0x0007200801007387 */ /* 0x0003e80000100800 */
[----:B------:R2:W-:Y:S01]  /*b2f0*/  STL [R1+0x72c], R6 ;  /* 0x00072c0601007387 */ /* 0x0005e20000100800 */
[----:B0-----:R-:W-:-:S03]  /*b300*/  IMAD.SHL.U32 R9, R3, 0x20, RZ ;  /* 0x0000002003097824 */ /* 0x001fc600078e00ff */
[----:B------:R0:W-:Y:S01]  /*b310*/  STL [R1+0x538], R5 ;  /* 0x0005380501007387 */ /* 0x0001e20000100800 */
[----:B-1----:R-:W-:Y:S01]  /*b320*/  IMAD.SHL.U32 R8, R3, 0x10, RZ ;  /* 0x0000001003087824 */ /* 0x002fe200078e00ff */
[----:B------:R-:W-:Y:S01]  /*b330*/  LEA.HI.X.SX32 R9, R9, R2, 0x1, P0 ;  /* 0x0000000209097211 */ /* 0x000fe200000f0eff */
[----:B--2---:R-:W-:-:S03]  /*b340*/  IMAD.SHL.U32 R6, R3, 0x8, RZ ;  /* 0x0000000803067824 */ /* 0x004fc600078e00ff */
[-C--:B------:R-:W-:Y:S01]  /*b350*/  LEA.HI.X.SX32 R8, R8, R2.reuse, 0x1, P1 ;  /* 0x0000000208087211 */ /* 0x080fe200008f0eff */
[----:B0-----:R-:W-:Y:S01]  /*b360*/  IMAD.SHL.U32 R5, R3, 0x4, RZ ;  /* 0x0000000403057824 */ /* 0x001fe200078e00ff */
[-C--:B------:R-:W-:Y:S01]  /*b370*/  LEA.HI.X.SX32 R6, R6, R2.reuse, 0x1, P3 ;  /* 0x0000000206067211 */ /* 0x080fe200018f0eff */
[----:B------:R-:W-:Y:S03]  /*b380*/  STL [R1+0x638], R9 ;  /* 0x0006380901007387 */ /* 0x000fe60000100800 */
[-C--:B------:R-:W-:Y:S01]  /*b390*/  LEA.HI.X.SX32 R5, R5, R2.reuse, 0x1, P4 ;  /* 0x0000000205057211 */ /* 0x080fe200020f0eff */
[----:B------:R-:W-:Y:S01]  /*b3a0*/  STL [R1+0x6b8], R8 ;  /* 0x0006b80801007387 */ /* 0x000fe20000100800 */
[-C--:B------:R-:W-:Y:S02]  /*b3b0*/  LEA.HI.X.SX32 R3, R3, R2.reuse, 0x1, P2 ;  /* 0x0000000203037211 */ /* 0x080fe400010f0eff */
[----:B------:R-:W-:Y:S01]  /*b3c0*/  LEA.HI.X.SX32 R2, R7, R2, 0x1, P6 ;  /* 0x0000000207027211 */ /* 0x000fe200030f0eff */
[----:B------:R-:W-:Y:S04]  /*b3d0*/  STL [R1+0x6f8], R6 ;  /* 0x0006f80601007387 */ /* 0x000fe80000100800 */
[----:B------:R-:W-:Y:S04]  /*b3e0*/  STL [R1+0x718], R5 ;  /* 0x0007180501007387 */ /* 0x000fe80000100800 */
[----:B------:R-:W2:Y:S04]  /*b3f0*/  LDL R7, [R1+0x1f0] ;  /* 0x0001f00001077983 */ /* 0x000ea80000100800 */
[----:B------:R-:W0:Y:S04]  /*b400*/  S2R R29, SR_TID.X ;  /* 0x00000000001d7919 */ /* 0x000e280000002100 */
[----:B------:R-:W-:Y:S04]  /*b410*/  STL [R1+0x730], R3 ;  /* 0x0007300301007387 */ /* 0x000fe80000100800 */
[----:B------:R1:W-:Y:S04]  /*b420*/  STL [R1+0x728], R2 ;  /* 0x0007280201007387 */ /* 0x0003e80000100800 */
[----:B------:R3:W-:Y:S04]  /*b430*/  STL [R1+0xf0], RZ ;  /* 0x0000f0ff01007387 */ /* 0x0007e80000100800 */
[----:B------:R3:W-:Y:S04]  /*b440*/  STL [R1+0xf4], RZ ;  /* 0x0000f4ff01007387 */ /* 0x0007e80000100800 */
[----:B------:R3:W-:Y:S04]  /*b450*/  STL [R1+0xf8], RZ ;  /* 0x0000f8ff01007387 */ /* 0x0007e80000100800 */
[----:B------:R3:W-:Y:S01]  /*b460*/  STL [R1+0xfc], RZ ;  /* 0x0000fcff01007387 */ /* 0x0007e20000100800 */
[----:B0-----:R-:W-:-:S03]  /*b470*/  LOP3.LUT R29, R29, 0x7f, RZ, 0xc0, !PT ;  /* 0x0000007f1d1d7812 */ /* 0x001fc600078ec0ff */
[----:B------:R3:W-:Y:S04]  /*b480*/  STL [R1+0xd0], RZ ;  /* 0x0000d0ff01007387 */ /* 0x0007e80000100800 */
[----:B------:R3:W-:Y:S04]  /*b490*/  STL [R1+0xd4], RZ ;  /* 0x0000d4ff01007387 */ /* 0x0007e80000100800 */
[----:B------:R3:W-:Y:S04]  /*b4a0*/  STL [R1+0xd8], RZ ;  /* 0x0000d8ff01007387 */ /* 0x0007e80000100800 */
[----:B------:R3:W-:Y:S04]  /*b4b0*/  STL [R1+0xdc], RZ ;  /* 0x0000dcff01007387 */ /* 0x0007e80000100800 */
[----:B------:R3:W-:Y:S01]  /*b4c0*/  STL [R1+0x130], RZ ;  /* 0x000130ff01007387 */ /* 0x0007e20000100800 */
[----:B------:R-:W-:-:S03]  /*b4d0*/  IMAD.SHL.U32 R29, R29, 0x2, RZ ;  /* 0x000000021d1d7824 */ /* 0x000fc600078e00ff */
[----:B------:R3:W-:Y:S04]  /*b4e0*/  STL [R1+0x134], RZ ;  /* 0x000134ff01007387 */ /* 0x0007e80000100800 */
[----:B------:R3:W-:Y:S04]  /*b4f0*/  STL [R1+0x138], RZ ;  /* 0x000138ff01007387 */ /* 0x0007e80000100800 */
[----:B------:R3:W-:Y:S04]  /*b500*/  STL [R1+0x13c], RZ ;  /* 0x00013cff01007387 */ /* 0x0007e80000100800 */
[----:B------:R3:W-:Y:S04]  /*b510*/  STL [R1+0x120], RZ ;  /* 0x000120ff01007387 */ /* 0x0007e80000100800 */
[----:B------:R3:W-:Y:S01]  /*b520*/  STL [R1+0x124], RZ ;  /* 0x000124ff01007387 */ /* 0x0007e20000100800 */
[----:B-1----:R-:W-:-:S03]  /*b530*/  LOP3.LUT R2, R29, 0x30, RZ, 0x3c, !PT ;  /* 0x000000301d027812 */ /* 0x002fc600078e3cff */
[----:B------:R3:W-:Y:S01]  /*b540*/  STL [R1+0x128], RZ ;  /* 0x000128ff01007387 */ /* 0x0007e20000100800 */
[----:B------:R-:W-:-:S03]  /*b550*/  LOP3.LUT R3, R29, 0x20, RZ, 0x3c, !PT ;  /* 0x000000201d037812 */ /* 0x000fc600078e3cff */
[----:B------:R3:W-:Y:S01]  /*b560*/  STL [R1+0x12c], RZ ;  /* 0x00012cff01007387 */ /* 0x0007e20000100800 */
[----:B------:R-:W-:-:S03]  /*b570*/  LOP3.LUT R2, R29, 0x60, RZ, 0x3c, !PT ;  /* 0x000000601d027812 */ /* 0x000fc600078e3cff */
[----:B------:R3:W-:Y:S01]  /*b580*/  STL [R1+0xe0], RZ ;  /* 0x0000e0ff01007387 */ /* 0x0007e20000100800 */
[----:B------:R-:W-:-:S03]  /*b590*/  LOP3.LUT R3, R29, 0x50, RZ, 0x3c, !PT ;  /* 0x000000501d037812 */ /* 0x000fc600078e3cff */
[----:B------:R3:W-:Y:S01]  /*b5a0*/  STL [R1+0xe4], RZ ;  /* 0x0000e4ff01007387 */ /* 0x0007e20000100800 */
[----:B------:R-:W-:-:S03]  /*b5b0*/  LOP3.LUT R3, R4, 0x40, RZ, 0x3c, !PT ;  /* 0x0000004004037812 */ /* 0x000fc600078e3cff */
[----:B------:R3:W-:Y:S04]  /*b5c0*/  STL [R1+0xe8], RZ ;  /* 0x0000e8ff01007387 */ /* 0x0007e80000100800 */
[----:B------:R3:W-:Y:S04]  /*b5d0*/  STL [R1+0xec], RZ ;  /* 0x0000ecff01007387 */ /* 0x0007e80000100800 */
[----:B------:R3:W-:Y:S04]  /*b5e0*/  STL [R1+0x50], RZ ;  /* 0x000050ff01007387 */ /* 0x0007e80000100800 */
[----:B------:R3:W-:Y:S04]  /*b5f0*/  STL [R1+0x54], RZ ;  /* 0x000054ff01007387 */ /* 0x0007e80000100800 */
[----:B------:R3:W-:Y:S04]  /*b600*/  STL [R1+0x58], RZ ;  /* 0x000058ff01007387 */ /* 0x0007e80000100800 */
[----:B------:R3:W-:Y:S01]  /*b610*/  STL [R1+0x5c], RZ ;  /* 0x00005cff01007387 */ /* 0x0007e20000100800 */
[----:B------:R-:W-:-:S02]  /*b620*/  ULDC UR4, c[0x0][0x18c] ;  /* 0x0000630000047ab9 */ /* 0x000fc40000000800 */
[----:B------:R-:W-:Y:S01]  /*b630*/  USHF.L.U32 UR4, UR4, 0x7, URZ ;  /* 0x0000000704047899 */ /* 0x000fe2000800063f */
[C---:B------:R-:W-:Y:S02]  /*b640*/  LOP3.LUT R5, R29.reuse, 0x10, RZ, 0x3c, !PT ;  /* 0x000000101d057812 */ /* 0x040fe400078e3cff */
[C---:B------:R-:W-:Y:S01]  /*b650*/  LOP3.LUT R5, R29.reuse, 0x40, RZ, 0x3c, !PT ;  /* 0x000000401d057812 */ /* 0x040fe200078e3cff */
[----:B------:R-:W-:Y:S01]  /*b660*/  USHF.R.S32.HI UR5, URZ, 0x1f, UR4 ;  /* 0x0000001f3f057899 */ /* 0x000fe20008011404 */
[----:B------:R-:W-:Y:S01]  /*b670*/  LOP3.LUT R5, R29, 0x70, RZ, 0x3c, !PT ;  /* 0x000000701d057812 */ /* 0x000fe200078e3cff */
[----:B------:R-:W-:Y:S02]  /*b680*/  USHF.L.U32 UR8, UR4, 0x1, URZ ;  /* 0x0000000104087899 */ /* 0x000fe4000800063f */
[----:B------:R-:W-:Y:S01]  /*b690*/  USHF.L.U64.HI UR5, UR4, 0x1, UR5 ;  /* 0x0000000104057899 */ /* 0x000fe20008010205 */
[----:B--2---:R-:W-:-:S05]  /*b6a0*/  LOP3.LUT R2, R7, 0x40, RZ, 0x3c, !PT ;  /* 0x0000004007027812 */ /* 0x004fca00078e3cff */
[----:B------:R3:W-:Y:S04]  /*b6b0*/  STL [R1+0x954], R2 ;  /* 0x0009540201007387 */ /* 0x0007e80000100800 */
[----:B------:R3:W-:Y:S02]  /*b6c0*/  STL [R1+0x270], R3 ;  /* 0x0002700301007387 */ /* 0x0007e40000100800 */
.L_x_3:
[----:B---3-5:R-:W2:Y:S01]  /*b6d0*/  LDL R3, [R1+0x1f8] ;  /* 0x0001f80001037983 */ /* 0x028ea20000100800 */
[----:B------:R-:W-:-:S03]  /*b6e0*/  IMAD.MOV.U32 R5, RZ, RZ, -0x80 ;  /* 0xffffff80ff057424 */ /* 0x000fc600078e00ff */
[----:B--2---:R0:W-:Y:S04]  /*b6f0*/  STL [R1+0x1638], R3 ;  /* 0x0016380301007387 */ /* 0x0041e80000100800 */
[----:B------:R-:W2:Y:S04]  /*b700*/  LDL R2, [R1+0x1fc] ;  /* 0x0001fc0001027983 */ /* 0x000ea80000100800 */
[----:B0-----:R-:W3:Y:S04]  /*b710*/  LDL R3, [R1+0x334] ;  /* 0x0003340001037983 */ /* 0x001ee80000100800 */
[----:B------:R-:W-:Y:S04]  /*b720*/  STL [R1+0x1600], R28 ;  /* 0x0016001c01007387 */ /* 0x000fe80000100800 */
        /* <DEDUP_REMOVED lines=14> */
[----:B------:R0:W-:Y:S04]  /*b810*/  STL [R1+0x1634], R26 ;  /* 0x0016341a01007387 */ /* 0x0001e80000100800 */
        /* <DEDUP_REMOVED lines=85> */
[----:B------:R-:W-:Y:S01]  /*bd70*/  STL [R1+0x14c4], R29 ;  /* 0x0014c41d01007387 */ /* 0x000fe20000100800 */
[----:B---3--:R-:W-:-:S03]  /*bd80*/  IMAD R5, R3, R5, c[0x0][0x180] ;  /* 0x0000600003057624 */ /* 0x008fc600078e0205 */
[----:B------:R-:W-:Y:S04]  /*bd90*/  STL [R1+0x14c8], R29 ;  /* 0x0014c81d01007387 */ /* 0x000fe80000100800 */
[----:B------:R-:W-:Y:S04]  /*bda0*/  STL [R1+0x14cc], R29 ;  /* 0x0014cc1d01007387 */ /* 0x000fe80000100800 */
[----:B------:R-:W-:Y:S04]  /*bdb0*/  STL [R1+0x14d0], R29 ;  /* 0x0014d01d01007387 */ /* 0x000fe80000100800 */
[----:B------:R-:W-:Y:S04]  /*bdc0*/  STL [R1+0xb78], R0 ;  /* 0x000b780001007387 */ /* 0x000fe80000100800 */
[----:B------:R-:W2:Y:S01]  /*bdd0*/  LDL.LU R3, [R1+0x1638] ;  /* 0x0016380001037983 */ /* 0x000ea20000300800 */
[----:B------:R-:W-:-:S02]  /*bde0*/  ISETP.GT.AND P0, PT, R5, RZ, PT ;  /* 0x000000ff0500720c */ /* 0x000fc40003f04270 */
[----:B0-----:R-:W-:-:S11]  /*bdf0*/  PRMT R26, RZ, 0x7610, R26 ;  /* 0x00007610ff1a7816 */ /* 0x001fd6000000001a */
[----:B--2---:R-:W2:Y:S01]  /*be00*/  @P0 LDG.E.U16 R26, [R2.64] ;  /* 0x00000006021a0981 */ /* 0x004ea2000c1e1500 */
[----:B------:R-:W-:-:S03]  /*be10*/  ISETP.GT.AND P1, PT, R5, 0x1, PT ;  /* 0x000000010500780c */ /* 0x000fc60003f24270 */
[----:B--2---:R0:W-:Y:S04]  /*be20*/  STL [R1+0xc], R26 ;  /* 0x00000c1a01007387 */ /* 0x0041e80000100800 */
[----:B0-----:R-:W2:Y:S04]  /*be30*/  LDL.LU R26, [R1+0x1634] ;  /* 0x00163400011a7983 */ /* 0x001ea80000300800 */
[----:B------:R-:W3:Y:S04]  /*be40*/  LDL R2, [R1+0x730] ;  /* 0x0007300001027983 */ /* 0x000ee80000100800 */
[----:B------:R-:W3:Y:S01]  /*be50*/  LDL R3, [R1+0x734] ;  /* 0x0007340001037983 */ /* 0x000ee20000100800 */
[----:B------:R-:W-:-:S02]  /*be60*/  PRMT R28, RZ, 0x7610, R28 ;  /* 0x00007610ff1c7816 */ /* 0x000fc4000000001c */
[----:B---3--:R-:W-:-:S04]  /*be70*/  @P1 LOP3.LUT R3, R3, R2, RZ, 0x3c, !PT ;  /* 0x0000000203031212 */ /* 0x008fc800078e3cff */
[----:B------:R-:W-:-:S04]  /*be80*/  @P1 LOP3.LUT R2, R3, R2, RZ, 0x3c, !PT ;  /* 0x0000000203021212 */ /* 0x000fc800078e3cff */
[----:B------:R-:W-:-:S05]  /*be90*/  @P1 LOP3.LUT R3, R3, R2, RZ, 0x3c, !PT ;  /* 0x0000000203031212 */ /* 0x000fca00078e3cff */
[----:B------:R-:W3:Y:S01]  /*bea0*/  @P1 LDG.E.U16 R28, [R2.64] ;  /* 0x00000006021c1981 */ /* 0x000ee2000c1e1500 */
[----:B------:R-:W-:-:S03]  /*beb0*/  ISETP.GT.AND P2, PT, R5, 0x2, PT ;  /* 0x000000020500780c */ /* 0x000fc60003f44270 */
[----:B---3--:R0:W-:Y:S04]  /*bec0*/  STL [R1+0x1c], R28 ;  /* 0x00001c1c01007387 */ /* 0x0081e80000100800 */
[----:B0-----:R-:W3:Y:S04]  /*bed0*/  LDL.LU R28, [R1+0x1630] ;  /* 0x00163000011c7983 */ /* 0x001ee80000300800 */
[----:B------:R-:W4:Y:S04]  /*bee0*/  LDL R2, [R1+0x728] ;  /* 0x0007280001027983 */ /* 0x000f280000100800 */
[----:B------:R-:W4:Y:S01]  /*bef0*/  LDL R3, [R1+0x72c] ;  /* 0x00072c0001037983 */ /* 0x000f220000100800 */
[----:B--2---:R-:W-:-:S02]  /*bf00*/  PRMT R26, RZ, 0x7610, R26 ;  /* 0x00007610ff1a7816 */ /* 0x004fc4000000001a */
[----:B----4-:R-:W-:-:S04]  /*bf10*/  @P2 LOP3.LUT R3, R3, R2, RZ, 0x3c, !PT ;  /* 0x0000000203032212 */ /* 0x010fc800078e3cff */
[----:B------:R-:W-:-:S04]  /*bf20*/  @P2 LOP3.LUT R2, R3, R2, RZ, 0x3c, !PT ;  /* 0x0000000203022212 */ /* 0x000fc800078e3cff */
[----:B------:R-:W-:-:S05]  /*bf30*/  @P2 LOP3.LUT R3, R3, R2, RZ, 0x3c, !PT ;  /* 0x0000000203032212 */ /* 0x000fca00078e3cff */
[----:B------:R-:W2:Y:S01]  /*bf40*/  @P2 LDG.E.U16 R26, [R2.64] ;  /* 0x00000006021a2981 */ /* 0x000ea2000c1e1500 */
[----:B------:R-:W-:-:S03]  /*bf50*/  ISETP.GT.AND P3, PT, R5, 0x3, PT ;  /* 0x000000030500780c */ /* 0x000fc60003f64270 */
[----:B--2---:R0:W-:Y:S04]  /*bf60*/  STL [R1+0x2d4], R26 ;  /* 0x0002d41a01007387 */ /* 0x0041e80000100800 */
[----:B0-----:R-:W2:Y:S04]  /*bf70*/  LDL.LU R26, [R1+0x162c] ;  /* 0x00162c00011a7983 */ /* 0x001ea80000300800 */
[----:B------:R-:W4:Y:S04]  /*bf80*/  LDL R2, [R1+0x720] ;  /* 0x0007200001027983 */ /* 0x000f280000100800 */
[----:B------:R-:W4:Y:S01]  /*bf90*/  LDL R3, [R1+0x724] ;  /* 0x0007240001037983 */ /* 0x000f220000100800 */
[----:B---3--:R-:W-:-:S02]  /*bfa0*/  PRMT R28, RZ, 0x7610, R28 ;  /* 0x00007610ff1c7816 */ /* 0x008fc4000000001c */
[----:B----4-:R-:W-:-:S04]  /*bfb0*/  @P3 LOP3.LUT R3, R3, R2, RZ, 0x3c, !PT ;  /* 0x0000000203033212 */ /* 0x010fc800078e3cff */
        /* <DEDUP_REMOVED lines=8> */
[----:B------:R-:W-:-:S02]  /*c040*/  PRMT R24, RZ, 0x7610, R24 ;  /* 0x00007610ff187816 */ /* 0x000fc40000000018 */
[----:B----4-:R-:W-:-:S04]  /*c050*/  @P4 LOP3.LUT R3, R3, R2, RZ, 0x3c, !PT ;  /* 0x0000000203034212 */ /* 0x010fc800078e3cff */
[----:B------:R-:W-:-:S04]  /*c060*/  @P4 LOP3.LUT R2, R3, R2, RZ, 0x3c, !PT ;  /* 0x0000000203024212 */ /* 0x000fc800078e3cff */
[----:B------:R-:W-:-:S05]  /*c070*/  @P4 LOP3.LUT R3, R3, R2, RZ, 0x3c, !PT ;  /* 0x0000000203034212 */ /* 0x000fca00078e3cff */
[----:B------:R-:W4:Y:S01]  /*c080*/  @P4 LDG.E.U16 R24, [R2.64] ;  /* 0x0000000602184981 */ /* 0x000f22000c1e1500 */
[----:B------:R-:W-:-:S03]  /*c090*/  ISETP.GT.AND P5, PT, R5, 0x5, PT ;  /* 0x000000050500780c */ /* 0x000fc60003fa4270 */
[----:B----4-:R0:W-:Y:S04]  /*c0a0*/  STL [R1+0x330], R24 ;  /* 0x0003301801007387 */ /* 0x0101e80000100800 */
[----:B0-----:R-:W4:Y:S04]  /*c0b0*/  LDL.LU R24, [R1+0x1624] ;  /* 0x0016240001187983 */ /* 0x001f280000300800 */
[----:B------:R-:W3:Y:S04]  /*c0c0*/  LDL R2, [R1+0x710] ;  /* 0x0007100001027983 */ /* 0x000ee80000100800 */
[----:B------:R-:W3:Y:S01]  /*c0d0*/  LDL R3, [R1+0x714] ;  /* 0x0007140001037983 */ /* 0x000ee20000100800 */
[----:B--2---:R-:W-:-:S02]  /*c0e0*/  PRMT R26, RZ, 0x7610, R26 ;  /* 0x00007610ff1a7816 */ /* 0x004fc4000000001a */
[----:B---3--:R-:W-:-:S04]  /*c0f0*/  @P5 LOP3.LUT R3, R3, R2, RZ, 0x3c, !PT ;  /* 0x0000000203035212 */ /* 0x008fc800078e3cff */
[----:B------:R-:W-:-:S04]  /*c100*/  @P5 LOP3.LUT R2, R3, R2, RZ, 0x3c, !PT ;  /* 0x0000000203025212 */ /* 0x000fc800078e3cff */
[----:B------:R-:W-:-:S05]  /*c110*/  @P5 LOP3.LUT R3, R3, R2, RZ, 0x3c, !PT ;  /* 0x0000000203035212 */ /* 0x000fca00078e3cff */
[----:B------:R-:W2:Y:S01]  /*c120*/  @P5 LDG.E.U16 R26, [R2.64] ;  /* 0x00000006021a5981 */ /* 0x000ea2000c1e1500 */
        /* <DEDUP_REMOVED lines=33> */
[----:B------:R-:W2:Y:S04]  /*c340*/  LDL R2, [R1+0x6f0] ;  /* 0x0006f00001027983 */ /* 0x000ea80000100800 */
[----:B------:R-:W2:Y:S01]  /*c350*/  LDL R3, [R1+0x6f4] ;  /* 0x0006f40001037983 */ /* 0x000ea20000100800 */
[----:B----4-:R-:W-:-:S02]  /*c360*/  PRMT R24, RZ, 0x7610, R24 ;  /* 0x00007610ff187816 */ /* 0x010fc40000000018 */
[----:B--2---:R-:W-:-:S04]  /*c370*/  @P2 LOP3.LUT R3, R3, R2, RZ, 0x3c, !PT ;  /* 0x0000000203032212 */ /* 0x004fc800078e3cff */
        /* <DEDUP_REMOVED lines=16> */
[----:B------:R-:W2:Y:S04]  /*c480*/  LDL R2, [R1+0x6e0] ;  /* 0x0006e00001027983 */ /* 0x000ea80000100800 */
[----:B------:R-:W2:Y:S01]  /*c490*/  LDL R3, [R1+0x6e4] ;  /* 0x0006e40001037983 */ /* 0x000ea20000100800 */
[----:B---3--:R-:W-:-:S02]  /*c4a0*/  PRMT R28, RZ, 0x7610, R28 ;  /* 0x00007610ff1c7816 */ /* 0x008fc4000000001c */
[----:B--2---:R-:W-:-:S04]  /*c4b0*/  @P4 LOP3.LUT R3, R3, R2, RZ, 0x3c, !PT ;  /* 0x0000000203034212 */ /* 0x004fc800078e3cff */
        /* <DEDUP_REMOVED lines=8> */
[----:B----4-:R-:W-:-:S02]  /*c540*/  PRMT R26, RZ, 0x7610, R26 ;  /* 0x00007610ff1a7816 */ /* 0x010fc4000000001a */
        /* <DEDUP_REMOVED lines=43> */
[----:B------:R0:W3:Y:S04]  /*c800*/  @P4 LDG.E.U16 R28, [R2.64] ;  /* 0x00000006021c4981 */ /* 0x0000e8000c1e1500 */
[----:B0-----:R-:W2:Y:S04]  /*c810*/  LDL R2, [R1+0x6b0] ;  /* 0x0006b00001027983 */ /* 0x001ea80000100800 */
[----:B------:R-:W2:Y:S01]  /*c820*/  LDL R3, [R1+0x6b4] ;  /* 0x0006b40001037983 */ /* 0x000ea20000100800 */
[----:B------:R-:W-:Y:S02]  /*c830*/  ISETP.GT.AND P1, PT, R5, 0x11, PT ;  /* 0x000000110500780c */ /* 0x000fe40003f24270 */
[----:B----4-:R-:W-:-:S11]  /*c840*/  PRMT R24, RZ, 0x7610, R24 ;  /* 0x00007610ff187816 */ /* 0x010fd60000000018 */
[----:B--2---:R-:W-:-:S04]  /*c850*/  @P1 LOP3.LUT R3, R3, R2, RZ, 0x3c, !PT ;  /* 0x0000000203031212 */ /* 0x004fc800078e3cff */
[----:B------:R-:W-:-:S04]  /*c860*/  @P1 LOP3.LUT R2, R3, R2, RZ, 0x3c, !PT ;  /* 0x0000000203021212 */ /* 0x000fc800078e3cff */
[----:B------:R-:W-:-:S05]  /*c870*/  @P1 LOP3.LUT R3, R3, R2, RZ, 0x3c, !PT ;  /* 0x0000000203031212 */ /* 0x000fca00078e3cff */
[----:B------:R-:W2:Y:S04]  /*c880*/  @P1 LDG.E.U16 R24, [R2.64] ;  /* 0x0000000602181981 */ /* 0x000ea8000c1e1500 */
[----:B---3--:R-:W-:Y:S01]  /*c890*/  STL [R1+0x1490], R28 ;  /* 0x0014901c01007387 */ /* 0x008fe20000100800 */
        /* <DEDUP_REMOVED lines=65> */
[----:B---3--:R-:W-:-:S02]  /*ccb0*/  PRMT R26, RZ, 0x7610, R26 ;  /* 0x00007610ff1a7816 */ /* 0x008fc4000000001a */
[----:B--2---:R-:W-:-:S04]  /*ccc0*/  @P2 LOP3.LUT R3, R3, R2, RZ, 0x3c, !PT ;  /* 0x0000000203032212 */ /* 0x004fc800078e3cff */
[----:B------:R-:W-:-:S04]  /*ccd0*/  @P2 LOP3.LUT R2, R3, R2, RZ, 0x3c, !PT ;  /* 0x0000000203022212 */ /* 0x000fc800078e3cff */
[----:B------:R-:W-:-:S05]  /*cce0*/  @P2 LOP3.LUT R3, R3, R2, RZ, 0x3c, !PT ;  /* 0x0000000203032212 */ /* 0x000fca00078e3cff */
[----:B------:R0:W2:Y:S04]  /*ccf0*/  @P2 LDG.E.U16 R26, [R2.64] ;  /* 0x00000006021a2981 */ /* 0x0000a8000c1e1500 */
[----:B0-----:R-:W3:Y:S04]  /*cd00*/  LDL R2, [R1+0x670] ;  /* 0x0006700001027983 */ /* 0x001ee80000100800 */
[----:B------:R-:W3:Y:S01]  /*cd10*/  LDL R3, [R1+0x674] ;  /* 0x0006740001037983 */ /* 0x000ee20000100800 */
[----:B------:R-:W-:Y:S02]  /*cd20*/  ISETP.GT.AND P3, PT, R5, 0x19, PT ;  /* 0x000000190500780c */ /* 0x000fe40003f64270 */
[----:B----4-:R-:W-:-:S11]  /*cd30*/  PRMT R22, RZ, 0x7610, R22 ;  /* 0x00007610ff167816 */ /* 0x010fd60000000016 */
        /* <DEDUP_REMOVED lines=77> */
[----:B------:R-:W-:-:S11]  /*d210*/  PRMT R22, RZ, 0x7610, R22 ;  /* 0x00007610ff167816 */ /* 0x000fd60000000016 */
        /* <DEDUP_REMOVED lines=9> */
[----:B------:R-:W-:-:S02]  /*d2b0*/  PRMT R27, RZ, 0x7610, R27 ;  /* 0x00007610ff1b7816 */ /* 0x000fc4000000001b */
[----:B--2---:R-:W-:-:S04]  /*d2c0*/  @P2 LOP3.LUT R3, R3, R2, RZ, 0x3c, !PT ;  /* 0x0000000203032212 */ /* 0x004fc800078e3cff */
[----:B------:R-:W-:-:S04]  /*d2d0*/  @P2 LOP3.LUT R2, R3, R2, RZ, 0x3c, !PT ;  /* 0x0000000203022212 */ /* 0x000fc800078e3cff */
[----:B------:R-:W-:-:S05]  /*d2e0*/  @P2 LOP3.LUT R3, R3, R2, RZ, 0x3c, !PT ;  /* 0x0000000203032212 */ /* 0x000fca00078e3cff */
[----:B------:R-:W2:Y:S01]  /*d2f0*/  @P2 LDG.E.U16 R27, [R2.64] ;  /* 0x00000006021b2981 */ /* 0x000ea2000c1e1500 */
[----:B------:R-:W-:-:S03]  /*d300*/  ISETP.GT.AND P3, PT, R5, 0x23, PT ;  /* 0x000000230500780c */ /* 0x000fc60003f64270 */
[----:B--2---:R0:W-:Y:S04]  /*d310*/  STL [R1+0x280], R27 ;  /* 0x0002801b01007387 */ /* 0x0041e80000100800 */
[----:B0-----:R-:W2:Y:S04]  /*d320*/  LDL.LU R27, [R1+0x15b8] ;  /* 0x0015b800011b7983 */ /* 0x001ea80000300800 */
        /* <DEDUP_REMOVED lines=66> */
[----:B---3--:R0:W-:Y:S04]  /*d750*/  STL [R1], R20 ;  /* 0x0000001401007387 */ /* 0x0081e80000100800 */
        /* <DEDUP_REMOVED lines=68> */
[----:B0-----:R-:W3:Y:S04]  /*dba0*/  LDL R2, [R1+0x5b0] ;  /* 0x0005b00001027983 */ /* 0x001ee80000100800 */
[----:B------:R-:W3:Y:S01]  /*dbb0*/  LDL R3, [R1+0x5b4] ;  /* 0x0005b40001037983 */ /* 0x000ee20000100800 */
[----:B------:R-:W-:Y:S02]  /*dbc0*/  ISETP.GT.AND P2, PT, R5, 0x31, PT ;  /* 0x000000310500780c */ /* 0x000fe40003f44270 */
[----:B--2---:R-:W-:-:S11]  /*dbd0*/  PRMT R27, RZ, 0x7610, R27 ;  /* 0x00007610ff1b7816 */ /* 0x004fd6000000001b */
[----:B---3--:R-:W-:-:S04]  /*dbe0*/  @P2 LOP3.LUT R3, R3, R2, RZ, 0x3c, !PT ;  /* 0x0000000203032212 */ /* 0x008fc800078e3cff */
        /* <DEDUP_REMOVED lines=10> */
[----:B------:R-:W3:Y:S04]  /*dc90*/  @P3 LDG.E.U16 R25, [R2.64] ;  /* 0x0000000602193981 */ /* 0x000ee8000c1e1500 */
[----:B--2---:R-:W-:Y:S04]  /*dca0*/  STL [R1+0x1460], R27 ;  /* 0x0014601b01007387 */ /* 0x004fe80000100800 */
[----:B------:R-:W-:Y:S01]  /*dcb0*/  STL [R1+0x1464], R27 ;  /* 0x0014641b01007387 */ /* 0x000fe20000100800 */
[----:B------:R-:W-:-:S03]  /*dcc0*/  ISETP.GT.AND P4, PT, R5, 0x33, PT ;  /* 0x000000330500780c */ /* 0x000fc60003f84270 */
[----:B---3--:R0:W-:Y:S04]  /*dcd0*/  STL [R1+0x254], R25 ;  /* 0x0002541901007387 */ /* 0x0081e80000100800 */
        /* <DEDUP_REMOVED lines=73> */
[----:B------:R-:W3:Y:S04]  /*e170*/  @P0 LDG.E.U16 R16, [R2.64] ;  /* 0x0000000602100981 */ /* 0x000ee8000c1e1500 */
[----:B--2---:R-:W-:Y:S04]  /*e180*/  STL [R1+0x145c], R25 ;  /* 0x00145c1901007387 */ /* 0x004fe80000100800 */
[----:B------:R-:W-:Y:S04]  /*e190*/  STL [R1+0x1468], R25 ;  /* 0x0014681901007387 */ /* 0x000fe80000100800 */
[----:B------:R-:W-:Y:S04]  /*e1a0*/  STL [R1+0x146c], R25 ;  /* 0x00146c1901007387 */ /* 0x000fe80000100800 */
[----:B---3--:R0:W-:Y:S04]  /*e1b0*/  STL [R1+0x240], R16 ;  /* 0x0002401001007387 */ /* 0x0081e80000100800 */
[----:B0-----:R-:W2:Y:S04]  /*e1c0*/  LDL.LU R16, [R1+0x156c] ;  /* 0x00156c0001107983 */ /* 0x001ea80000300800 */
[----:B------:R-:W3:Y:S04]  /*e1d0*/  LDL R2, [R1+0x560] ;  /* 0x0005600001027983 */ /* 0x000ee80000100800 */
[----:B------:R-:W3:Y:S01]  /*e1e0*/  LDL R3, [R1+0x564] ;  /* 0x0005640001037983 */ /* 0x000ee20000100800 */
[----:B------:R-:W-:-:S02]  /*e1f0*/  ISETP.GT.AND P2, PT, R5, 0x3b, PT ;  /* 0x0000003b0500780c */ /* 0x000fc40003f44270 */
        /* <DEDUP_REMOVED lines=54> */
[----:B------:R0:W2:Y:S04]  /*e560*/  @P2 LDG.E.U16 R16, [R2.64] ;  /* 0x0000000602102981 */ /* 0x0000a8000c1e1500 */
[----:B0-----:R-:W4:Y:S04]  /*e570*/  LDL R2, [R1+0x530] ;  /* 0x0005300001027983 */ /* 0x001f280000100800 */
[----:B------:R-:W4:Y:S01]  /*e580*/  LDL R3, [R1+0x534] ;  /* 0x0005340001037983 */ /* 0x000f220000100800 */
[----:B------:R-:W-:Y:S02]  /*e590*/  ISETP.GT.AND P3, PT, R5, 0x41, PT ;  /* 0x000000410500780c */ /* 0x000fe40003f64270 */
[----:B---3--:R-:W-:-:S11]  /*e5a0*/  PRMT R23, RZ, 0x7610, R23 ;  /* 0x00007610ff177816 */ /* 0x008fd60000000017 */
[----:B----4-:R-:W-:-:S04]  /*e5b0*/  @P3 LOP3.LUT R3, R3, R2, RZ, 0x3c, !PT ;  /* 0x0000000203033212 */ /* 0x010fc800078e3cff */
[----:B------:R-:W-:-:S04]  /*e5c0*/  @P3 LOP3.LUT R2, R3, R2, RZ, 0x3c, !PT ;  /* 0x0000000203023212 */ /* 0x000fc800078e3cff */
[----:B------:R-:W-:-:S05]  /*e5d0*/  @P3 LOP3.LUT R3, R3, R2, RZ, 0x3c, !PT ;  /* 0x0000000203033212 */ /* 0x000fca00078e3cff */
[----:B------:R0:W3:Y:S04]  /*e5e0*/  @P3 LDG.E.U16 R23, [R2.64] ;  /* 0x0000000602173981 */ /* 0x0000e8000c1e1500 */
[----:B0-----:R-:W4:Y:S04]  /*e5f0*/  LDL R2, [R1+0x528] ;  /* 0x0005280001027983 */ /* 0x001f280000100800 */
[----:B------:R-:W4:Y:S01]  /*e600*/  LDL R3, [R1+0x52c] ;  /* 0x00052c0001037983 */ /* 0x000f220000100800 */
[----:B------:R-:W-:Y:S02]  /*e610*/  ISETP.GT.AND P4, PT, R5, 0x42, PT ;  /* 0x000000420500780c */ /* 0x000fe40003f84270 */
[----:B------:R-:W-:-:S11]  /*e620*/  PRMT R14, RZ, 0x7610, R14 ;  /* 0x00007610ff0e7816 */ /* 0x000fd6000000000e */
[----:B----4-:R-:W-:-:S04]  /*e630*/  @P4 LOP3.LUT R3, R3, R2, RZ, 0x3c, !PT ;  /* 0x0000000203034212 */ /* 0x010fc800078e3cff */
[----:B------:R-:W-:-:S04]  /*e640*/  @P4 LOP3.LUT R2, R3, R2, RZ, 0x3c, !PT ;  /* 0x0000000203024212 */ /* 0x000fc800078e3cff */
[----:B------:R-:W-:-:S05]  /*e650*/  @P4 LOP3.LUT R3, R3, R2, RZ, 0x3c, !PT ;  /* 0x0000000203034212 */ /* 0x000fca00078e3cff */
[----:B------:R-:W4:Y:S04]  /*e660*/  @P4 LDG.E.U16 R14, [R2.64] ;  /* 0x00000006020e4981 */ /* 0x000f28000c1e1500 */
[----:B---3--:R-:W-:Y:S04]  /*e670*/  STL [R1+0x1470], R23 ;  /* 0x0014701701007387 */ /* 0x008fe80000100800 */
[----:B------:R-:W-:Y:S04]  /*e680*/  STL [R1+0x1474], R23 ;  /* 0x0014741701007387 */ /* 0x000fe80000100800 */
[----:B------:R-:W-:Y:S04]  /*e690*/  STL [R1+0x1478], R23 ;  /* 0x0014781701007387 */ /* 0x000fe80000100800 */
[----:B----4-:R0:W-:Y:S04]  /*e6a0*/  STL [R1+0x22c], R14 ;  /* 0x00022c0e01007387 */ /* 0x0101e80000100800 */
[----:B0-----:R-:W3:Y:S04]  /*e6b0*/  LDL.LU R14, [R1+0x1554] ;  /* 0x00155400010e7983 */ /* 0x001ee80000300800 */
[----:B------:R-:W4:Y:S04]  /*e6c0*/  LDL R2, [R1+0x520] ;  /* 0x0005200001027983 */ /* 0x000f280000100800 */
[----:B------:R-:W4:Y:S01]  /*e6d0*/  LDL R3, [R1+0x524] ;  /* 0x0005240001037983 */ /* 0x000f220000100800 */
[----:B------:R-:W-:-:S02]  /*e6e0*/  ISETP.GT.AND P1, PT, R5, 0x43, PT ;  /* 0x000000430500780c */ /* 0x000fc40003f24270 */
[----:B------:R-:W-:-:S11]  /*e6f0*/  PRMT R21, RZ, 0x7610, R21 ;  /* 0x00007610ff157816 */ /* 0x000fd60000000015 */
        /* <DEDUP_REMOVED lines=140> */
[----:B------:R0:W3:Y:S04]  /*efc0*/  @P4 LDG.E.U16 R19, [R2.64] ;  /* 0x0000000602134981 */ /* 0x0000e8000c1e1500 */
[----:B0-----:R-:W2:Y:S04]  /*efd0*/  LDL R2, [R1+0x4a8] ;  /* 0x0004a80001027983 */ /* 0x001ea80000100800 */
[----:B------:R-:W2:Y:S01]  /*efe0*/  LDL R3, [R1+0x4ac] ;  /* 0x0004ac0001037983 */ /* 0x000ea20000100800 */
[----:B------:R-:W-:Y:S02]  /*eff0*/  ISETP.GT.AND P1, PT, R5, 0x52, PT ;  /* 0x000000520500780c */ /* 0x000fe40003f24270 */
[----:B------:R-:W-:-:S11]  /*f000*/  PRMT R12, RZ, 0x7610, R12 ;  /* 0x00007610ff0c7816 */ /* 0x000fd6000000000c */
[----:B--2---:R-:W-:-:S04]  /*f010*/  @P1 LOP3.LUT R3, R3, R2, RZ, 0x3c, !PT ;  /* 0x0000000203031212 */ /* 0x004fc800078e3cff */
[----:B------:R-:W-:-:S04]  /*f020*/  @P1 LOP3.LUT R2, R3, R2, RZ, 0x3c, !PT ;  /* 0x0000000203021212 */ /* 0x000fc800078e3cff */
[----:B------:R-:W-:-:S05]  /*f030*/  @P1 LOP3.LUT R3, R3, R2, RZ, 0x3c, !PT ;  /* 0x0000000203031212 */ /* 0x000fca00078e3cff */
[----:B------:R-:W2:Y:S04]  /*f040*/  @P1 LDG.E.U16 R12, [R2.64] ;  /* 0x00000006020c1981 */ /* 0x000ea8000c1e1500 */
[----:B---3--:R-:W-:Y:S04]  /*f050*/  STL [R1+0x1454], R19 ;  /* 0x0014541301007387 */ /* 0x008fe80000100800 */
[----:B------:R-:W-:Y:S04]  /*f060*/  STL [R1+0x1484], R19 ;  /* 0x0014841301007387 */ /* 0x000fe80000100800 */
[----:B------:R-:W-:Y:S04]  /*f070*/  STL [R1+0x1488], R19 ;  /* 0x0014881301007387 */ /* 0x000fe80000100800 */
[----:B--2---:R0:W-:Y:S04]  /*f080*/  STL [R1+0x200], R12 ;  /* 0x0002000c01007387 */ /* 0x0041e80000100800 */
[----:B0-----:R-:W2:Y:S04]  /*f090*/  LDL.LU R12, [R1+0x1524] ;  /* 0x00152400010c7983 */ /* 0x001ea80000300800 */
[----:B------:R-:W3:Y:S04]  /*f0a0*/  LDL R2, [R1+0x4a0] ;  /* 0x0004a00001027983 */ /* 0x000ee80000100800 */
[----:B------:R-:W3:Y:S01]  /*f0b0*/  LDL R3, [R1+0x4a4] ;  /* 0x0004a40001037983 */ /* 0x000ee20000100800 */
[----:B------:R-:W-:-:S02]  /*f0c0*/  ISETP.GT.AND P0, PT, R5, 0x53, PT ;  /* 0x000000530500780c */ /* 0x000fc40003f04270 */
[----:B----4-:R-:W-:-:S11]  /*f0d0*/  PRMT R7, RZ, 0x7610, R7 ;  /* 0x00007610ff077816 */ /* 0x010fd60000000007 */
[----:B---3--:R-:W-:-:S04]  /*f0e0*/  @P0 LOP3.LUT R3, R3, R2, RZ, 0x3c, !PT ;  /* 0x0000000203030212 */ /* 0x008fc800078e3cff */
        /* <DEDUP_REMOVED lines=11> */
[----:B---3--:R0:W-:Y:S04]  /*f1a0*/  STL [R1+0x244], R7 ;  /* 0x0002440701007387 */ /* 0x0081e80000100800 */
[----:B0-----:R-:W3:Y:S04]  /*f1b0*/  LDL R7, [R1+0x47c] ;  /* 0x00047c0001077983 */ /* 0x001ee80000100800 */
[----:B----4-:R0:W-:Y:S04]  /*f1c0*/  STL [R1+0x23c], R6 ;  /* 0x00023c0601007387 */ /* 0x0101e80000100800 */
[----:B0-----:R-:W4:Y:S04]  /*f1d0*/  LDL.LU R6, [R1+0x1520] ;  /* 0x0015200001067983 */ /* 0x001f280000300800 */
[----:B------:R-:W2:Y:S04]  /*f1e0*/  LDL R2, [R1+0x490] ;  /* 0x0004900001027983 */ /* 0x000ea80000100800 */
[----:B------:R-:W2:Y:S01]  /*f1f0*/  LDL R3, [R1+0x494] ;  /* 0x0004940001037983 */ /* 0x000ea20000100800 */
[----:B------:R-:W-:-:S02]  /*f200*/  ISETP.GT.AND P3, PT, R5, 0x55, PT ;  /* 0x000000550500780c */ /* 0x000fc40003f64270 */
[----:B------:R-:W-:-:S11]  /*f210*/  PRMT R17, RZ, 0x7610, R17 ;  /* 0x00007610ff117816 */ /* 0x000fd60000000011 */
        /* <DEDUP_REMOVED lines=24> */
[C---:B------:R-:W-:Y:S02]  /*f3a0*/  ISETP.GT.AND P0, PT, R5.reuse, 0x58, PT ;  /* 0x000000580500780c */ /* 0x040fe40003f04270 */
[----:B------:R-:W-:Y:S01]  /*f3b0*/  PRMT R12, RZ, 0x7610, R12 ;  /* 0x00007610ff0c7816 */ /* 0x000fe2000000000c */
[----:B--2---:R0:W-:Y:S04]  /*f3c0*/  STL [R1+0x230], R17 ;  /* 0x0002301101007387 */ /* 0x0041e80000100800 */
[----:B0-----:R-:W2:Y:S04]  /*f3d0*/  LDL.LU R17, [R1+0x1514] ;  /* 0x0015140001117983 */ /* 0x001ea80000300800 */
[----:B------:R-:W2:Y:S02]  /*f3e0*/  LDL R3, [R1+0x478] ;  /* 0x0004780001037983 */ /* 0x000ea40000100800 */
[----:B---3--:R-:W-:Y:S01]  /*f3f0*/  @P0 IMAD.MOV.U32 R2, RZ, RZ, R7 ;  /* 0x000000ffff020224 */ /* 0x008fe200078e0007 */
[----:B------:R-:W-:-:S02]  /*f400*/  ISETP.GT.AND P2, PT, R5, 0x59, PT ;  /* 0x000000590500780c */ /* 0x000fc40003f44270 */
[----:B------:R-:W-:Y:S01]  /*f410*/  ISETP.GT.AND P3, PT, R5, 0x5a, PT ;  /* 0x0000005a0500780c */ /* 0x000fe20003f64270 */
[----:B------:R-:W3:Y:S04]  /*f420*/  LDL R7, [R1+0x45c] ;  /* 0x00045c0001077983 */ /* 0x000ee80000100800 */
[----:B--2---:R0:W2:Y:S04]  /*f430*/  @P0 LDG.E.U16 R12, [R2.64] ;  /* 0x00000006020c0981 */ /* 0x0040a8000c1e1500 */
[----:B0-----:R-:W2:Y:S04]  /*f440*/  LDL R2, [R1+0x470] ;  /* 0x0004700001027983 */ /* 0x001ea80000100800 */
[----:B------:R-:W2:Y:S01]  /*f450*/  LDL R3, [R1+0x474] ;  /* 0x0004740001037983 */ /* 0x000ea20000100800 */
[----:B------:R-:W-:-:S02]  /*f460*/  PRMT R17, RZ, 0x7610, R17 ;  /* 0x00007610ff117816 */ /* 0x000fc40000000011 */
[----:B--2---:R-:W-:-:S04]  /*f470*/  @P2 LOP3.LUT R3, R3, R2, RZ, 0x3c, !PT ;  /* 0x0000000203032212 */ /* 0x004fc800078e3cff */
[----:B------:R-:W-:-:S04]  /*f480*/  @P2 LOP3.LUT R2, R3, R2, RZ, 0x3c, !PT ;  /* 0x0000000203022212 */ /* 0x000fc800078e3cff */
[----:B------:R-:W-:-:S05]  /*f490*/  @P2 LOP3.LUT R3, R3, R2, RZ, 0x3c, !PT ;  /* 0x0000000203032212 */ /* 0x000fca00078e3cff */
[----:B------:R0:W2:Y:S04]  /*f4a0*/  @P2 LDG.E.U16 R17, [R2.64] ;  /* 0x0000000602112981 */ /* 0x0000a8000c1e1500 */
[----:B0-----:R-:W2:Y:S04]  /*f4b0*/  LDL R2, [R1+0x468] ;  /* 0x0004680001027983 */ /* 0x001ea80000100800 */
[----:B------:R-:W2:Y:S01]  /*f4c0*/  LDL R3, [R1+0x46c] ;  /* 0x00046c0001037983 */ /* 0x000ea20000100800 */
[----:B------:R-:W-:Y:S02]  /*f4d0*/  PRMT R10, RZ, 0x7610, R10 ;  /* 0x00007610ff0a7816 */ /* 0x000fe4000000000a */
[----:B--2---:R-:W-:-:S04]  /*f4e0*/  @P3 LOP3.LUT R3, R3, R2, RZ, 0x3c, !PT ;  /* 0x0000000203033212 */ /* 0x004fc800078e3cff */
[----:B------:R-:W-:-:S04]  /*f4f0*/  @P3 LOP3.LUT R2, R3, R2, RZ, 0x3c, !PT ;  /* 0x0000000203023212 */ /* 0x000fc800078e3cff */
[----:B------:R-:W-:-:S05]  /*f500*/  @P3 LOP3.LUT R3, R3, R2, RZ, 0x3c, !PT ;  /* 0x0000000203033212 */ /* 0x000fca00078e3cff */
[----:B------:R-:W2:Y:S04]  /*f510*/  @P3 LDG.E.U16 R10, [R2.64] ;  /* 0x00000006020a3981 */ /* 0x000ea8000c1e1500 */
[----:B------:R-:W-:Y:S04]  /*f520*/  STL [R1+0x1450], R17 ;  /* 0x0014501101007387 */ /* 0x000fe80000100800 */
[----:B------:R-:W-:Y:S01]  /*f530*/  STL [R1+0x148c], R17 ;  /* 0x00148c1101007387 */ /* 0x000fe20000100800 */
        /* <DEDUP_REMOVED lines=13> */
[----:B------:R-:W4:Y:S02]  /*f610*/  LDL R3, [R1+0x458] ;  /* 0x0004580001037983 */ /* 0x000f240000100800 */
[----:B---3--:R-:W-:Y:S01]  /*f620*/  @P0 IMAD.MOV.U32 R2, RZ, RZ, R7 ;  /* 0x000000ffff020224 */ /* 0x008fe200078e0007 */
[----:B------:R-:W-:-:S02]  /*f630*/  ISETP.GT.AND P1, PT, R5, 0x5d, PT ;  /* 0x0000005d0500780c */ /* 0x000fc40003f24270 */
[----:B------:R-:W-:Y:S01]  /*f640*/  PRMT R10, RZ, 0x7610, R10 ;  /* 0x00007610ff0a7816 */ /* 0x000fe2000000000a */
[----:B------:R-:W3:Y:S01]  /*f650*/  LDL R7, [R1+0x430] ;  /* 0x0004300001077983 */ /* 0x000ee20000100800 */
[----:B--2---:R-:W-:-:S06]  /*f660*/  PRMT R6, RZ, 0x7610, R6 ;  /* 0x00007610ff067816 */ /* 0x004fcc0000000006 */
[----:B----4-:R0:W2:Y:S04]  /*f670*/  @P0 LDG.E.U16 R6, [R2.64] ;  /* 0x0000000602060981 */ /* 0x0100a8000c1e1500 */
[----:B0-----:R-:W4:Y:S04]  /*f680*/  LDL R2, [R1+0x450] ;  /* 0x0004500001027983 */ /* 0x001f280000100800 */
[----:B------:R-:W4:Y:S02]  /*f690*/  LDL R3, [R1+0x454] ;  /* 0x0004540001037983 */ /* 0x000f240000100800 */
[----:B----4-:R-:W-:-:S04]  /*f6a0*/  @P1 LOP3.LUT R3, R3, R2, RZ, 0x3c, !PT ;  /* 0x0000000203031212 */ /* 0x010fc800078e3cff */
[----:B------:R-:W-:-:S04]  /*f6b0*/  @P1 LOP3.LUT R2, R3, R2, RZ, 0x3c, !PT ;  /* 0x0000000203021212 */ /* 0x000fc800078e3cff */
[----:B------:R-:W-:-:S05]  /*f6c0*/  @P1 LOP3.LUT R3, R3, R2, RZ, 0x3c, !PT ;  /* 0x0000000203031212 */ /* 0x000fca00078e3cff */
[----:B------:R-:W4:Y:S04]  /*f6d0*/  @P1 LDG.E.U16 R10, [R2.64] ;  /* 0x00000006020a1981 */ /* 0x000f28000c1e1500 */
[----:B--2---:R0:W-:Y:S04]  /*f6e0*/  STL [R1+0x224], R6 ;  /* 0x0002240601007387 */ /* 0x0041e80000100800 */
[----:B0-----:R-:W2:Y:S04]  /*f6f0*/  LDL R6, [R1+0x434] ;  /* 0x0004340001067983 */ /* 0x001ea80000100800 */
[----:B----4-:R0:W-:Y:S04]  /*f700*/  STL [R1+0x220], R10 ;  /* 0x0002200a01007387 */ /* 0x0101e80000100800 */
[----:B0-----:R-:W4:Y:S04]  /*f710*/  LDL.LU R10, [R1+0x1508] ;  /* 0x00150800010a7983 */ /* 0x001f280000300800 */
[----:B------:R-:W2:Y:S04]  /*f720*/  LDL R2, [R1+0x448] ;  /* 0x0004480001027983 */ /* 0x000ea80000100800 */
[----:B------:R-:W2:Y:S01]  /*f730*/  LDL R3, [R1+0x44c] ;  /* 0x00044c0001037983 */ /* 0x000ea20000100800 */
[----:B------:R-:W-:-:S02]  /*f740*/  ISETP.GT.AND P2, PT, R5, 0x5e, PT ;  /* 0x0000005e0500780c */ /* 0x000fc40003f44270 */
[----:B----4-:R-:W-:-:S11]  /*f750*/  PRMT R10, RZ, 0x7610, R10 ;  /* 0x00007610ff0a7816 */ /* 0x010fd6000000000a */
        /* <DEDUP_REMOVED lines=19> */
[----:B------:R-:W-:-:S02]  /*f890*/  ISETP.GT.AND P0, PT, R5, 0x61, PT ;  /* 0x000000610500780c */ /* 0x000fc40003f04270 */
[----:B--2---:R-:W-:Y:S02]  /*f8a0*/  PRMT R10, RZ, 0x7610, R10 ;  /* 0x00007610ff0a7816 */ /* 0x004fe4000000000a */
[----:B---3--:R-:W-:-:S04]  /*f8b0*/  @P1 LOP3.LUT R3, R3, R2, RZ, 0x3c, !PT ;  /* 0x0000000203031212 */ /* 0x008fc800078e3cff */
[----:B------:R-:W-:-:S04]  /*f8c0*/  @P1 LOP3.LUT R2, R3, R2, RZ, 0x3c, !PT ;  /* 0x0000000203021212 */ /* 0x000fc800078e3cff */
[----:B------:R-:W-:Y:S02]  /*f8d0*/  @P1 LOP3.LUT R3, R3, R2, RZ, 0x3c, !PT ;  /* 0x0000000203031212 */ /* 0x000fe400078e3cff */
[----:B----4-:R-:W-:-:S03]  /*f8e0*/  PRMT R15, RZ, 0x7610, R15 ;  /* 0x00007610ff0f7816 */ /* 0x010fc6000000000f */
[----:B------:R0:W2:Y:S02]  /*f8f0*/  @P1 LDG.E.U16 R10, [R2.64] ;  /* 0x00000006020a1981 */ /* 0x0000a4000c1e1500 */
[----:B0-----:R-:W-:Y:S02]  /*f900*/  @P0 IMAD.MOV.U32 R2, RZ, RZ, R6 ;  /* 0x000000ffff020224 */ /* 0x001fe400078e0006 */
[----:B------:R-:W-:Y:S01]  /*f910*/  @P0 IMAD.MOV.U32 R3, RZ, RZ, R7 ;  /* 0x000000ffff030224 */ /* 0x000fe200078e0007 */
[----:B------:R-:W-:Y:S01]  /*f920*/  ISETP.GT.AND P1, PT, R5, 0x62, PT ;  /* 0x000000620500780c */ /* 0x000fe20003f24270 */
[----:B------:R-:W3:Y:S04]  /*f930*/  LDL R7, [R1+0x408] ;  /* 0x0004080001077983 */ /* 0x000ee80000100800 */
[----:B------:R0:W4:Y:S01]  /*f940*/  @P0 LDG.E.U16 R15, [R2.64] ;  /* 0x00000006020f0981 */ /* 0x000122000c1e1500 */
[----:B------:R-:W-:-:S03]  /*f950*/  PRMT R9, RZ, 0x7610, R9 ;  /* 0x00007610ff097816 */ /* 0x000fc60000000009 */
[----:B------:R-:W2:Y:S04]  /*f960*/  LDL R6, [R1+0x40c] ;  /* 0x00040c0001067983 */ /* 0x000ea80000100800 */
[----:B0-----:R-:W2:Y:S04]  /*f970*/  LDL R2, [R1+0x428] ;  /* 0x0004280001027983 */ /* 0x001ea80000100800 */
[----:B------:R-:W2:Y:S02]  /*f980*/  LDL R3, [R1+0x42c] ;  /* 0x00042c0001037983 */ /* 0x000ea40000100800 */
        /* <DEDUP_REMOVED lines=30> */
[----:B------:R-:W-:Y:S02]  /*fb70*/  ISETP.GT.AND P1, PT, R5, 0x66, PT ;  /* 0x000000660500780c */ /* 0x000fe40003f24270 */
[----:B---3--:R-:W-:-:S04]  /*fb80*/  @P0 LOP3.LUT R3, R3, R2, RZ, 0x3c, !PT ;  /* 0x0000000203030212 */ /* 0x008fc800078e3cff */
[----:B------:R-:W-:-:S04]  /*fb90*/  @P0 LOP3.LUT R2, R3, R2, RZ, 0x3c, !PT ;  /* 0x0000000203020212 */ /* 0x000fc800078e3cff */
[----:B------:R-:W-:-:S05]  /*fba0*/  @P0 LOP3.LUT R3, R3, R2, RZ, 0x3c, !PT ;  /* 0x0000000203030212 */ /* 0x000fca00078e3cff */
[----:B------:R0:W3:Y:S01]  /*fbb0*/  @P0 LDG.E.U16 R13, [R2.64] ;  /* 0x00000006020d0981 */ /* 0x0000e2000c1e1500 */
[----:B------:R-:W-:Y:S01]  /*fbc0*/  PRMT R0, RZ, 0x7610, R0 ;  /* 0x00007610ff007816 */ /* 0x000fe20000000000 */
[----:B0-----:R-:W-:Y:S02]  /*fbd0*/  @P1 IMAD.MOV.U32 R2, RZ, RZ, R6 ;  /* 0x000000ffff021224 */ /* 0x001fe400078e0006 */
[----:B------:R-:W-:-:S05]  /*fbe0*/  @P1 IMAD.MOV.U32 R3, RZ, RZ, R7 ;  /* 0x000000ffff031224 */ /* 0x000fca00078e0007 */
[----:B------:R0:W2:Y:S04]  /*fbf0*/  @P1 LDG.E.U16 R0, [R2.64] ;  /* 0x0000000602001981 */ /* 0x0000a8000c1e1500 */
[----:B---3--:R1:W-:Y:S04]  /*fc00*/  STL [R1+0x208], R13 ;  /* 0x0002080d01007387 */ /* 0x0083e80000100800 */
[----:B-1----:R-:W3:Y:S04]  /*fc10*/  LDL.LU R13, [R1+0x14f0] ;  /* 0x0014f000010d7983 */ /* 0x002ee80000300800 */
[----:B0-----:R-:W2:Y:S04]  /*fc20*/  LDL R2, [R1+0x400] ;  /* 0x0004000001027983 */ /* 0x001ea80000100800 */
[----:B------:R-:W2:Y:S01]  /*fc30*/  LDL R3, [R1+0x404] ;  /* 0x0004040001037983 */ /* 0x000ea20000100800 */
[----:B------:R-:W-:-:S02]  /*fc40*/  ISETP.GT.AND P0, PT, R5, 0x67, PT ;  /* 0x000000670500780c */ /* 0x000fc40003f04270 */
[----:B------:R-:W-:Y:S01]  /*fc50*/  PRMT R8, RZ, 0x7610, R8 ;  /* 0x00007610ff087816 */ /* 0x000fe20000000008 */
[----:B------:R-:W3:Y:S04]  /*fc60*/  LDL R7, [R1+0x378] ;  /* 0x0003780001077983 */ /* 0x000ee80000100800 */
[----:B------:R-:W3:Y:S06]  /*fc70*/  LDL R6, [R1+0x37c] ;  /* 0x00037c0001067983 */ /* 0x000eec0000100800 */
[----:B--2---:R-:W-:-:S04]  /*fc80*/  @P0 LOP3.LUT R3, R3, R2, RZ, 0x3c, !PT ;  /* 0x0000000203030212 */ /* 0x004fc800078e3cff */
[----:B------:R-:W-:-:S04]  /*fc90*/  @P0 LOP3.LUT R2, R3, R2, RZ, 0x3c, !PT ;  /* 0x0000000203020212 */ /* 0x000fc800078e3cff */
[----:B------:R-:W-:-:S05]  /*fca0*/  @P0 LOP3.LUT R3, R3, R2, RZ, 0x3c, !PT ;  /* 0x0000000203030212 */ /* 0x000fca00078e3cff */
[----:B------:R-:W2:Y:S04]  /*fcb0*/  @P0 LDG.E.U16 R8, [R2.64] ;  /* 0x0000000602080981 */ /* 0x000ea8000c1e1500 */
[----:B------:R-:W-:Y:S01]  /*fcc0*/  STL [R1+0x1448], R0 ;  /* 0x0014480001007387 */ /* 0x000fe20000100800 */
        /* <DEDUP_REMOVED lines=12> */
[----:B------:R-:W-:Y:S02]  /*fd90*/  ISETP.GT.AND P0, PT, R5, 0x69, PT ;  /* 0x000000690500780c */ /* 0x000fe40003f04270 */
[----:B---3--:R-:W-:-:S11]  /*fda0*/  PRMT R13, RZ, 0x7610, R13 ;  /* 0x00007610ff0d7816 */ /* 0x008fd6000000000d */
[----:B--2---:R-:W-:-:S04]  /*fdb0*/  @P0 LOP3.LUT R3, R3, R2, RZ, 0x3c, !PT ;  /* 0x0000000203030212 */ /* 0x004fc800078e3cff */
[----:B------:R-:W-:-:S04]  /*fdc0*/  @P0 LOP3.LUT R2, R3, R2, RZ, 0x3c, !PT ;  /* 0x0000000203020212 */ /* 0x000fc800078e3cff */
[----:B------:R-:W-:-:S05]  /*fdd0*/  @P0 LOP3.LUT R3, R3, R2, RZ, 0x3c, !PT ;  /* 0x0000000203030212 */ /* 0x000fca00078e3cff */
[----:B------:R0:W2:Y:S04]  /*fde0*/  @P0 LDG.E.U16 R13, [R2.64] ;  /* 0x00000006020d0981 */ /* 0x0000a8000c1e1500 */
[----:B0-----:R-:W3:Y:S04]  /*fdf0*/  LDL R2, [R1+0x3b8] ;  /* 0x0003b80001027983 */ /* 0x001ee80000100800 */
[----:B------:R-:W3:Y:S01]  /*fe00*/  LDL R3, [R1+0x3bc] ;  /* 0x0003bc0001037983 */ /* 0x000ee20000100800 */
[C---:B------:R-:W-:Y:S02]  /*fe10*/  ISETP.GT.AND P1, PT, R5.reuse, 0x70, PT ;  /* 0x000000700500780c */ /* 0x040fe40003f24270 */
[----:B------:R-:W-:-:S02]  /*fe20*/  ISETP.GT.AND P2, PT, R5, 0x78, PT ;  /* 0x000000780500780c */ /* 0x000fc40003f44270 */
[----:B------:R-:W-:-:S09]  /*fe30*/  PRMT R8, RZ, 0x7610, R8 ;  /* 0x00007610ff087816 */ /* 0x000fd20000000008 */
[----:B---3--:R-:W-:-:S04]  /*fe40*/  @P1 LOP3.LUT R3, R3, R2, RZ, 0x3c, !PT ;  /* 0x0000000203031212 */ /* 0x008fc800078e3cff */
[----:B------:R-:W-:-:S04]  /*fe50*/  @P1 LOP3.LUT R2, R3, R2, RZ, 0x3c, !PT ;  /* 0x0000000203021212 */ /* 0x000fc800078e3cff */
[----:B------:R-:W-:-:S05]  /*fe60*/  @P1 LOP3.LUT R3, R3, R2, RZ, 0x3c, !PT ;  /* 0x0000000203031212 */ /* 0x000fca00078e3cff */
[----:B------:R0:W3:Y:S02]  /*fe70*/  @P1 LDG.E.U16 R8, [R2.64] ;  /* 0x0000000602081981 */ /* 0x0000e4000c1e1500 */
[----:B0-----:R-:W-:-:S06]  /*fe80*/  PRMT R3, RZ, 0x7610, R3 ;  /* 0x00007610ff037816 */ /* 0x001fcc0000000003 */
[----:B------:R0:W2:Y:S04]  /*fe90*/  @P2 LDG.E.U16 R3, [R6.64] ;  /* 0x0000000606032981 */ /* 0x0000a8000c1e1500 */
[----:B0-----:R-:W2:Y:S04]  /*fea0*/  LDL R6, [R1+0x3e8] ;  /* 0x0003e80001067983 */ /* 0x001ea80000100800 */
[----:B------:R-:W2:Y:S01]  /*feb0*/  LDL R7, [R1+0x3ec] ;  /* 0x0003ec0001077983 */ /* 0x000ea20000100800 */
[----:B------:R-:W-:Y:S02]  /*fec0*/  ISETP.GT.AND P0, PT, R5, 0x6a, PT ;  /* 0x0000006a0500780c */ /* 0x000fe40003f04270 */
        /* <DEDUP_REMOVED lines=73> */
[----:B--2---:R-:W-:Y:S01]  /*10360*/  STL [R1+0x144c], R11 ;  /* 0x00144c0b01007387 */ /* 0x004fe20000100800 */
[----:B------:R-:W-:-:S03]  /*10370*/  ISETP.GT.AND P0, PT, R5, 0x73, PT ;  /* 0x000000730500780c */ /* 0x000fc60003f04270 */
[----:B---3--:R0:W-:Y:S04]  /*10380*/  STL [R1+0xa8], R29 ;  /* 0x0000a81d01007387 */ /* 0x0081e80000100800 */
        /* <DEDUP_REMOVED lines=89> */
[----:B------:R-:W-:Y:S01]  /*10920*/  PRMT R0, RZ, 0x7610, R0 ;  /* 0x00007610ff007816 */ /* 0x000fe20000000000 */
[----:B--2---:R0:W-:Y:S10]  /*10930*/  STL [R1+0xc4], R29 ;  /* 0x0000c41d01007387 */ /* 0x0041f40000100800 */
[----:B---3--:R-:W-:-:S04]  /*10940*/  @P1 LOP3.LUT R7, R7, R6, RZ, 0x3c, !PT ;  /* 0x0000000607071212 */ /* 0x008fc800078e3cff */
[----:B------:R-:W-:-:S04]  /*10950*/  @P1 LOP3.LUT R6, R7, R6, RZ, 0x3c, !PT ;  /* 0x0000000607061212 */ /* 0x000fc800078e3cff */
[----:B------:R-:W-:-:S05]  /*10960*/  @P1 LOP3.LUT R7, R7, R6, RZ, 0x3c, !PT ;  /* 0x0000000607071212 */ /* 0x000fca00078e3cff */
[----:B------:R1:W2:Y:S04]  /*10970*/  @P1 LDG.E.U16 R0, [R6.64] ;  /* 0x0000000606001981 */ /* 0x0002a8000c1e1500 */
[----:B-1----:R-:W3:Y:S04]  /*10980*/  LDL R6, [R1+0x348] ;  /* 0x0003480001067983 */ /* 0x002ee80000100800 */
[----:B------:R-:W3:Y:S04]  /*10990*/  LDL R7, [R1+0x34c] ;  /* 0x00034c0001077983 */ /* 0x000ee80000100800 */
[----:B0-----:R-:W0:Y:S01]  /*109a0*/  S2R R29, SR_TID.X ;  /* 0x00000000001d7919 */ /* 0x001e220000002100 */
[----:B------:R-:W-:-:S02]  /*109b0*/  ISETP.GT.AND P2, PT, R5, 0x7e, PT ;  /* 0x0000007e0500780c */ /* 0x000fc40003f44270 */
[----:B------:R-:W-:Y:S02]  /*109c0*/  PRMT R28, RZ, 0x7610, R28 ;  /* 0x00007610ff1c7816 */ /* 0x000fe4000000001c */
[----:B0-----:R-:W-:-:S04]  /*109d0*/  LOP3.LUT R29, R29, 0x7f, RZ, 0xc0, !PT ;  /* 0x0000007f1d1d7812 */ /* 0x001fc800078ec0ff */
[----:B------:R-:W-:Y:S02]  /*109e0*/  ISETP.GE.AND P0, PT, R29, R5, PT ;  /* 0x000000051d00720c */ /* 0x000fe40003f06270 */
[----:B------:R-:W2:Y:S03]  /*109f0*/  LDL.LU R29, [R1+0x14b0] ;  /* 0x0014b000011d7983 */ /* 0x000ea60000300800 */
[----:B---3--:R-:W-:-:S04]  /*10a00*/  @P2 LOP3.LUT R7, R7, R6, RZ, 0x3c, !PT ;  /* 0x0000000607072212 */ /* 0x008fc800078e3cff */
[----:B------:R-:W-:-:S04]  /*10a10*/  @P2 LOP3.LUT R6, R7, R6, RZ, 0x3c, !PT ;  /* 0x0000000607062212 */ /* 0x000fc800078e3cff */
[----:B------:R-:W-:-:S05]  /*10a20*/  @P2 LOP3.LUT R7, R7, R6, RZ, 0x3c, !PT ;  /* 0x0000000607072212 */ /* 0x000fca00078e3cff */
[----:B------:R0:W3:Y:S04]  /*10a30*/  @P2 LDG.E.U16 R28, [R6.64] ;  /* 0x00000006061c2981 */ /* 0x0000e8000c1e1500 */
[----:B0-----:R-:W2:Y:S04]  /*10a40*/  LDL R6, [R1+0x340] ;  /* 0x0003400001067983 */ /* 0x001ea80000100800 */
[----:B------:R-:W2:Y:S01]  /*10a50*/  LDL R7, [R1+0x344] ;  /* 0x0003440001077983 */ /* 0x000ea20000100800 */
[----:B------:R-:W-:Y:S02]  /*10a60*/  ISETP.GT.AND P1, PT, R5, 0x7f, PT ;  /* 0x0000007f0500780c */ /* 0x000fe40003f24270 */
[----:B------:R-:W-:Y:S01]  /*10a70*/  PRMT R25, RZ, 0x7610, R25 ;  /* 0x00007610ff197816 */ /* 0x000fe20000000019 */
[----:B---3--:R0:W-:Y:S04]  /*10a80*/  STL [R1+0xb8], R28 ;  /* 0x0000b81c01007387 */ /* 0x0081e80000100800 */
[----:B0-----:R-:W3:Y:S06]  /*10a90*/  LDL.LU R28, [R1+0xc] ;  /* 0x00000c00011c7983 */ /* 0x001eec0000300800 */
[----:B--2---:R-:W-:-:S04]  /*10aa0*/  @P1 LOP3.LUT R7, R7, R6, RZ, 0x3c, !PT ;  /* 0x0000000607071212 */ /* 0x004fc800078e3cff */
[----:B------:R-:W-:-:S04]  /*10ab0*/  @P1 LOP3.LUT R6, R7, R6, RZ, 0x3c, !PT ;  /* 0x0000000607061212 */ /* 0x000fc800078e3cff */
[----:B------:R-:W-:-:S05]  /*10ac0*/  @P1 LOP3.LUT R7, R7, R6, RZ, 0x3c, !PT ;  /* 0x0000000607071212 */ /* 0x000fca00078e3cff */
[----:B------:R0:W2:Y:S04]  /*10ad0*/  @P1 LDG.E.U16 R25, [R6.64] ;  /* 0x0000000606191981 */ /* 0x0000a8000c1e1500 */
[----:B0-----:R-:W2:Y:S04]  /*10ae0*/  LDL R6, [R1+0x910] ;  /* 0x0009100001067983 */ /* 0x001ea80000100800 */
[----:B------:R-:W2:Y:S01]  /*10af0*/  LDL R7, [R1+0x918] ;  /* 0x0009180001077983 */ /* 0x000ea20000100800 */
[----:B------:R-:W-:-:S03]  /*10b00*/  PRMT R29, RZ, 0x7610, R29 ;  /* 0x00007610ff1d7816 */ /* 0x000fc6000000001d */
[----:B------:R-:W-:Y:S01]  /*10b10*/  BAR.SYNC.DEFER_BLOCKING 0x0 ;  /* 0x0000000000007b1d */ /* 0x000fe20000010000 */
[----:B--2---:R-:W-:-:S04]  /*10b20*/  @!P0 LOP3.LUT R7, R7, R6, RZ, 0x3c, !PT ;  /* 0x0000000607078212 */ /* 0x004fc800078e3cff */
[----:B------:R-:W-:-:S04]  /*10b30*/  @!P0 LOP3.LUT R6, R7, R6, RZ, 0x3c, !PT ;  /* 0x0000000607068212 */ /* 0x000fc800078e3cff */
[----:B------:R-:W-:-:S05]  /*10b40*/  @!P0 LOP3.LUT R7, R7, R6, RZ, 0x3c, !PT ;  /* 0x0000000607078212 */ /* 0x000fca00078e3cff */
[----:B------:R-:W2:Y:S04]  /*10b50*/  @!P0 LDG.E.U16 R29, [R6.64] ;  /* 0x00000006061d8981 */ /* 0x000ea8000c1e1500 */
[----:B------:R0:W-:Y:S04]  /*10b60*/  STL [R1+0xb4], R25 ;  /* 0x0000b41901007387 */ /* 0x0001e80000100800 */
[----:B0-----:R-:W3:Y:S04]  /*10b70*/  LDL.LU R25, [R1+0x4] ;  /* 0x0000040001197983 */ /* 0x001ee80000300800 */
[----:B--2---:R0:W-:Y:S04]  /*10b80*/  STL [R1+0xb0], R29 ;  /* 0x0000b01d01007387 */ /* 0x0041e80000100800 */
[----:B0-----:R-:W2:Y:S04]  /*10b90*/  LDL.LU R29, [R1+0x14ac] ;  /* 0x0014ac00011d7983 */ /* 0x001ea80000300800 */
[----:B------:R-:W3:Y:S04]  /*10ba0*/  LDL R6, [R1+0x33c] ;  /* 0x00033c0001067983 */ /* 0x000ee80000100800 */
[----:B------:R-:W3:Y:S01]  /*10bb0*/  LDL R7, [R1+0x750] ;  /* 0x0007500001077983 */ /* 0x000ee20000100800 */
[----:B--2---:R-:W-:-:S02]  /*10bc0*/  PRMT R29, RZ, 0x7610, R29 ;  /* 0x00007610ff1d7816 */ /* 0x004fc4000000001d */
[----:B---3--:R-:W-:-:S04]  /*10bd0*/  @!P0 LOP3.LUT R7, R7, R6, RZ, 0x3c, !PT ;  /* 0x0000000607078212 */ /* 0x008fc800078e3cff */
[----:B------:R-:W-:-:S04]  /*10be0*/  @!P0 LOP3.LUT R6, R7, R6, RZ, 0x3c, !PT ;  /* 0x0000000607068212 */ /* 0x000fc800078e3cff */
[----:B------:R-:W-:-:S05]  /*10bf0*/  @!P0 LOP3.LUT R7, R7, R6, RZ, 0x3c, !PT ;  /* 0x0000000607078212 */ /* 0x000fca00078e3cff */
[----:B------:R-:W2:Y:S04]  /*10c00*/  @!P0 LDG.E.U16 R29, [R6.64] ;  /* 0x00000006061d8981 */ /* 0x000ea8000c1e1500 */
        /* <DEDUP_REMOVED lines=55> */
[----:B------:R-:W2:Y:S04]  /*10f80*/  LDL R6, [R1+0x764] ;  /* 0x0007640001067983 */ /* 0x000ea80000100800 */
[----:B------:R-:W2:Y:S04]  /*10f90*/  LDL R7, [R1+0x914] ;  /* 0x0009140001077983 */ /* 0x000ea80000100800 */
[----:B0-----:R-:W0:Y:S02]  /*10fa0*/  S2R R29, SR_TID.X ;  /* 0x00000000001d7919 */ /* 0x001e240000002100 */
[----:B0-----:R-:W-:-:S05]  /*10fb0*/  LOP3.LUT R29, R29, 0x7f, RZ, 0xc0, !PT ;  /* 0x0000007f1d1d7812 */ /* 0x001fca00078ec0ff */
[----:B------:R-:W-:-:S05]  /*10fc0*/  IMAD.SHL.U32 R29, R29, 0x2, RZ ;  /* 0x000000021d1d7824 */ /* 0x000fca00078e00ff */
[----:B------:R0:W-:Y:S02]  /*10fd0*/  STS.U16 [R29], R28 ;  /* 0x0000001c1d007388 */ /* 0x0001e40000000400 */
[----:B0-----:R-:W-:Y:S02]  /*10fe0*/  PRMT R29, RZ, 0x7610, R29 ;  /* 0x00007610ff1d7816 */ /* 0x001fe4000000001d */
[----:B------:R-:W3:Y:S01]  /*10ff0*/  LDL.LU R28, [R1+0x1490] ;  /* 0x00149000011c7983 */ /* 0x000ee20000300800 */
[----:B--2---:R-:W-:-:S04]  /*11000*/  @!P0 LOP3.LUT R7, R7, R6, RZ, 0x3c, !PT ;  /* 0x0000000607078212 */ /* 0x004fc800078e3cff */
        /* <DEDUP_REMOVED lines=9> */
[----:B------:R0:W-:Y:S02]  /*110a0*/  STS.U16 [R29+0x800], R25 ;  /* 0x000800191d007388 */ /* 0x0001e40000000400 */
[----:B0-----:R-:W-:Y:S02]  /*110b0*/  PRMT R29, RZ, 0x7610, R29 ;  /* 0x00007610ff1d7816 */ /* 0x001fe4000000001d */
[----:B------:R-:W3:Y:S01]  /*110c0*/  LDL R25, [R1+0x814] ;  /* 0x0008140001197983 */ /* 0x000ee20000100800 */
        /* <DEDUP_REMOVED lines=10> */
[----:B---3--:R0:W-:Y:S02]  /*11170*/  STS.U16 [R29+0x1000], R28 ;  /* 0x0010001c1d007388 */ /* 0x0081e40000000400 */
[----:B0-----:R-:W-:Y:S02]  /*11180*/  PRMT R29, RZ, 0x7610, R29 ;  /* 0x00007610ff1d7816 */ /* 0x001fe4000000001d */
        /* <DEDUP_REMOVED lines=30> */
[----:B0-----:R-:W0:Y:S01]  /*11370*/  S2R R29, SR_TID.X ;  /* 0x00000000001d7919 */ /* 0x001e220000002100 */
[----:B------:R-:W-:-:S03]  /*11380*/  @!P0 IMAD.MOV.U32 R6, RZ, RZ, R25 ;  /* 0x000000ffff068224 */ /* 0x000fc600078e0019 */
[----:B------:R-:W3:Y:S01]  /*11390*/  LDL R25, [R1+0x8f8] ;  /* 0x0008f80001197983 */ /* 0x000ee20000100800 */
[----:B0-----:R-:W-:-:S05]  /*113a0*/  LOP3.LUT R29, R29, 0x7f, RZ, 0xc0, !PT ;  /* 0x0000007f1d1d7812 */ /* 0x001fca00078ec0ff */
[----:B------:R-:W-:-:S05]  /*113b0*/  IMAD.SHL.U32 R29, R29, 0x2, RZ ;  /* 0x000000021d1d7824 */ /* 0x000fca00078e00ff */
[----:B------:R0:W-:Y:S02]  /*113c0*/  STS.U16 [R29+0x2800], R22 ;  /* 0x002800161d007388 */ /* 0x0001e40000000400 */
[----:B0-----:R-:W-:-:S06]  /*113d0*/  PRMT R29, RZ, 0x7610, R29 ;  /* 0x00007610ff1d7816 */ /* 0x001fcc000000001d */
[----:B--2---:R-:W2:Y:S04]  /*113e0*/  @!P0 LDG.E.U16 R29, [R6.64] ;  /* 0x00000006061d8981 */ /* 0x004ea8000c1e1500 */
[----:B--2---:R0:W-:Y:S04]  /*113f0*/  STL [R1+0x74], R29 ;  /* 0x0000741d01007387 */ /* 0x0041e80000100800 */
[----:B------:R-:W2:Y:S04]  /*11400*/  LDL R6, [R1+0x7d0] ;  /* 0x0007d00001067983 */ /* 0x000ea80000100800 */
[----:B------:R-:W2:Y:S01]  /*11410*/  LDL R7, [R1+0x7d4] ;  /* 0x0007d40001077983 */ /* 0x000ea20000100800 */
[----:B------:R-:W-:-:S03]  /*11420*/  PRMT R5, RZ, 0x7610, R5 ;  /* 0x00007610ff057816 */ /* 0x000fc60000000005 */
[----:B0-----:R-:W0:Y:S01]  /*11430*/  S2R R29, SR_TID.X ;  /* 0x00000000001d7919 */ /* 0x001e220000002100 */
[----:B--2---:R-:W-:-:S04]  /*11440*/  @!P0 LOP3.LUT R7, R7, R6, RZ, 0x3c, !PT ;  /* 0x0000000607078212 */ /* 0x004fc800078e3cff */
[----:B------:R-:W-:-:S04]  /*11450*/  @!P0 LOP3.LUT R6, R7, R6, RZ, 0x3c, !PT ;  /* 0x0000000607068212 */ /* 0x000fc800078e3cff */
[----:B------:R-:W-:-:S05]  /*11460*/  @!P0 LOP3.LUT R7, R7, R6, RZ, 0x3c, !PT ;  /* 0x0000000607078212 */ /* 0x000fca00078e3cff */
[----:B------:R1:W2:Y:S04]  /*11470*/  @!P0 LDG.E.U16 R5, [R6.64] ;  /* 0x0000000606058981 */ /* 0x0002a8000c1e1500 */
[----:B-1----:R-:W2:Y:S04]  /*11480*/  LDL R6, [R1+0x790] ;  /* 0x0007900001067983 */ /* 0x002ea80000100800 */
[----:B------:R-:W2:Y:S01]  /*11490*/  LDL R7, [R1+0x794] ;  /* 0x0007940001077983 */ /* 0x000ea20000100800 */
[----:B0-----:R-:W-:-:S05]  /*114a0*/  LOP3.LUT R29, R29, 0x7f, RZ, 0xc0, !PT ;  /* 0x0000007f1d1d7812 */ /* 0x001fca00078ec0ff */
[----:B------:R-:W-:-:S05]  /*114b0*/  IMAD.SHL.U32 R29, R29, 0x2, RZ ;  /* 0x000000021d1d7824 */ /* 0x000fca00078e00ff */
[----:B------:R-:W-:Y:S04]  /*114c0*/  STS.U16 [R29+0x3000], R20 ;  /* 0x003000141d007388 */ /* 0x000fe80000000400 */
[----:B------:R0:W-:Y:S02]  /*114d0*/  STS.U16 [R29+0x3800], R18 ;  /* 0x003800121d007388 */ /* 0x0001e40000000400 */
[----:B0-----:R-:W-:Y:S02]  /*114e0*/  PRMT R29, RZ, 0x7610, R29 ;  /* 0x00007610ff1d7816 */ /* 0x001fe4000000001d */
[----:B--2---:R-:W-:-:S04]  /*114f0*/  @!P0 LOP3.LUT R7, R7, R6, RZ, 0x3c, !PT ;  /* 0x0000000607078212 */ /* 0x004fc800078e3cff */
[----:B------:R-:W-:-:S04]  /*11500*/  @!P0 LOP3.LUT R6, R7, R6, RZ, 0x3c, !PT ;  /* 0x0000000607068212 */ /* 0x000fc800078e3cff */
[----:B------:R-:W-:-:S05]  /*11510*/  @!P0 LOP3.LUT R7, R7, R6, RZ, 0x3c, !PT ;  /* 0x0000000607078212 */ /* 0x000fca00078e3cff */
[----:B------:R-:W2:Y:S04]  /*11520*/  @!P0 LDG.E.U16 R29, [R6.64] ;  /* 0x00000006061d8981 */ /* 0x000ea8000c1e1500 */
[----:B------:R0:W-:Y:S04]  /*11530*/  STL [R1+0x70], R5 ;  /* 0x0000700501007387 */ /* 0x0001e80000100800 */
[----:B0-----:R-:W3:Y:S04]  /*11540*/  LDL R5, [R1+0x8cc] ;  /* 0x0008cc0001057983 */ /* 0x001ee80000100800 */
        /* <DEDUP_REMOVED lines=11> */
[----:B------:R-:W2:Y:S01]  /*11600*/  @!P0 LDG.E.U16 R29, [R6.64] ;  /* 0x00000006061d8981 */ /* 0x000ea2000c1e1500 */
[----:B------:R-:W-:-:S03]  /*11610*/  PRMT R19, RZ, 0x7610, R19 ;  /* 0x00007610ff137816 */ /* 0x000fc60000000013 */
[----:B--2---:R0:W-:Y:S04]  /*11620*/  STL [R1+0x68], R29 ;  /* 0x0000681d01007387 */ /* 0x0041e80000100800 */
[----:B------:R-:W2:Y:S01]  /*11630*/  LDL R7, [R1+0x748] ;  /* 0x0007480001077983 */ /* 0x000ea20000100800 */
[----:B---3--:R-:W-:-:S03]  /*11640*/  @!P0 IMAD.MOV.U32 R6, RZ, RZ, R25 ;  /* 0x000000ffff068224 */ /* 0x008fc600078e0019 */
[----:B------:R-:W3:Y:S04]  /*11650*/  LDL R25, [R1+0x80c] ;  /* 0x00080c0001197983 */ /* 0x000ee80000100800 */
[----:B0-----:R-:W0:Y:S04]  /*11660*/  S2R R29, SR_TID.X ;  /* 0x00000000001d7919 */ /* 0x001e280000002100 */
[----:B--2---:R1:W2:Y:S01]  /*11670*/  @!P0 LDG.E.U16 R19, [R6.64] ;  /* 0x0000000606138981 */ /* 0x0042a2000c1e1500 */
[----:B0-----:R-:W-:-:S05]  /*11680*/  LOP3.LUT R29, R29, 0x7f, RZ, 0xc0, !PT ;  /* 0x0000007f1d1d7812 */ /* 0x001fca00078ec0ff */
[----:B------:R-:W-:Y:S01]  /*11690*/  IMAD.SHL.U32 R29, R29, 0x2, RZ ;  /* 0x000000021d1d7824 */ /* 0x000fe200078e00ff */
[----:B-1----:R-:W3:Y:S04]  /*116a0*/  LDL R7, [R1+0x84c] ;  /* 0x00084c0001077983 */ /* 0x002ee80000100800 */
[----:B------:R-:W-:Y:S04]  /*116b0*/  STS.U16 [R29+0x5000], R4 ;  /* 0x005000041d007388 */ /* 0x000fe80000000400 */
[----:B--2---:R0:W-:Y:S04]  /*116c0*/  STL [R1+0x64], R19 ;  /* 0x0000641301007387 */ /* 0x0041e80000100800 */
[----:B0-----:R-:W2:Y:S04]  /*116d0*/  LDL.LU R19, [R1+0x1c] ;  /* 0x00001c0001137983 */ /* 0x001ea80000300800 */
[----:B------:R-:W2:Y:S01]  /*116e0*/  LDL R4, [R1+0x8c8] ;  /* 0x0008c80001047983 */ /* 0x000ea20000100800 */
[----:B------:R-:W-:-:S02]  /*116f0*/  PRMT R21, RZ, 0x7610, R21 ;  /* 0x00007610ff157816 */ /* 0x000fc40000000015 */
[----:B--2---:R-:W-:-:S04]  /*11700*/  @!P0 LOP3.LUT R5, R5, R4, RZ, 0x3c, !PT ;  /* 0x0000000405058212 */ /* 0x004fc800078e3cff */
[----:B------:R-:W-:-:S04]  /*11710*/  @!P0 LOP3.LUT R4, R5, R4, RZ, 0x3c, !PT ;  /* 0x0000000405048212 */ /* 0x000fc800078e3cff */
[----:B------:R-:W-:-:S05]  /*11720*/  @!P0 LOP3.LUT R5, R5, R4, RZ, 0x3c, !PT ;  /* 0x0000000405058212 */ /* 0x000fca00078e3cff */
[----:B------:R0:W2:Y:S04]  /*11730*/  @!P0 LDG.E.U16 R21, [R4.64] ;  /* 0x0000000604158981 */ /* 0x0000a8000c1e1500 */
[----:B0-----:R-:W3:Y:S04]  /*11740*/  LDL R4, [R1+0x888] ;  /* 0x0008880001047983 */ /* 0x001ee80000100800 */
[----:B------:R-:W3:Y:S01]  /*11750*/  LDL R5, [R1+0x88c] ;  /* 0x00088c0001057983 */ /* 0x000ee20000100800 */
[----:B------:R-:W-:-:S03]  /*11760*/  PRMT R23, RZ, 0x7610, R23 ;  /* 0x00007610ff177816 */ /* 0x000fc60000000017 */
[----:B--2---:R0:W-:Y:S04]  /*11770*/  STL [R1+0x60], R21 ;  /* 0x0000601501007387 */ /* 0x0041e80000100800 */
[----:B0-----:R-:W2:Y:S01]  /*11780*/  LDL.LU R21, [R1+0x18] ;  /* 0x0000180001157983 */ /* 0x001ea20000300800 */
[----:B---3--:R-:W-:-:S04]  /*11790*/  @!P0 LOP3.LUT R5, R5, R4, RZ, 0x3c, !PT ;  /* 0x0000000405058212 */ /* 0x008fc800078e3cff */
[----:B------:R-:W-:-:S04]  /*117a0*/  @!P0 LOP3.LUT R4, R5, R4, RZ, 0x3c, !PT ;  /* 0x0000000405048212 */ /* 0x000fc800078e3cff */
[----:B------:R-:W-:-:S05]  /*117b0*/  @!P0 LOP3.LUT R5, R5, R4, RZ, 0x3c, !PT ;  /* 0x0000000405058212 */ /* 0x000fca00078e3cff */
[----:B------:R0:W3:Y:S04]  /*117c0*/  @!P0 LDG.E.U16 R23, [R4.64] ;  /* 0x0000000604178981 */ /* 0x0000e8000c1e1500 */
[----:B0-----:R-:W2:Y:S01]  /*117d0*/  LDL R5, [R1+0x848] ;  /* 0x0008480001057983 */ /* 0x001ea20000100800 */
[----:B------:R-:W-:-:S03]  /*117e0*/  @!P0 IMAD.MOV.U32 R4, RZ, RZ, R7 ;  /* 0x000000ffff048224 */ /* 0x000fc600078e0007 */
[----:B------:R-:W-:Y:S04]  /*117f0*/  STS.U16 [R29+0x4800], R14 ;  /* 0x0048000e1d007388 */ /* 0x000fe80000000400 */
[----:B------:R-:W-:Y:S04]  /*11800*/  STS.U16 [R29+0x5800], R12 ;  /* 0x0058000c1d007388 */ /* 0x000fe80000000400 */
[----:B------:R0:W-:Y:S02]  /*11810*/  STS.U16 [R29+0x6000], R10 ;  /* 0x0060000a1d007388 */ /* 0x0001e40000000400 */
[----:B0-----:R-:W-:-:S06]  /*11820*/  PRMT R29, RZ, 0x7610, R29 ;  /* 0x00007610ff1d7816 */ /* 0x001fcc000000001d */
[----:B--2---:R-:W2:Y:S04]  /*11830*/  @!P0 LDG.E.U16 R29, [R4.64] ;  /* 0x00000006041d8981 */ /* 0x004ea8000c1e1500 */
[----:B---3--:R0:W-:Y:S04]  /*11840*/  STL [R1+0x4c], R23 ;  /* 0x00004c1701007387 */ /* 0x0081e80000100800 */
[----:B0-----:R-:W3:Y:S04]  /*11850*/  LDL.LU R23, [R1+0x14] ;  /* 0x0000140001177983 */ /* 0x001ee80000300800 */
[----:B------:R-:W3:Y:S04]  /*11860*/  LDL.LU R7, [R1+0x10] ;  /* 0x0000100001077983 */ /* 0x000ee80000300800 */
[----:B--2---:R0:W-:Y:S04]  /*11870*/  STL [R1+0x48], R29 ;  /* 0x0000481d01007387 */ /* 0x0041e80000100800 */
[----:B------:R-:W2:Y:S01]  /*11880*/  LDL R5, [R1+0x808] ;  /* 0x0008080001057983 */ /* 0x000ea20000100800 */
[----:B------:R-:W-:Y:S01]  /*11890*/  PRMT R27, RZ, 0x7610, R27 ;  /* 0x00007610ff1b7816 */ /* 0x000fe2000000001b */
[----:B------:R-:W-:-:S02]  /*118a0*/  @!P0 IMAD.MOV.U32 R4, RZ, RZ, R25 ;  /* 0x000000ffff048224 */ /* 0x000fc400078e0019 */
[----:B------:R-:W3:Y:S04]  /*118b0*/  LDL.LU R25, [R1+0x8] ;  /* 0x0000080001197983 */ /* 0x000ee80000300800 */
[----:B0-----:R-:W0:Y:S04]  /*118c0*/  S2R R29, SR_TID.X ;  /* 0x00000000001d7919 */ /* 0x001e280000002100 */
[----:B--2---:R1:W2:Y:S04]  /*118d0*/  @!P0 LDG.E.U16 R27, [R4.64] ;  /* 0x00000006041b8981 */ /* 0x0042a8000c1e1500 */
[----:B-1----:R-:W3:Y:S04]  /*118e0*/  LDL R4, [R1+0x7c8] ;  /* 0x0007c80001047983 */ /* 0x002ee80000100800 */
[----:B------:R-:W3:Y:S01]  /*118f0*/  LDL R5, [R1+0x7cc] ;  /* 0x0007cc0001057983 */ /* 0x000ee20000100800 */
[----:B0-----:R-:W-:-:S05]  /*11900*/  LOP3.LUT R29, R29, 0x7f, RZ, 0xc0, !PT ;  /* 0x0000007f1d1d7812 */ /* 0x001fca00078ec0ff */
[----:B------:R-:W-:-:S05]  /*11910*/  IMAD.SHL.U32 R29, R29, 0x2, RZ ;  /* 0x000000021d1d7824 */ /* 0x000fca00078e00ff */
[----:B------:R0:W-:Y:S02]  /*11920*/  STS.U16 [R29+0x6800], R9 ;  /* 0x006800091d007388 */ /* 0x0001e40000000400 */
[----:B0-----:R-:W-:Y:S02]  /*11930*/  PRMT R9, RZ, 0x7610, R9 ;  /* 0x00007610ff097816 */ /* 0x001fe40000000009 */
[----:B--2---:R0:W-:Y:S04]  /*11940*/  STL [R1+0x44], R27 ;  /* 0x0000441b01007387 */ /* 0x0041e80000100800 */
[----:B0-----:R-:W2:Y:S01]  /*11950*/  LDL.LU R27, [R1] ;  /* 0x00000000011b7983 */ /* 0x001ea20000300800 */
[----:B---3--:R-:W-:-:S04]  /*11960*/  @!P0 LOP3.LUT R5, R5, R4, RZ, 0x3c, !PT ;  /* 0x0000000405058212 */ /* 0x008fc800078e3cff */
[----:B------:R-:W-:-:S04]  /*11970*/  @!P0 LOP3.LUT R4, R5, R4, RZ, 0x3c, !PT ;  /* 0x0000000405048212 */ /* 0x000fc800078e3cff */
[----:B------:R-:W-:-:S05]  /*11980*/  @!P0 LOP3.LUT R5, R5, R4, RZ, 0x3c, !PT ;  /* 0x0000000405058212 */ /* 0x000fca00078e3cff */
[----:B------:R0:W3:Y:S04]  /*11990*/  @!P0 LDG.E.U16 R9, [R4.64] ;  /* 0x0000000604098981 */ /* 0x0000e8000c1e1500 */
[----:B0-----:R-:W2:Y:S04]  /*119a0*/  LDL R4, [R1+0x788] ;  /* 0x0007880001047983 */ /* 0x001ea80000100800 */
[----:B------:R-:W2:Y:S01]  /*119b0*/  LDL R5, [R1+0x78c] ;  /* 0x00078c0001057983 */ /* 0x000ea20000100800 */
[----:B------:R-:W-:Y:S02]  /*119c0*/  PRMT R17, RZ, 0x7610, R17 ;  /* 0x00007610ff117816 */ /* 0x000fe40000000011 */
[----:B--2---:R-:W-:-:S04]  /*119d0*/  @!P0 LOP3.LUT R5, R5, R4, RZ, 0x3c, !PT ;  /* 0x0000000405058212 */ /* 0x004fc800078e3cff */
[----:B------:R-:W-:-:S04]  /*119e0*/  @!P0 LOP3.LUT R4, R5, R4, RZ, 0x3c, !PT ;  /* 0x0000000405048212 */ /* 0x000fc800078e3cff */
[----:B------:R-:W-:-:S05]  /*119f0*/  @!P0 LOP3.LUT R5, R5, R4, RZ, 0x3c, !PT ;  /* 0x0000000405058212 */ /* 0x000fca00078e3cff */
[----:B------:R-:W2:Y:S04]  /*11a00*/  @!P0 LDG.E.U16 R17, [R4.64] ;  /* 0x0000000604118981 */ /* 0x000ea8000c1e1500 */
[----:B---3--:R0:W-:Y:S04]  /*11a10*/  STL [R1+0x40], R9 ;  /* 0x0000400901007387 */ /* 0x0081e80000100800 */
[----:B------:R-:W-:Y:S01]  /*11a20*/  STS.U16 [R29+0x7000], R8 ;  /* 0x007000081d007388 */ /* 0x000fe20000000400 */
[----:B0-----:R-:W-:-:S03]  /*11a30*/  LOP3.LUT R9, R29, 0x10, RZ, 0x3c, !PT ;  /* 0x000000101d097812 */ /* 0x001fc600078e3cff */
[----:B------:R-:W-:Y:S04]  /*11a40*/  STS.U16 [R29+0x7800], R3 ;  /* 0x007800031d007388 */ /* 0x000fe80000000400 */
[----:B------:R-:W-:Y:S04]  /*11a50*/  STS.U16 [R9+0x100], R19 ;  /* 0x0001001309007388 */ /* 0x000fe80000000400 */
[----:B--2---:R0:W-:Y:S04]  /*11a60*/  STL [R1+0x3c], R17 ;  /* 0x00003c1101007387 */ /* 0x0041e80000100800 */
[----:B0-----:R-:W2:Y:S04]  /*11a70*/  LDL.LU R17, [R1+0x148c] ;  /* 0x00148c0001117983 */ /* 0x001ea80000300800 */
[----:B------:R-:W3:Y:S04]  /*11a80*/  LDL R4, [R1+0x75c] ;  /* 0x00075c0001047983 */ /* 0x000ee80000100800 */
[----:B------:R-:W3:Y:S04]  /*11a90*/  LDL R5, [R1+0x92c] ;  /* 0x00092c0001057983 */ /* 0x000ee80000100800 */
[----:B------:R-:W2:Y:S01]  /*11aa0*/  LDL.LU R19, [R1+0x1488] ;  /* 0x0014880001137983 */ /* 0x000ea20000300800 */
[----:B---3--:R-:W-:-:S04]  /*11ab0*/  @!P0 LOP3.LUT R5, R5, R4, RZ, 0x3c, !PT ;  /* 0x0000000405058212 */ /* 0x008fc800078e3cff */
[C---:B------:R-:W-:Y:S02]  /*11ac0*/  @!P0 LOP3.LUT R4, R5.reuse, R4, RZ, 0x3c, !PT ;  /* 0x0000000405048212 */ /* 0x040fe400078e3cff */
[----:B--2---:R-:W-:Y:S02]  /*11ad0*/  PRMT R19, RZ, 0x7610, R19 ;  /* 0x00007610ff137816 */ /* 0x004fe40000000013 */
[----:B------:R-:W-:-:S05]  /*11ae0*/  @!P0 LOP3.LUT R5, R5, R4, RZ, 0x3c, !PT ;  /* 0x0000000405058212 */ /* 0x000fca00078e3cff */
[----:B------:R-:W2:Y:S04]  /*11af0*/  @!P0 LDG.E.U16 R19, [R4.64] ;  /* 0x0000000604138981 */ /* 0x000ea8000c1e1500 */
        /* <DEDUP_REMOVED lines=31> */
[----:B------:R0:W-:Y:S04]  /*11cf0*/  STS.U16 [R9+0x1900], R7 ;  /* 0x0019000709007388 */ /* 0x0001e80000000400 */
[----:B0-----:R-:W3:Y:S04]  /*11d00*/  LDL R7, [R1+0x784] ;  /* 0x0007840001077983 */ /* 0x001ee80000100800 */
[----:B------:R-:W-:Y:S04]  /*11d10*/  STS.U16 [R9+0x2100], R25 ;  /* 0x0021001909007388 */ /* 0x000fe80000000400 */
[----:B--2---:R0:W-:Y:S04]  /*11d20*/  STL [R1+0x30], R23 ;  /* 0x0000301701007387 */ /* 0x0041e80000100800 */
[----:B0-----:R-:W2:Y:S04]  /*11d30*/  LDL.LU R23, [R1+0x1470] ;  /* 0x0014700001177983 */ /* 0x001ea80000300800 */
[----:B------:R-:W2:Y:S04]  /*11d40*/  LDL R4, [R1+0x840] ;  /* 0x0008400001047983 */ /* 0x000ea80000100800 */
[----:B------:R-:W2:Y:S04]  /*11d50*/  LDL R5, [R1+0x844] ;  /* 0x0008440001057983 */ /* 0x000ea80000100800 */
[----:B------:R-:W3:Y:S01]  /*11d60*/  LDL.LU R25, [R1+0x146c] ;  /* 0x00146c0001197983 */ /* 0x000ee20000300800 */
[----:B--2---:R-:W-:-:S04]  /*11d70*/  @!P0 LOP3.LUT R5, R5, R4, RZ, 0x3c, !PT ;  /* 0x0000000405058212 */ /* 0x004fc800078e3cff */
[C---:B------:R-:W-:Y:S02]  /*11d80*/  @!P0 LOP3.LUT R4, R5.reuse, R4, RZ, 0x3c, !PT ;  /* 0x0000000405048212 */ /* 0x040fe400078e3cff */
[----:B---3--:R-:W-:Y:S02]  /*11d90*/  PRMT R25, RZ, 0x7610, R25 ;  /* 0x00007610ff197816 */ /* 0x008fe40000000019 */
        /* <DEDUP_REMOVED lines=17> */
[----:B------:R-:W-:-:S02]  /*11eb0*/  PRMT R25, RZ, 0x7610, R25 ;  /* 0x00007610ff197816 */ /* 0x000fc40000000019 */
[----:B---3--:R-:W-:-:S04]  /*11ec0*/  @!P0 LOP3.LUT R5, R5, R4, RZ, 0x3c, !PT ;  /* 0x0000000405058212 */ /* 0x008fc800078e3cff */
[----:B------:R-:W-:-:S04]  /*11ed0*/  @!P0 LOP3.LUT R4, R5, R4, RZ, 0x3c, !PT ;  /* 0x0000000405048212 */ /* 0x000fc800078e3cff */
[----:B------:R-:W-:-:S05]  /*11ee0*/  @!P0 LOP3.LUT R5, R5, R4, RZ, 0x3c, !PT ;  /* 0x0000000405058212 */ /* 0x000fca00078e3cff */
[----:B------:R-:W3:Y:S01]  /*11ef0*/  @!P0 LDG.E.U16 R25, [R4.64] ;  /* 0x0000000604198981 */ /* 0x000ee2000c1e1500 */
[----:B------:R-:W-:-:S03]  /*11f00*/  PRMT R3, RZ, 0x7610, R3 ;  /* 0x00007610ff037816 */ /* 0x000fc60000000003 */
[----:B---3--:R0:W-:Y:S04]  /*11f10*/  STL [R1+0x24], R25 ;  /* 0x0000241901007387 */ /* 0x0081e80000100800 */
[----:B0-----:R-:W3:Y:S04]  /*11f20*/  LDL.LU R25, [R1+0x145c] ;  /* 0x00145c0001197983 */ /* 0x001ee80000300800 */
[----:B------:R-:W2:Y:S01]  /*11f30*/  LDL R5, [R1+0x780] ;  /* 0x0007800001057983 */ /* 0x000ea20000100800 */
[----:B------:R-:W-:Y:S01]  /*11f40*/  @!P0 IMAD.MOV.U32 R4, RZ, RZ, R7 ;  /* 0x000000ffff048224 */ /* 0x000fe200078e0007 */
[----:B------:R-:W-:-:S02]  /*11f50*/  PRMT R21, RZ, 0x7610, R21 ;  /* 0x00007610ff157816 */ /* 0x000fc40000000015 */
[----:B------:R-:W3:Y:S04]  /*11f60*/  LDL R7, [R1+0x838] ;  /* 0x0008380001077983 */ /* 0x000ee80000100800 */
[----:B--2---:R0:W2:Y:S04]  /*11f70*/  @!P0 LDG.E.U16 R3, [R4.64] ;  /* 0x0000000604038981 */ /* 0x0040a8000c1e1500 */
[----:B0-----:R-:W2:Y:S04]  /*11f80*/  LDL R4, [R1+0x758] ;  /* 0x0007580001047983 */ /* 0x001ea80000100800 */
[----:B------:R-:W2:Y:S02]  /*11f90*/  LDL R5, [R1+0x928] ;  /* 0x0009280001057983 */ /* 0x000ea40000100800 */
[----:B--2---:R-:W-:-:S04]  /*11fa0*/  @!P0 LOP3.LUT R5, R5, R4, RZ, 0x3c, !PT ;  /* 0x0000000405058212 */ /* 0x004fc800078e3cff */
[----:B------:R-:W-:-:S04]  /*11fb0*/  @!P0 LOP3.LUT R4, R5, R4, RZ, 0x3c, !PT ;  /* 0x0000000405048212 */ /* 0x000fc800078e3cff */
[----:B------:R-:W-:-:S05]  /*11fc0*/  @!P0 LOP3.LUT R5, R5, R4, RZ, 0x3c, !PT ;  /* 0x0000000405058212 */ /* 0x000fca00078e3cff */
[----:B------:R-:W2:Y:S04]  /*11fd0*/  @!P0 LDG.E.U16 R21, [R4.64] ;  /* 0x0000000604158981 */ /* 0x000ea8000c1e1500 */
[----:B------:R0:W-:Y:S04]  /*11fe0*/  STL [R1+0x20], R3 ;  /* 0x0000200301007387 */ /* 0x0001e80000100800 */
[----:B0-----:R-:W3:Y:S04]  /*11ff0*/  LDL R3, [R1+0x83c] ;  /* 0x00083c0001037983 */ /* 0x001ee80000100800 */
[----:B--2---:R0:W-:Y:S04]  /*12000*/  STL [R1], R21 ;  /* 0x0000001501007387 */ /* 0x0041e80000100800 */
[----:B0-----:R-:W2:Y:S04]  /*12010*/  LDL.LU R21, [R1+0x1458] ;  /* 0x0014580001157983 */ /* 0x001ea80000300800 */
[----:B------:R-:W2:Y:S04]  /*12020*/  LDL R4, [R1+0x740] ;  /* 0x0007400001047983 */ /* 0x000ea80000100800 */
[----:B------:R-:W2:Y:S01]  /*12030*/  LDL R5, [R1+0x8f0] ;  /* 0x0008f00001057983 */ /* 0x000ea20000100800 */
[----:B------:R-:W-:-:S02]  /*12040*/  PRMT R19, RZ, 0x7610, R19 ;  /* 0x00007610ff137816 */ /* 0x000fc40000000013 */
[----:B--2---:R-:W-:-:S04]  /*12050*/  @!P0 LOP3.LUT R5, R5, R4, RZ, 0x3c, !PT ;  /* 0x0000000405058212 */ /* 0x004fc800078e3cff */
[----:B------:R-:W-:-:S04]  /*12060*/  @!P0 LOP3.LUT R4, R5, R4, RZ, 0x3c, !PT ;  /* 0x0000000405048212 */ /* 0x000fc800078e3cff */
[----:B------:R-:W-:-:S05]  /*12070*/  @!P0 LOP3.LUT R5, R5, R4, RZ, 0x3c, !PT ;  /* 0x0000000405058212 */ /* 0x000fca00078e3cff */
[----:B------:R-:W2:Y:S04]  /*12080*/  @!P0 LDG.E.U16 R19, [R4.64] ;  /* 0x0000000604138981 */ /* 0x000ea8000c1e1500 */
[----:B--2---:R0:W-:Y:S04]  /*12090*/  STL [R1+0x18], R19 ;  /* 0x0000181301007387 */ /* 0x0041e80000100800 */
        /* <DEDUP_REMOVED lines=16> */
[----:B------:R3:W2:Y:S01]  /*121a0*/  @!P0 LDG.E.U16 R8, [R4.64] ;  /* 0x0000000604088981 */ /* 0x0006a2000c1e1500 */
[----:B------:R-:W-:Y:S01]  /*121b0*/  PRMT R6, RZ, 0x7610, R6 ;  /* 0x00007610ff067816 */ /* 0x000fe20000000006 */
[----:B---3--:R-:W-:Y:S02]  /*121c0*/  @!P0 IMAD.MOV.U32 R4, RZ, RZ, R3 ;  /* 0x000000ffff048224 */ /* 0x008fe400078e0003 */
[----:B------:R-:W-:Y:S01]  /*121d0*/  @!P0 IMAD.MOV.U32 R5, RZ, RZ, R7 ;  /* 0x000000ffff058224 */ /* 0x000fe200078e0007 */
[----:B------:R-:W3:Y:S04]  /*121e0*/  LDL R3, [R1+0x77c] ;  /* 0x00077c0001037983 */ /* 0x000ee80000100800 */
[----:B------:R0:W3:Y:S04]  /*121f0*/  @!P0 LDG.E.U16 R6, [R4.64] ;  /* 0x0000000604068981 */ /* 0x0000e8000c1e1500 */
[----:B--2---:R1:W-:Y:S04]  /*12200*/  STL [R1+0x10], R8 ;  /* 0x0000100801007387 */ /* 0x0043e80000100800 */
[----:B-1----:R-:W2:Y:S04]  /*12210*/  LDL.LU R8, [R1+0x2b0] ;  /* 0x0002b00001087983 */ /* 0x002ea80000300800 */
[----:B0-----:R-:W2:Y:S04]  /*12220*/  LDL R4, [R1+0x7f8] ;  /* 0x0007f80001047983 */ /* 0x001ea80000100800 */
[----:B------:R-:W2:Y:S01]  /*12230*/  LDL R5, [R1+0x7fc] ;  /* 0x0007fc0001057983 */ /* 0x000ea20000100800 */
[----:B------:R-:W-:-:S03]  /*12240*/  PRMT R11, RZ, 0x7610, R11 ;  /* 0x00007610ff0b7816 */ /* 0x000fc6000000000b */
[----:B------:R-:W3:Y:S01]  /*12250*/  LDL R7, [R1+0x754] ;  /* 0x0007540001077983 */ /* 0x000ee20000100800 */
[----:B--2---:R-:W-:-:S04]  /*12260*/  @!P0 LOP3.LUT R5, R5, R4, RZ, 0x3c, !PT ;  /* 0x0000000405058212 */ /* 0x004fc800078e3cff */
[----:B------:R-:W-:-:S04]  /*12270*/  @!P0 LOP3.LUT R4, R5, R4, RZ, 0x3c, !PT ;  /* 0x0000000405048212 */ /* 0x000fc800078e3cff */
[----:B------:R-:W-:-:S05]  /*12280*/  @!P0 LOP3.LUT R5, R5, R4, RZ, 0x3c, !PT ;  /* 0x0000000405058212 */ /* 0x000fca00078e3cff */
[----:B------:R-:W2:Y:S04]  /*12290*/  @!P0 LDG.E.U16 R11, [R4.64] ;  /* 0x00000006040b8981 */ /* 0x000ea8000c1e1500 */
[----:B---3--:R0:W-:Y:S04]  /*122a0*/  STL [R1+0xc], R6 ;  /* 0x00000c0601007387 */ /* 0x0081e80000100800 */
[----:B0-----:R-:W3:Y:S04]  /*122b0*/  LDL R6, [R1+0x924] ;  /* 0x0009240001067983 */ /* 0x001ee80000100800 */
        /* <DEDUP_REMOVED lines=9> */
[----:B------:R-:W-:Y:S04]  /*12350*/  STS.U16 [R9+0x3100], R27 ;  /* 0x0031001b09007388 */ /* 0x000fe80000000400 */
[----:B------:R-:W-:Y:S04]  /*12360*/  STS.U16 [R9+0x3900], R25 ;  /* 0x0039001909007388 */ /* 0x000fe80000000400 */
[----:B--2---:R-:W-:Y:S04]  /*12370*/  STL [R1+0x4], R29 ;  /* 0x0000041d01007387 */ /* 0x004fe80000100800 */
[----:B------:R-:W2:Y:S04]  /*12380*/  LDL R4, [R1+0x778] ;  /* 0x0007780001047983 */ /* 0x000ea80000100800 */
[----:B------:R-:W-:Y:S04]  /*12390*/  STS.U16 [R9+0x4100], R23 ;  /* 0x0041001709007388 */ /* 0x000fe80000000400 */
[----:B------:R-:W-:Y:S04]  /*123a0*/  STS.U16 [R9+0x4900], R21 ;  /* 0x0049001509007388 */ /* 0x000fe80000000400 */
[----:B------:R-:W-:Y:S04]  /*123b0*/  STS.U16 [R9+0x5100], R19 ;  /* 0x0051001309007388 */ /* 0x000fe80000000400 */
[----:B------:R-:W-:Y:S04]  /*123c0*/  STS.U16 [R9+0x5900], R17 ;  /* 0x0059001109007388 */ /* 0x000fe80000000400 */
[----:B----4-:R-:W-:Y:S01]  /*123d0*/  STS.U16 [R9+0x6100], R15 ;  /* 0x0061000f09007388 */ /* 0x010fe20000000400 */
[----:B------:R-:W-:-:S03]  /*123e0*/  PRMT R16, RZ, 0x7610, R16 ;  /* 0x00007610ff107816 */ /* 0x000fc60000000010 */
[----:B------:R-:W-:Y:S04]  /*123f0*/  STS.U16 [R9+0x6900], R13 ;  /* 0x0069000d09007388 */ /* 0x000fe80000000400 */
[----:B------:R-:W-:Y:S04]  /*12400*/  STS.U16 [R9+0x7100], R11 ;  /* 0x0071000b09007388 */ /* 0x000fe80000000400 */
[----:B------:R0:W-:Y:S04]  /*12410*/  STS.U16 [R9+0x7900], R2 ;  /* 0x0079000209007388 */ /* 0x0001e80000000400 */
[----:B------:R-:W4:Y:S01]  /*12420*/  LDL.LU R5, [R1+0x2d4] ;  /* 0x0002d40001057983 */ /* 0x000f220000300800 */
[----:B0-----:R-:W-:-:S02]  /*12430*/  @!P0 IMAD.MOV.U32 R2, RZ, RZ, R3 ;  /* 0x000000ffff028224 */ /* 0x001fc400078e0003 */
[----:B--2---:R-:W-:-:S05]  /*12440*/  @!P0 IMAD.MOV.U32 R3, RZ, RZ, R4 ;  /* 0x000000ffff038224 */ /* 0x004fca00078e0004 */
[----:B------:R0:W2:Y:S04]  /*12450*/  @!P0 LDG.E.U16 R16, [R2.64] ;  /* 0x0000000602108981 */ /* 0x0000a8000c1e1500 */
[----:B------:R-:W1:Y:S01]  /*12460*/  S2R R29, SR_TID.X ;  /* 0x00000000001d7919 */ /* 0x000e620000002100 */
[----:B---3--:R-:W-:Y:S01]  /*12470*/  @!P0 IMAD.MOV.U32 R4, RZ, RZ, R6 ;  /* 0x000000ffff048224 */ /* 0x008fe200078e0006 */
[----:B0-----:R-:W-:Y:S02]  /*12480*/  PRMT R2, RZ, 0x7610, R2 ;  /* 0x00007610ff027816 */ /* 0x001fe40000000002 */
[----:B-1----:R-:W-:-:S05]  /*12490*/  LOP3.LUT R29, R29, 0x7f, RZ, 0xc0, !PT ;  /* 0x0000007f1d1d7812 */ /* 0x002fca00078ec0ff */
[----:B------:R-:W-:-:S05]  /*124a0*/  IMAD.SHL.U32 R29, R29, 0x2, RZ ;  /* 0x000000021d1d7824 */ /* 0x000fca00078e00ff */
[----:B------:R-:W-:-:S05]  /*124b0*/  LOP3.LUT R9, R29, 0x20, RZ, 0x3c, !PT ;  /* 0x000000201d097812 */ /* 0x000fca00078e3cff */
[----:B----4-:R0:W-:Y:S02]  /*124c0*/  STS.U16 [R9+0x200], R5 ;  /* 0x0002000509007388 */ /* 0x0101e40000000400 */
[----:B0-----:R-:W-:-:S05]  /*124d0*/  @!P0 IMAD.MOV.U32 R5, RZ, RZ, R7 ;  /* 0x000000ffff058224 */ /* 0x001fca00078e0007 */
[----:B------:R0:W3:Y:S04]  /*124e0*/  @!P0 LDG.E.U16 R2, [R4.64] ;  /* 0x0000000604028981 */ /* 0x0000e8000c1e1500 */
[----:B--2---:R1:W-:Y:S04]  /*124f0*/  STL [R1+0x13d4], R16 ;  /* 0x0013d41001007387 */ /* 0x0043e80000100800 */
[----:B-1----:R-:W2:Y:S04]  /*12500*/  LDL.LU R16, [R1+0x280] ;  /* 0x0002800001107983 */ /* 0x002ea80000300800 */
[----:B0-----:R-:W4:Y:S04]  /*12510*/  LDL R4, [R1+0x73c] ;  /* 0x00073c0001047983 */ /* 0x001f280000100800 */
[----:B------:R-:W4:Y:S01]  /*12520*/  LDL R5, [R1+0x8ec] ;  /* 0x0008ec0001057983 */ /* 0x000f220000100800 */
[----:B------:R-:W-:-:S03]  /*12530*/  PRMT R28, RZ, 0x7610, R28 ;  /* 0x00007610ff1c7816 */ /* 0x000fc6000000001c */
[----:B------:R-:W2:Y:S04]  /*12540*/  LDL R7, [R1+0x870] ;  /* 0x0008700001077983 */ /* 0x000ea80000100800 */
[----:B------:R-:W2:Y:S04]  /*12550*/  LDL R6, [R1+0x874] ;  /* 0x0008740001067983 */ /* 0x000ea80000100800 */
[----:B---3--:R0:W-:Y:S04]  /*12560*/  STL [R1+0x13d0], R2 ;  /* 0x0013d00201007387 */ /* 0x0081e80000100800 */
[----:B0-----:R-:W3:Y:S01]  /*12570*/  LDL.LU R2, [R1+0x2c8] ;  /* 0x0002c80001027983 */ /* 0x001ee20000300800 */
[----:B----4-:R-:W-:-:S04]  /*12580*/  @!P0 LOP3.LUT R5, R5, R4, RZ, 0x3c, !PT ;  /* 0x0000000405058212 */ /* 0x010fc800078e3cff */
[----:B------:R-:W-:-:S04]  /*12590*/  @!P0 LOP3.LUT R4, R5, R4, RZ, 0x3c, !PT ;  /* 0x0000000405048212 */ /* 0x000fc800078e3cff */
[----:B------:R-:W-:-:S05]  /*125a0*/  @!P0 LOP3.LUT R5, R5, R4, RZ, 0x3c, !PT ;  /* 0x0000000405058212 */ /* 0x000fca00078e3cff */
[----:B------:R0:W4:Y:S04]  /*125b0*/  @!P0 LDG.E.U16 R28, [R4.64] ;  /* 0x00000006041c8981 */ /* 0x000128000c1e1500 */
[----:B0-----:R-:W2:Y:S04]  /*125c0*/  LDL R4, [R1+0x8b0] ;  /* 0x0008b00001047983 */ /* 0x001ea80000100800 */
[----:B------:R-:W2:Y:S01]  /*125d0*/  LDL R5, [R1+0x8b4] ;  /* 0x0008b40001057983 */ /* 0x000ea20000100800 */
[----:B------:R-:W-:-:S03]  /*125e0*/  PRMT R27, RZ, 0x7610, R27 ;  /* 0x00007610ff1b7816 */ /* 0x000fc6000000001b */
[----:B---3--:R-:W-:Y:S04]  /*125f0*/  STS.U16 [R9+0xa00], R2 ;  /* 0x000a000209007388 */ /* 0x008fe80000000400 */
[----:B------:R0:W-:Y:S04]  /*12600*/  STS.U16 [R9+0x1200], R8 ;  /* 0x0012000809007388 */ /* 0x0001e80000000400 */
[----:B----4-:R1:W-:Y:S04]  /*12610*/  STL [R1+0x13d8], R28 ;  /* 0x0013d81c01007387 */ /* 0x0103e80000100800 */
[----:B0-----:R-:W3:Y:S04]  /*12620*/  LDL R8, [R1+0x830] ;  /* 0x0008300001087983 */ /* 0x001ee80000100800 */
[----:B------:R-:W4:Y:S04]  /*12630*/  LDL R2, [R1+0x834] ;  /* 0x0008340001027983 */ /* 0x000f280000100800 */
[----:B-1----:R-:W3:Y:S01]  /*12640*/  LDL.LU R28, [R1+0x240] ;  /* 0x00024000011c7983 */ /* 0x002ee20000300800 */
[----:B--2---:R-:W-:-:S04]  /*12650*/  @!P0 LOP3.LUT R5, R5, R4, RZ, 0x3c, !PT ;  /* 0x0000000405058212 */ /* 0x004fc800078e3cff */
[----:B------:R-:W-:-:S04]  /*12660*/  @!P0 LOP3.LUT R4, R5, R4, RZ, 0x3c, !PT ;  /* 0x0000000405048212 */ /* 0x000fc800078e3cff */
[----:B------:R-:W-:-:S05]  /*12670*/  @!P0 LOP3.LUT R5, R5, R4, RZ, 0x3c, !PT ;  /* 0x0000000405058212 */ /* 0x000fca00078e3cff */
[----:B------:R0:W2:Y:S04]  /*12680*/  @!P0 LDG.E.U16 R27, [R4.64] ;  /* 0x00000006041b8981 */ /* 0x0000a8000c1e1500 */
[----:B0-----:R-:W2:Y:S01]  /*12690*/  LDL.LU R5, [R1+0x298] ;  /* 0x0002980001057983 */ /* 0x001ea20000300800 */
[----:B------:R-:W-:Y:S01]  /*126a0*/  PRMT R26, RZ, 0x7610, R26 ;  /* 0x00007610ff1a7816 */ /* 0x000fe2000000001a */
[----:B------:R-:W-:Y:S02]  /*126b0*/  @!P0 IMAD.MOV.U32 R4, RZ, RZ, R6 ;  /* 0x000000ffff048224 */ /* 0x000fe400078e0006 */
[----:B--2---:R0:W-:Y:S02]  /*126c0*/  STS.U16 [R9+0x1a00], R5 ;  /* 0x001a000509007388 */ /* 0x0041e40000000400 */
[----:B0-----:R-:W-:-:S05]  /*126d0*/  @!P0 IMAD.MOV.U32 R5, RZ, RZ, R7 ;  /* 0x000000ffff058224 */ /* 0x001fca00078e0007 */
[----:B------:R4:W2:Y:S01]  /*126e0*/  @!P0 LDG.E.U16 R26, [R4.64] ;  /* 0x00000006041a8981 */ /* 0x0008a2000c1e1500 */
[----:B------:R-:W-:-:S03]  /*126f0*/  PRMT R25, RZ, 0x7610, R25 ;  /* 0x00007610ff197816 */ /* 0x000fc60000000019 */
[----:B------:R0:W-:Y:S04]  /*12700*/  STL [R1+0x13dc], R27 ;  /* 0x0013dc1b01007387 */ /* 0x0001e80000100800 */
[----:B------:R-:W2:Y:S01]  /*12710*/  LDL R6, [R1+0x7b4] ;  /* 0x0007b40001067983 */ /* 0x000ea20000100800 */
[----:B----4-:R-:W-:Y:S02]  /*12720*/  @!P0 IMAD.MOV.U32 R4, RZ, RZ, R2 ;  /* 0x000000ffff048224 */ /* 0x010fe400078e0002 */
[----:B---3--:R-:W-:Y:S01]  /*12730*/  @!P0 IMAD.MOV.U32 R5, RZ, RZ, R8 ;  /* 0x000000ffff058224 */ /* 0x008fe200078e0008 */
[----:B0-----:R-:W3:Y:S04]  /*12740*/  LDL R27, [R1+0x7b0] ;  /* 0x0007b000011b7983 */ /* 0x001ee80000100800 */
[----:B------:R-:W4:Y:S04]  /*12750*/  LDL.LU R7, [R1+0x22c] ;  /* 0x00022c0001077983 */ /* 0x000f280000300800 */
[----:B------:R0:W-:Y:S04]  /*12760*/  STS.U16 [R9+0x2200], R16 ;  /* 0x0022001009007388 */ /* 0x0001e80000000400 */
[----:B------:R1:W3:Y:S04]  /*12770*/  @!P0 LDG.E.U16 R25, [R4.64] ;  /* 0x0000000604198981 */ /* 0x0002e8000c1e1500 */
[----:B--2---:R2:W-:Y:S04]  /*12780*/  STL [R1+0x13e0], R26 ;  /* 0x0013e01a01007387 */ /* 0x0045e80000100800 */
[----:B0-----:R-:W4:Y:S04]  /*12790*/  LDL R16, [R1+0x770] ;  /* 0x0007700001107983 */ /* 0x001f280000100800 */
[----:B------:R-:W4:Y:S04]  /*127a0*/  LDL R2, [R1+0x774] ;  /* 0x0007740001027983 */ /* 0x000f280000100800 */
[----:B--2---:R-:W2:Y:S04]  /*127b0*/  LDL R26, [R1+0x7f4] ;  /* 0x0007f400011a7983 */ /* 0x004ea80000100800 */
[----:B------:R-:W2:Y:S04]  /*127c0*/  LDL.LU R8, [R1+0x214] ;  /* 0x0002140001087983 */ /* 0x000ea80000300800 */
[----:B-1----:R-:W2:Y:S04]  /*127d0*/  LDL.LU R4, [R1+0x260] ;  /* 0x0002600001047983 */ /* 0x002ea80000300800 */
[----:B------:R-:W4:Y:S01]  /*127e0*/  LDL R5, [R1+0x7f0] ;  /* 0x0007f00001057983 */ /* 0x000f220000100800 */
[----:B------:R-:W-:-:S02]  /*127f0*/  PRMT R24, RZ, 0x7610, R24 ;  /* 0x00007610ff187816 */ /* 0x000fc40000000018 */
[----:B------:R-:W-:Y:S01]  /*12800*/  PRMT R23, RZ, 0x7610, R23 ;  /* 0x00007610ff177816 */ /* 0x000fe20000000017 */
[----:B---3--:R0:W-:Y:S04]  /*12810*/  STL [R1+0x13e4], R25 ;  /* 0x0013e41901007387 */ /* 0x0081e80000100800 */
[----:B0-----:R-:W3:Y:S04]  /*12820*/  LDL.LU R25, [R1+0x254] ;  /* 0x0002540001197983 */ /* 0x001ee80000300800 */
[----:B--2---:R0:W-:Y:S02]  /*12830*/  STS.U16 [R9+0x2a00], R4 ;  /* 0x002a000409007388 */ /* 0x0041e40000000400 */
[----:B0-----:R-:W-:Y:S01]  /*12840*/  @!P0 IMAD.MOV.U32 R4, RZ, RZ, R26 ;  /* 0x000000ffff048224 */ /* 0x001fe200078e001a */
[----:B------:R-:W-:Y:S01]  /*12850*/  PRMT R15, RZ, 0x7610, R15 ;  /* 0x00007610ff0f7816 */ /* 0x000fe2000000000f */
[----:B------:R-:W2:Y:S04]  /*12860*/  LDL.LU R26, [R1+0x200] ;  /* 0x00020000011a7983 */ /* 0x000ea80000300800 */
[----:B----4-:R0:W4:Y:S02]  /*12870*/  @!P0 LDG.E.U16 R24, [R4.64] ;  /* 0x0000000604188981 */ /* 0x010124000c1e1500 */
[----:B0-----:R-:W-:-:S02]  /*12880*/  @!P0 IMAD.MOV.U32 R4, RZ, RZ, R6 ;  /* 0x000000ffff048224 */ /* 0x001fc400078e0006 */
[----:B------:R-:W-:-:S05]  /*12890*/  @!P0 IMAD.MOV.U32 R5, RZ, RZ, R27 ;  /* 0x000000ffff058224 */ /* 0x000fca00078e001b */
[----:B------:R0:W2:Y:S04]  /*128a0*/  @!P0 LDG.E.U16 R23, [R4.64] ;  /* 0x0000000604178981 */ /* 0x0000a8000c1e1500 */
[----:B---3--:R1:W-:Y:S01]  /*128b0*/  STS.U16 [R9+0x3200], R25 ;  /* 0x0032001909007388 */ /* 0x0083e20000000400 */
[----:B0-----:R-:W-:Y:S02]  /*128c0*/  @!P0 IMAD.MOV.U32 R4, RZ, RZ, R2 ;  /* 0x000000ffff048224 */ /* 0x001fe400078e0002 */
[----:B------:R-:W-:-:S05]  /*128d0*/  @!P0 IMAD.MOV.U32 R5, RZ, RZ, R16 ;  /* 0x000000ffff058224 */ /* 0x000fca00078e0010 */
[----:B------:R-:W3:Y:S04]  /*128e0*/  @!P0 LDG.E.U16 R15, [R4.64] ;  /* 0x00000006040f8981 */ /* 0x000ee8000c1e1500 */
[----:B----4-:R0:W-:Y:S04]  /*128f0*/  STL [R1+0x13e8], R24 ;  /* 0x0013e81801007387 */ /* 0x0101e80000100800 */
[----:B-1----:R-:W4:Y:S04]  /*12900*/  LDL R25, [R1+0x900] ;  /* 0x0009000001197983 */ /* 0x002f280000100800 */
[----:B------:R-:W4:Y:S04]  /*12910*/  LDL R6, [R1+0x920] ;  /* 0x0009200001067983 */ /* 0x000f280000100800 */
[----:B------:R-:W4:Y:S04]  /*12920*/  LDL.LU R27, [R1+0x1e8] ;  /* 0x0001e800011b7983 */ /* 0x000f280000300800 */
[----:B--2---:R1:W-:Y:S04]  /*12930*/  STL [R1+0x13ec], R23 ;  /* 0x0013ec1701007387 */ /* 0x0043e80000100800 */
[----:B0-----:R-:W2:Y:S04]  /*12940*/  LDL R24, [R1+0x738] ;  /* 0x0007380001187983 */ /* 0x001ea80000100800 */
[----:B-1----:R-:W2:Y:S01]  /*12950*/  LDL R23, [R1+0x8e8] ;  /* 0x0008e80001177983 */ /* 0x002ea20000100800 */
[----:B------:R-:W-:-:S03]  /*12960*/  PRMT R3, RZ, 0x7610, R3 ;  /* 0x00007610ff037816 */ /* 0x000fc60000000003 */
[----:B------:R0:W-:Y:S01]  /*12970*/  STS.U16 [R9+0x3a00], R28 ;  /* 0x003a001c09007388 */ /* 0x0001e20000000400 */
[----:B------:R-:W-:-:S03]  /*12980*/  PRMT R22, RZ, 0x7610, R22 ;  /* 0x00007610ff167816 */ /* 0x000fc60000000016 */
[----:B------:R1:W-:Y:S04]  /*12990*/  STS.U16 [R9+0x4200], R7 ;  /* 0x0042000709007388 */ /* 0x0003e80000000400 */
[----:B0-----:R-:W2:Y:S04]  /*129a0*/  LDL.LU R28, [R1+0x1d0] ;  /* 0x0001d000011c7983 */ /* 0x001ea80000300800 */
[----:B---3--:R-:W-:Y:S04]  /*129b0*/  STL [R1+0x13f0], R15 ;  /* 0x0013f00f01007387 */ /* 0x008fe80000100800 */
[----:B-1----:R-:W3:Y:S04]  /*129c0*/  LDL R7, [R1+0x8a8] ;  /* 0x0008a80001077983 */ /* 0x002ee80000100800 */
[----:B------:R-:W3:Y:S01]  /*129d0*/  LDL R2, [R1+0x8ac] ;  /* 0x0008ac0001027983 */ /* 0x000ee20000100800 */
[----:B------:R-:W-:-:S03]  /*129e0*/  PRMT R21, RZ, 0x7610, R21 ;  /* 0x00007610ff157816 */ /* 0x000fc60000000015 */
[----:B------:R-:W3:Y:S01]  /*129f0*/  LDL.LU R16, [R1+0xc0] ;  /* 0x0000c00001107983 */ /* 0x000ee20000300800 */
[----:B----4-:R-:W-:Y:S02]  /*12a00*/  @!P0 IMAD.MOV.U32 R5, RZ, RZ, R25 ;  /* 0x000000ffff058224 */ /* 0x010fe400078e0019 */
[----:B------:R-:W-:Y:S01]  /*12a10*/  @!P0 IMAD.MOV.U32 R4, RZ, RZ, R6 ;  /* 0x000000ffff048224 */ /* 0x000fe200078e0006 */
[----:B------:R0:W-:Y:S04]  /*12a20*/  STS.U16 [R9+0x4a00], R8 ;  /* 0x004a000809007388 */ /* 0x0001e80000000400 */
[----:B------:R2:W4:Y:S04]  /*12a30*/  @!P0 LDG.E.U16 R3, [R4.64] ;  /* 0x0000000604038981 */ /* 0x000528000c1e1500 */
[----:B------:R-:W4:Y:S01]  /*12a40*/  LDL.LU R6, [R1+0xa8] ;  /* 0x0000a80001067983 */ /* 0x000f220000300800 */
[----:B--2---:R-:W-:-:S02]  /*12a50*/  @!P0 IMAD.MOV.U32 R5, RZ, RZ, R24 ;  /* 0x000000ffff058224 */ /* 0x004fc400078e0018 */
[----:B------:R-:W-:-:S05]  /*12a60*/  @!P0 IMAD.MOV.U32 R4, RZ, RZ, R23 ;  /* 0x000000ffff048224 */ /* 0x000fca00078e0017 */
[----:B------:R3:W2:Y:S02]  /*12a70*/  @!P0 LDG.E.U16 R22, [R4.64] ;  /* 0x0000000604168981 */ /* 0x0006a4000c1e1500 */
[----:B---3--:R-:W-:Y:S02]  /*12a80*/  @!P0 IMAD.MOV.U32 R5, RZ, RZ, R7 ;  /* 0x000000ffff058224 */ /* 0x008fe400078e0007 */
[----:B------:R-:W-:-:S05]  /*12a90*/  @!P0 IMAD.MOV.U32 R4, RZ, RZ, R2 ;  /* 0x000000ffff048224 */ /* 0x000fca00078e0002 */
[----:B------:R-:W3:Y:S04]  /*12aa0*/  @!P0 LDG.E.U16 R21, [R4.64] ;  /* 0x0000000604158981 */ /* 0x000ee8000c1e1500 */
[----:B----4-:R1:W-:Y:S04]  /*12ab0*/  STL [R1+0x13f4], R3 ;  /* 0x0013f40301007387 */ /* 0x0103e80000100800 */
[----:B0-----:R-:W4:Y:S04]  /*12ac0*/  LDL R8, [R1+0x868] ;  /* 0x0008680001087983 */ /* 0x001f280000100800 */
[----:B-1----:R-:W4:Y:S04]  /*12ad0*/  LDL R3, [R1+0x86c] ;  /* 0x00086c0001037983 */ /* 0x002f280000100800 */
[----:B--2---:R0:W-:Y:S04]  /*12ae0*/  STL [R1+0x13f8], R22 ;  /* 0x0013f81601007387 */ /* 0x0041e80000100800 */
[----:B------:R-:W2:Y:S04]  /*12af0*/  LDL R23, [R1+0x828] ;  /* 0x0008280001177983 */ /* 0x000ea80000100800 */
[----:B------:R-:W2:Y:S04]  /*12b00*/  LDL R15, [R1+0x7e8] ;  /* 0x0007e800010f7983 */ /* 0x000ea80000100800 */
[----:B0-----:R-:W2:Y:S04]  /*12b10*/  LDL R22, [R1+0x82c] ;  /* 0x00082c0001167983 */ /* 0x001ea80000100800 */
[----:B------:R-:W2:Y:S01]  /*12b20*/  LDL R2, [R1+0x7ec] ;  /* 0x0007ec0001027983 */ /* 0x000ea20000100800 */
[----:B------:R-:W-:-:S02]  /*12b30*/  PRMT R20, RZ, 0x7610, R20 ;  /* 0x00007610ff147816 */ /* 0x000fc40000000014 */
[----:B------:R-:W-:Y:S01]  /*12b40*/  PRMT R19, RZ, 0x7610, R19 ;  /* 0x00007610ff137816 */ /* 0x000fe20000000013 */
[----:B------:R-:W2:Y:S04]  /*12b50*/  LDL.LU R7, [R1+0x90] ;  /* 0x0000900001077983 */ /* 0x000ea80000300800 */
[----:B---3--:R-:W-:Y:S01]  /*12b60*/  STL [R1+0x13fc], R21 ;  /* 0x0013fc1501007387 */ /* 0x008fe20000100800 */
[----:B------:R-:W-:Y:S01]  /*12b70*/  PRMT R18, RZ, 0x7610, R18 ;  /* 0x00007610ff127816 */ /* 0x000fe20000000012 */
[----:B----4-:R-:W-:Y:S02]  /*12b80*/  @!P0 IMAD.MOV.U32 R5, RZ, RZ, R8 ;  /* 0x000000ffff058224 */ /* 0x010fe400078e0008 */
[----:B------:R-:W3:Y:S01]  /*12b90*/  LDL R8, [R1+0x7a8] ;  /* 0x0007a80001087983 */ /* 0x000ee20000100800 */
[----:B------:R-:W-:-:S03]  /*12ba0*/  @!P0 IMAD.MOV.U32 R4, RZ, RZ, R3 ;  /* 0x000000ffff048224 */ /* 0x000fc600078e0003 */
[----:B------:R-:W4:Y:S04]  /*12bb0*/  LDL R3, [R1+0x7ac] ;  /* 0x0007ac0001037983 */ /* 0x000f280000100800 */
[----:B------:R2:W4:Y:S02]  /*12bc0*/  @!P0 LDG.E.U16 R20, [R4.64] ;  /* 0x0000000604148981 */ /* 0x000524000c1e1500 */
[----:B--2---:R-:W-:Y:S02]  /*12bd0*/  @!P0 IMAD.MOV.U32 R5, RZ, RZ, R23 ;  /* 0x000000ffff058224 */ /* 0x004fe400078e0017 */
[----:B------:R-:W-:-:S05]  /*12be0*/  @!P0 IMAD.MOV.U32 R4, RZ, RZ, R22 ;  /* 0x000000ffff048224 */ /* 0x000fca00078e0016 */
[----:B------:R0:W2:Y:S02]  /*12bf0*/  @!P0 LDG.E.U16 R19, [R4.64] ;  /* 0x0000000604138981 */ /* 0x0000a4000c1e1500 */
[----:B0-----:R-:W-:Y:S02]  /*12c00*/  @!P0 IMAD.MOV.U32 R4, RZ, RZ, R2 ;  /* 0x000000ffff048224 */ /* 0x001fe400078e0002 */
[----:B------:R-:W-:-:S05]  /*12c10*/  @!P0 IMAD.MOV.U32 R5, RZ, RZ, R15 ;  /* 0x000000ffff058224 */ /* 0x000fca00078e000f */
[----:B------:R3:W2:Y:S01]  /*12c20*/  @!P0 LDG.E.U16 R18, [R4.64] ;  /* 0x0000000604128981 */ /* 0x0006a2000c1e1500 */
[----:B------:R-:W-:-:S03]  /*12c30*/  PRMT R17, RZ, 0x7610, R17 ;  /* 0x00007610ff117816 */ /* 0x000fc60000000011 */
[----:B------:R-:W-:Y:S04]  /*12c40*/  STS.U16 [R9+0x5200], R26 ;  /* 0x0052001a09007388 */ /* 0x000fe80000000400 */
[----:B------:R0:W-:Y:S04]  /*12c50*/  STS.U16 [R9+0x5a00], R27 ;  /* 0x005a001b09007388 */ /* 0x0001e80000000400 */
[----:B------:R-:W-:Y:S04]  /*12c60*/  STS.U16 [R9+0x6200], R28 ;  /* 0x0062001c09007388 */ /* 0x000fe80000000400 */
[----:B------:R-:W-:Y:S04]  /*12c70*/  STS.U16 [R9+0x6a00], R16 ;  /* 0x006a001009007388 */ /* 0x000fe80000000400 */
[----:B------:R1:W-:Y:S01]  /*12c80*/  STS.U16 [R9+0x7200], R6 ;  /* 0x0072000609007388 */ /* 0x0003e20000000400 */
[----:B---3--:R-:W-:-:S02]  /*12c90*/  @!P0 IMAD.MOV.U32 R5, RZ, RZ, R8 ;  /* 0x000000ffff058224 */ /* 0x008fc400078e0008 */
[----:B----4-:R-:W-:-:S05]  /*12ca0*/  @!P0 IMAD.MOV.U32 R4, RZ, RZ, R3 ;  /* 0x000000ffff048224 */ /* 0x010fca00078e0003 */
[----:B------:R3:W4:Y:S04]  /*12cb0*/  @!P0 LDG.E.U16 R17, [R4.64] ;  /* 0x0000000604118981 */ /* 0x000728000c1e1500 */
[----:B------:R0:W-:Y:S04]  /*12cc0*/  STL [R1+0x1400], R20 ;  /* 0x0014001401007387 */ /* 0x0001e80000100800 */
[----:B------:R-:W4:Y:S04]  /*12cd0*/  LDL.LU R25, [R1+0x318] ;  /* 0x0003180001197983 */ /* 0x000f280000300800 */
[----:B--2---:R2:W-:Y:S04]  /*12ce0*/  STL [R1+0x1404], R19 ;  /* 0x0014041301007387 */ /* 0x0045e80000100800 */
[----:B0-----:R-:W4:Y:S04]  /*12cf0*/  LDL.LU R27, [R1+0x304] ;  /* 0x00030400011b7983 */ /* 0x001f280000300800 */
[----:B------:R-:W-:Y:S04]  /*12d00*/  STL [R1+0x1408], R18 ;  /* 0x0014081201007387 */ /* 0x000fe80000100800 */
[----:B-1----:R-:W4:Y:S04]  /*12d10*/  LDL R6, [R1+0x76c] ;  /* 0x00076c0001067983 */ /* 0x002f280000100800 */
[----:B------:R-:W4:Y:S04]  /*12d20*/  LDL R2, [R1+0x904] ;  /* 0x0009040001027983 */ /* 0x000f280000100800 */
[----:B------:R-:W4:Y:S04]  /*12d30*/  LDL R20, [R1+0x908] ;  /* 0x0009080001147983 */ /* 0x000f280000100800 */
[----:B------:R-:W4:Y:S04]  /*12d40*/  LDL R8, [R1+0x91c] ;  /* 0x00091c0001087983 */ /* 0x000f280000100800 */
[----:B--2---:R-:W2:Y:S04]  /*12d50*/  LDL R19, [R1+0x8e0] ;  /* 0x0008e00001137983 */ /* 0x004ea80000100800 */
[----:B------:R-:W2:Y:S04]  /*12d60*/  LDL R3, [R1+0x8e4] ;  /* 0x0008e40001037983 */ /* 0x000ea80000100800 */
[----:B------:R-:W2:Y:S01]  /*12d70*/  LDL.LU R26, [R1+0x2f4] ;  /* 0x0002f400011a7983 */ /* 0x000ea20000300800 */
[----:B---3--:R-:W-:-:S02]  /*12d80*/  PRMT R4, RZ, 0x7610, R4 ;  /* 0x00007610ff047816 */ /* 0x008fc40000000004 */
[----:B------:R-:W-:Y:S02]  /*12d90*/  PRMT R5, RZ, 0x7610, R5 ;  /* 0x00007610ff057816 */ /* 0x000fe40000000005 */
[----:B------:R-:W-:Y:S01]  /*12da0*/  PRMT R14, RZ, 0x7610, R14 ;  /* 0x00007610ff0e7816 */ /* 0x000fe2000000000e */
[----:B----4-:R0:W-:Y:S04]  /*12db0*/  STL [R1+0x140c], R17 ;  /* 0x00140c1101007387 */ /* 0x0101e80000100800 */
[----:B------:R-:W3:Y:S04]  /*12dc0*/  LDL.LU R28, [R1+0x2e0] ;  /* 0x0002e000011c7983 */ /* 0x000ee80000300800 */
[----:B------:R-:W4:Y:S01]  /*12dd0*/  LDL.LU R9, [R1+0x2cc] ;  /* 0x0002cc0001097983 */ /* 0x000f220000300800 */
[----:B0-----:R-:W-:-:S05]  /*12de0*/  LOP3.LUT R17, R29, 0x20, RZ, 0x3c, !PT ;  /* 0x000000201d117812 */ /* 0x001fca00078e3cff */
[----:B------:R0:W-:Y:S04]  /*12df0*/  STS.U16 [R17+0x7a00], R7 ;  /* 0x007a000711007388 */ /* 0x0001e80000000400 */
[----:B------:R1:W-:Y:S04]  /*12e00*/  STL [R1+0x142c], R17 ;  /* 0x00142c1101007387 */ /* 0x0003e80000100800 */
[----:B------:R-:W3:Y:S01]  /*12e10*/  LDL R18, [R1+0x8a0] ;  /* 0x0008a00001127983 */ /* 0x000ee20000100800 */
[----:B0-----:R-:W-:Y:S02]  /*12e20*/  @!P0 IMAD.MOV.U32 R7, RZ, RZ, R6 ;  /* 0x000000ffff078224 */ /* 0x001fe400078e0006 */
[----:B------:R-:W-:-:S02]  /*12e30*/  @!P0 IMAD.MOV.U32 R6, RZ, RZ, R2 ;  /* 0x000000ffff068224 */ /* 0x000fc400078e0002 */
[----:B------:R-:W3:Y:S04]  /*12e40*/  LDL R2, [R1+0x8a4] ;  /* 0x0008a40001027983 */ /* 0x000ee80000100800 */
[----:B------:R0:W3:Y:S04]  /*12e50*/  @!P0 LDG.E.U16 R4, [R6.64] ;  /* 0x0000000606048981 */ /* 0x0000e8000c1e1500 */
[----:B------:R-:W4:Y:S01]  /*12e60*/  LDL.LU R16, [R1+0x2b8] ;  /* 0x0002b80001107983 */ /* 0x000f220000300800 */
[----:B0-----:R-:W-:Y:S02]  /*12e70*/  @!P0 IMAD.MOV.U32 R6, RZ, RZ, R8 ;  /* 0x000000ffff068224 */ /* 0x001fe400078e0008 */
[----:B------:R-:W-:-:S05]  /*12e80*/  @!P0 IMAD.MOV.U32 R7, RZ, RZ, R20 ;  /* 0x000000ffff078224 */ /* 0x000fca00078e0014 */
[----:B------:R2:W4:Y:S02]  /*12e90*/  @!P0 LDG.E.U16 R5, [R6.64] ;  /* 0x0000000606058981 */ /* 0x000524000c1e1500 */
[----:B--2---:R-:W-:Y:S02]  /*12ea0*/  @!P0 IMAD.MOV.U32 R6, RZ, RZ, R3 ;  /* 0x000000ffff068224 */ /* 0x004fe400078e0003 */
[----:B------:R-:W-:-:S05]  /*12eb0*/  @!P0 IMAD.MOV.U32 R7, RZ, RZ, R19 ;  /* 0x000000ffff078224 */ /* 0x000fca00078e0013 */
[----:B------:R0:W3:Y:S01]  /*12ec0*/  @!P0 LDG.E.U16 R14, [R6.64] ;  /* 0x00000006060e8981 */ /* 0x0000e2000c1e1500 */
[----:B------:R-:W-:-:S05]  /*12ed0*/  LOP3.LUT R15, R29, 0x30, RZ, 0x3c, !PT ;  /* 0x000000301d0f7812 */ /* 0x000fca00078e3cff */
[----:B------:R-:W-:Y:S04]  /*12ee0*/  STS.U16 [R15+0x300], R25 ;  /* 0x000300190f007388 */ /* 0x000fe80000000400 */
[----:B------:R-:W-:Y:S04]  /*12ef0*/  STS.U16 [R15+0xb00], R27 ;  /* 0x000b001b0f007388 */ /* 0x000fe80000000400 */
[----:B---3--:R3:W-:Y:S04]  /*12f00*/  STL [R1+0x1410], R4 ;  /* 0x0014100401007387 */ /* 0x0087e80000100800 */
[----:B-1----:R-:W2:Y:S04]  /*12f10*/  LDL R17, [R1+0x860] ;  /* 0x0008600001117983 */ /* 0x002ea80000100800 */
[----:B------:R-:W2:Y:S04]  /*12f20*/  LDL R8, [R1+0x864] ;  /* 0x0008640001087983 */ /* 0x000ea80000100800 */
[----:B----4-:R1:W-:Y:S04]  /*12f30*/  STL [R1+0x1414], R5 ;  /* 0x0014140501007387 */ /* 0x0103e80000100800 */
[----:B---3--:R-:W3:Y:S04]  /*12f40*/  LDL R4, [R1+0x820] ;  /* 0x0008200001047983 */ /* 0x008ee80000100800 */
[----:B------:R-:W4:Y:S01]  /*12f50*/  LDL R3, [R1+0x824] ;  /* 0x0008240001037983 */ /* 0x000f220000100800 */
[----:B0-----:R-:W-:-:S03]  /*12f60*/  @!P0 IMAD.MOV.U32 R6, RZ, RZ, R2 ;  /* 0x000000ffff068224 */ /* 0x001fc600078e0002 */
[----:B------:R-:W4:Y:S04]  /*12f70*/  LDL.LU R27, [R1+0x2ac] ;  /* 0x0002ac00011b7983 */ /* 0x000f280000300800 */
[----:B------:R-:W-:Y:S04]  /*12f80*/  STL [R1+0x1418], R14 ;  /* 0x0014180e01007387 */ /* 0x000fe80000100800 */
[----:B-1----:R-:W4:Y:S04]  /*12f90*/  LDL R5, [R1+0x7e0] ;  /* 0x0007e00001057983 */ /* 0x002f280000100800 */
[----:B------:R-:W4:Y:S01]  /*12fa0*/  LDL R2, [R1+0x7e4] ;  /* 0x0007e40001027983 */ /* 0x000f220000100800 */
[----:B------:R-:W-:Y:S01]  /*12fb0*/  PRMT R12, RZ, 0x7610, R12 ;  /* 0x00007610ff0c7816 */ /* 0x000fe2000000000c */
[----:B------:R-:W-:Y:S01]  /*12fc0*/  @!P0 IMAD.MOV.U32 R7, RZ, RZ, R18 ;  /* 0x000000ffff078224 */ /* 0x000fe200078e0012 */
[----:B------:R-:W-:-:S04]  /*12fd0*/  PRMT R10, RZ, 0x7610, R10 ;  /* 0x00007610ff0a7816 */ /* 0x000fc8000000000a */
[----:B------:R2:W4:Y:S04]  /*12fe0*/  @!P0 LDG.E.U16 R12, [R6.64] ;  /* 0x00000006060c8981 */ /* 0x000528000c1e1500 */
[----:B------:R-:W-:Y:S04]  /*12ff0*/  STS.U16 [R15+0x1300], R26 ;  /* 0x0013001a0f007388 */ /* 0x000fe80000000400 */
[----:B------:R-:W-:Y:S04]  /*13000*/  STS.U16 [R15+0x1b00], R28 ;  /* 0x001b001c0f007388 */ /* 0x000fe80000000400 */
[----:B------:R3:W-:Y:S01]  /*13010*/  STS.U16 [R15+0x2300], R9 ;  /* 0x002300090f007388 */ /* 0x0007e20000000400 */
[----:B--2---:R-:W-:-:S02]  /*13020*/  @!P0 IMAD.MOV.U32 R7, RZ, RZ, R17 ;  /* 0x000000ffff078224 */ /* 0x004fc400078e0011 */
[----:B------:R-:W-:-:S05]  /*13030*/  @!P0 IMAD.MOV.U32 R6, RZ, RZ, R8 ;  /* 0x000000ffff068224 */ /* 0x000fca00078e0008 */
[----:B------:R0:W2:Y:S01]  /*13040*/  @!P0 LDG.E.U16 R10, [R6.64] ;  /* 0x00000006060a8981 */ /* 0x0000a2000c1e1500 */
[----:B---3--:R-:W-:Y:S01]  /*13050*/  @!P0 IMAD.MOV.U32 R9, RZ, RZ, R4 ;  /* 0x000000ffff098224 */ /* 0x008fe200078e0004 */
[----:B0-----:R-:W-:Y:S01]  /*13060*/  PRMT R6, RZ, 0x7610, R6 ;  /* 0x00007610ff067816 */ /* 0x001fe20000000006 */
[----:B----4-:R-:W-:Y:S01]  /*13070*/  @!P0 IMAD.MOV.U32 R8, RZ, RZ, R3 ;  /* 0x000000ffff088224 */ /* 0x010fe200078e0003 */
[----:B------:R-:W-:-:S04]  /*13080*/  PRMT R7, RZ, 0x7610, R7 ;  /* 0x00007610ff077816 */ /* 0x000fc80000000007 */
[----:B------:R0:W3:Y:S02]  /*13090*/  @!P0 LDG.E.U16 R6, [R8.64] ;  /* 0x0000000608068981 */ /* 0x0000e4000c1e1500 */
[----:B0-----:R-:W-:Y:S02]  /*130a0*/  @!P0 IMAD.MOV.U32 R9, RZ, RZ, R5 ;  /* 0x000000ffff098224 */ /* 0x001fe400078e0005 */
[----:B------:R-:W-:-:S05]  /*130b0*/  @!P0 IMAD.MOV.U32 R8, RZ, RZ, R2 ;  /* 0x000000ffff088224 */ /* 0x000fca00078e0002 */
[----:B------:R-:W4:Y:S04]  /*130c0*/  @!P0 LDG.E.U16 R7, [R8.64] ;  /* 0x0000000608078981 */ /* 0x000f28000c1e1500 */
[----:B------:R-:W-:Y:S04]  /*130d0*/  STL [R1+0x141c], R12 ;  /* 0x00141c0c01007387 */ /* 0x000fe80000100800 */
[----:B------:R-:W-:Y:S04]  /*130e0*/  STS.U16 [R15+0x2b00], R16 ;  /* 0x002b00100f007388 */ /* 0x000fe80000000400 */
[----:B--2---:R0:W-:Y:S04]  /*130f0*/  STL [R1+0x1420], R10 ;  /* 0x0014200a01007387 */ /* 0x0041e80000100800 */
[----:B------:R-:W2:Y:S04]  /*13100*/  LDL R4, [R1+0x7a0] ;  /* 0x0007a00001047983 */ /* 0x000ea80000100800 */
[----:B------:R-:W2:Y:S04]  /*13110*/  LDL R3, [R1+0x7a4] ;  /* 0x0007a40001037983 */ /* 0x000ea80000100800 */
[----:B---3--:R1:W-:Y:S04]  /*13120*/  STL [R1+0x1424], R6 ;  /* 0x0014240601007387 */ /* 0x0083e80000100800 */
[----:B------:R-:W3:Y:S04]  /*13130*/  LDL.LU R28, [R1+0x28c] ;  /* 0x00028c00011c7983 */ /* 0x000ee80000300800 */
[----:B0-----:R-:W3:Y:S04]  /*13140*/  LDL.LU R10, [R1+0x27c] ;  /* 0x00027c00010a7983 */ /* 0x001ee80000300800 */
[----:B------:R-:W3:Y:S04]  /*13150*/  LDL.LU R12, [R1+0x25c] ;  /* 0x00025c00010c7983 */ /* 0x000ee80000300800 */
[----:B------:R-:W3:Y:S04]  /*13160*/  LDL.LU R14, [R1+0x244] ;  /* 0x00024400010e7983 */ /* 0x000ee80000300800 */
[----:B------:R-:W3:Y:S04]  /*13170*/  LDL.LU R5, [R1+0x228] ;  /* 0x0002280001057983 */ /* 0x000ee80000300800 */
[----:B------:R-:W3:Y:S04]  /*13180*/  LDL.LU R2, [R1+0x210] ;  /* 0x0002100001027983 */ /* 0x000ee80000300800 */
[----:B------:R-:W3:Y:S04]  /*13190*/  LDL.LU R25, [R1+0x1e4] ;  /* 0x0001e40001197983 */ /* 0x000ee80000300800 */
[----:B------:R-:W3:Y:S04]  /*131a0*/  LDL.LU R16, [R1+0x1cc] ;  /* 0x0001cc0001107983 */ /* 0x000ee80000300800 */
[----:B----4-:R0:W-:Y:S04]  /*131b0*/  STL [R1+0x1428], R7 ;  /* 0x0014280701007387 */ /* 0x0101e80000100800 */
[----:B------:R-:W4:Y:S04]  /*131c0*/  LDL.LU R26, [R1+0xc8] ;  /* 0x0000c800011a7983 */ /* 0x000f280000300800 */
[----:B-1----:R-:W3:Y:S04]  /*131d0*/  LDL R6, [R1+0x90c] ;  /* 0x00090c0001067983 */ /* 0x002ee80000100800 */
[----:B0-----:R-:W4:Y:S01]  /*131e0*/  LDL R7, [R1+0x768] ;  /* 0x0007680001077983 */ /* 0x001f220000100800 */
[----:B------:R-:W-:-:S02]  /*131f0*/  PRMT R11, RZ, 0x7610, R11 ;  /* 0x00007610ff0b7816 */ /* 0x000fc4000000000b */
[----:B------:R-:W-:Y:S01]  /*13200*/  PRMT R13, RZ, 0x7610, R13 ;  /* 0x00007610ff0d7816 */ /* 0x000fe2000000000d */
[----:B--2---:R-:W-:Y:S02]  /*13210*/  @!P0 IMAD.MOV.U32 R9, RZ, RZ, R4 ;  /* 0x000000ffff098224 */ /* 0x004fe400078e0004 */
[----:B------:R-:W2:Y:S01]  /*13220*/  LDL.LU R4, [R1+0x330] ;  /* 0x0003300001047983 */ /* 0x000ea20000300800 */
[----:B------:R-:W-:-:S03]  /*13230*/  @!P0 IMAD.MOV.U32 R8, RZ, RZ, R3 ;  /* 0x000000ffff088224 */ /* 0x000fc600078e0003 */
[----:B------:R-:W2:Y:S04]  /*13240*/  LDL.LU R17, [R1+0x320] ;  /* 0x0003200001117983 */ /* 0x000ea80000300800 */
[----:B------:R3:W2:Y:S04]  /*13250*/  @!P0 LDG.E.U16 R11, [R8.64] ;  /* 0x00000006080b8981 */ /* 0x0006a8000c1e1500 */
[----:B------:R-:W2:Y:S04]  /*13260*/  LDL.LU R18, [R1+0x30c] ;  /* 0x00030c0001127983 */ /* 0x000ea80000300800 */
[----:B------:R-:W2:Y:S04]  /*13270*/  LDL.LU R19, [R1+0x2f8] ;  /* 0x0002f80001137983 */ /* 0x000ea80000300800 */
[----:B------:R-:W2:Y:S04]  /*13280*/  LDL.LU R20, [R1+0x2e4] ;  /* 0x0002e40001147983 */ /* 0x000ea80000300800 */
[----:B------:R-:W2:Y:S04]  /*13290*/  LDL.LU R21, [R1+0x2c4] ;  /* 0x0002c40001157983 */ /* 0x000ea80000300800 */
[----:B------:R-:W2:Y:S04]  /*132a0*/  LDL.LU R22, [R1+0x2a8] ;  /* 0x0002a80001167983 */ /* 0x000ea80000300800 */
[----:B------:R-:W2:Y:S04]  /*132b0*/  LDL.LU R3, [R1+0x294] ;  /* 0x0002940001037983 */ /* 0x000ea80000300800 */
[----:B------:R-:W2:Y:S04]  /*132c0*/  LDL.LU R23, [R1+0x278] ;  /* 0x0002780001177983 */ /* 0x000ea80000300800 */
[----:B------:R0:W-:Y:S04]  /*132d0*/  STS.U16 [R15+0x3300], R27 ;  /* 0x0033001b0f007388 */ /* 0x0001e80000000400 */
[----:B------:R-:W2:Y:S04]  /*132e0*/  LDL.LU R24, [R1+0x258] ;  /* 0x0002580001187983 */ /* 0x000ea80000300800 */
[----:B0-----:R-:W2:Y:S01]  /*132f0*/  LDL.LU R27, [R1+0x23c] ;  /* 0x00023c00011b7983 */ /* 0x001ea20000300800 */
[----:B---3--:R-:W-:-:S02]  /*13300*/  @!P0 IMAD.MOV.U32 R8, RZ, RZ, R6 ;  /* 0x000000ffff088224 */ /* 0x008fc400078e0006 */
[----:B----4-:R-:W-:-:S05]  /*13310*/  @!P0 IMAD.MOV.U32 R9, RZ, RZ, R7 ;  /* 0x000000ffff098224 */ /* 0x010fca00078e0007 */
[----:B------:R-:W3:Y:S04]  /*13320*/  @!P0 LDG.E.U16 R13, [R8.64] ;  /* 0x00000006080d8981 */ /* 0x000ee8000c1e1500 */
[----:B------:R0:W-:Y:S04]  /*13330*/  STS.U16 [R15+0x3b00], R28 ;  /* 0x003b001c0f007388 */ /* 0x0001e80000000400 */
[----:B------:R-:W-:Y:S04]  /*13340*/  STS.U16 [R15+0x4300], R10 ;  /* 0x0043000a0f007388 */ /* 0x000fe80000000400 */
[----:B------:R-:W-:Y:S04]  /*13350*/  STS.U16 [R15+0x4b00], R12 ;  /* 0x004b000c0f007388 */ /* 0x000fe80000000400 */
[----:B------:R-:W-:Y:S04]  /*13360*/  STS.U16 [R15+0x5300], R14 ;  /* 0x0053000e0f007388 */ /* 0x000fe80000000400 */
[----:B------:R-:W-:Y:S04]  /*13370*/  STS.U16 [R15+0x5b00], R5 ;  /* 0x005b00050f007388 */ /* 0x000fe80000000400 */
[----:B------:R-:W-:Y:S04]  /*13380*/  STS.U16 [R15+0x6300], R2 ;  /* 0x006300020f007388 */ /* 0x000fe80000000400 */
[----:B------:R-:W-:Y:S04]  /*13390*/  STS.U16 [R15+0x6b00], R25 ;  /* 0x006b00190f007388 */ /* 0x000fe80000000400 */
[----:B------:R1:W-:Y:S04]  /*133a0*/  STS.U16 [R15+0x7300], R16 ;  /* 0x007300100f007388 */ /* 0x0003e80000000400 */
[----:B--2---:R-:W-:Y:S04]  /*133b0*/  STL [R1+0x1430], R11 ;  /* 0x0014300b01007387 */ /* 0x004fe80000100800 */
[----:B0-----:R-:W2:Y:S04]  /*133c0*/  LDL.LU R28, [R1+0x224] ;  /* 0x00022400011c7983 */ /* 0x001ea80000300800 */
[----:B---3--:R-:W-:Y:S04]  /*133d0*/  STL [R1+0x1434], R13 ;  /* 0x0014340d01007387 */ /* 0x008fe80000100800 */
[----:B-1----:R-:W3:Y:S01]  /*133e0*/  LDL.LU R16, [R1+0x20c] ;  /* 0x00020c0001107983 */ /* 0x002ee20000300800 */
[----:B------:R-:W-:-:S03]  /*133f0*/  LOP3.LUT R2, R29, 0x40, RZ, 0x3c, !PT ;  /* 0x000000401d027812 */ /* 0x000fc600078e3cff */
[----:B------:R0:W-:Y:S04]  /*13400*/  STS.U16 [R15+0x7b00], R26 ;  /* 0x007b001a0f007388 */ /* 0x0001e80000000400 */
[----:B------:R-:W-:Y:S04]  /*13410*/  STS.U16 [R2+0x400], R4 ;  /* 0x0004000402007388 */ /* 0x000fe80000000400 */
[----:B------:R-:W-:Y:S04]  /*13420*/  STS.U16 [R2+0xc00], R17 ;  /* 0x000c001102007388 */ /* 0x000fe80000000400 */
[----:B------:R-:W-:Y:S04]  /*13430*/  STS.U16 [R2+0x1400], R18 ;  /* 0x0014001202007388 */ /* 0x000fe80000000400 */
[----:B------:R-:W-:Y:S04]  /*13440*/  STS.U16 [R2+0x1c00], R19 ;  /* 0x001c001302007388 */ /* 0x000fe80000000400 */
[----:B------:R-:W-:Y:S04]  /*13450*/  STS.U16 [R2+0x2400], R20 ;  /* 0x0024001402007388 */ /* 0x000fe80000000400 */
[----:B------:R-:W-:Y:S04]  /*13460*/  STS.U16 [R2+0x2c00], R21 ;  /* 0x002c001502007388 */ /* 0x000fe80000000400 */
[----:B------:R-:W-:Y:S04]  /*13470*/  STS.U16 [R2+0x3400], R22 ;  /* 0x0034001602007388 */ /* 0x000fe80000000400 */
[----:B------:R-:W4:Y:S04]  /*13480*/  LDL.LU R25, [R1+0x1e0] ;  /* 0x0001e00001197983 */ /* 0x000f280000300800 */
[----:B------:R-:W-:Y:S04]  /*13490*/  STS.U16 [R2+0x3c00], R3 ;  /* 0x003c000302007388 */ /* 0x000fe80000000400 */
[----:B0-----:R-:W4:Y:S04]  /*134a0*/  LDL.LU R26, [R1+0x1c8] ;  /* 0x0001c800011a7983 */ /* 0x001f280000300800 */
[----:B------:R-:W-:Y:S04]  /*134b0*/  STS.U16 [R2+0x4400], R23 ;  /* 0x0044001702007388 */ /* 0x000fe80000000400 */
[----:B------:R0:W-:Y:S04]  /*134c0*/  STL [R1+0x1438], R15 ;  /* 0x0014380f01007387 */ /* 0x0001e80000100800 */
[----:B------:R-:W-:Y:S04]  /*134d0*/  STS.U16 [R2+0x4c00], R24 ;  /* 0x004c001802007388 */ /* 0x000fe80000000400 */
[----:B------:R1:W-:Y:S04]  /*134e0*/  STS.U16 [R2+0x5400], R27 ;  /* 0x0054001b02007388 */ /* 0x0003e80000000400 */
[----:B0-----:R-:W4:Y:S04]  /*134f0*/  LDL.LU R15, [R1+0xc4] ;  /* 0x0000c400010f7983 */ /* 0x001f280000300800 */
[----:B-1----:R-:W4:Y:S04]  /*13500*/  LDL.LU R27, [R1+0x32c] ;  /* 0x00032c00011b7983 */ /* 0x002f280000300800 */
[----:B------:R-:W4:Y:S04]  /*13510*/  LDL.LU R13, [R1+0x31c] ;  /* 0x00031c00010d7983 */ /* 0x000f280000300800 */
        /* <DEDUP_REMOVED lines=11> */
[----:B--2---:R0:W-:Y:S04]  /*135d0*/  STS.U16 [R2+0x5c00], R28 ;  /* 0x005c001c02007388 */ /* 0x0041e80000000400 */
[----:B0-----:R-:W2:Y:S04]  /*135e0*/  LDL.LU R28, [R1+0x1dc] ;  /* 0x0001dc00011c7983 */ /* 0x001ea80000300800 */
[----:B---3--:R0:W-:Y:S04]  /*135f0*/  STS.U16 [R2+0x6400], R16 ;  /* 0x0064001002007388 */ /* 0x0081e80000000400 */
[----:B0-----:R-:W3:Y:S01]  /*13600*/  LDL.LU R16, [R1+0x1c4] ;  /* 0x0001c40001107983 */ /* 0x001ee20000300800 */
[----:B------:R-:W-:-:S03]  /*13610*/  LOP3.LUT R4, R29, 0x50, RZ, 0x3c, !PT ;  /* 0x000000501d047812 */ /* 0x000fc600078e3cff */
[----:B------:R-:W3:Y:S04]  /*13620*/  LDL.LU R19, [R1+0x328] ;  /* 0x0003280001137983 */ /* 0x000ee80000300800 */
[----:B------:R-:W3:Y:S04]  /*13630*/  LDL.LU R20, [R1+0x314] ;  /* 0x0003140001147983 */ /* 0x000ee80000300800 */
[----:B------:R-:W3:Y:S04]  /*13640*/  LDL.LU R21, [R1+0x300] ;  /* 0x0003000001157983 */ /* 0x000ee80000300800 */
[----:B------:R-:W3:Y:S04]  /*13650*/  LDL.LU R22, [R1+0x2ec] ;  /* 0x0002ec0001167983 */ /* 0x000ee80000300800 */
[----:B------:R-:W3:Y:S04]  /*13660*/  LDL.LU R3, [R1+0x2d8] ;  /* 0x0002d80001037983 */ /* 0x000ee80000300800 */
[----:B------:R-:W3:Y:S04]  /*13670*/  LDL.LU R23, [R1+0x2bc] ;  /* 0x0002bc0001177983 */ /* 0x000ee80000300800 */
[----:B----4-:R0:W-:Y:S04]  /*13680*/  STS.U16 [R2+0x6c00], R25 ;  /* 0x006c001902007388 */ /* 0x0101e80000000400 */
[----:B------:R-:W4:Y:S04]  /*13690*/  LDL.LU R24, [R1+0x2a0] ;  /* 0x0002a00001187983 */ /* 0x000f280000300800 */
[----:B------:R1:W-:Y:S04]  /*136a0*/  STS.U16 [R2+0x7400], R26 ;  /* 0x0074001a02007388 */ /* 0x0003e80000000400 */
[----:B0-----:R-:W4:Y:S04]  /*136b0*/  LDL.LU R25, [R1+0x288] ;  /* 0x0002880001197983 */ /* 0x001f280000300800 */
[----:B-1----:R-:W4:Y:S04]  /*136c0*/  LDL.LU R26, [R1+0x26c] ;  /* 0x00026c00011a7983 */ /* 0x002f280000300800 */
[----:B------:R-:W-:Y:S04]  /*136d0*/  STS.U16 [R2+0x7c00], R15 ;  /* 0x007c000f02007388 */ /* 0x000fe80000000400 */
        /* <DEDUP_REMOVED lines=12> */
[----:B------:R-:W-:Y:S04]  /*137a0*/  STL [R1+0x143c], R2 ;  /* 0x00143c0201007387 */ /* 0x000fe80000100800 */
[----:B------:R-:W-:Y:S04]  /*137b0*/  STS.U16 [R4+0x6500], R18 ;  /* 0x0065001204007388 */ /* 0x000fe80000000400 */
[----:B0-----:R-:W4:Y:S04]  /*137c0*/  LDL.LU R27, [R1+0x24c] ;  /* 0x00024c00011b7983 */ /* 0x001f280000300800 */
[----:B--2---:R0:W-:Y:S04]  /*137d0*/  STS.U16 [R4+0x6d00], R28 ;  /* 0x006d001c04007388 */ /* 0x0041e80000000400 */
[----:B0-----:R-:W2:Y:S04]  /*137e0*/  LDL.LU R28, [R1+0x234] ;  /* 0x00023400011c7983 */ /* 0x001ea80000300800 */
[----:B---3--:R-:W-:Y:S04]  /*137f0*/  STS.U16 [R4+0x7500], R16 ;  /* 0x0075001004007388 */ /* 0x008fe80000000400 */
[----:B------:R0:W-:Y:S04]  /*13800*/  STS.U16 [R4+0x7d00], R0 ;  /* 0x007d000004007388 */ /* 0x0001e80000000400 */
[----:B0-----:R-:W3:Y:S04]  /*13810*/  LDL.LU R0, [R1+0x1448] ;  /* 0x0014480001007983 */ /* 0x001ee80000300800 */
[----:B------:R-:W3:Y:S01]  /*13820*/  LDL.LU R16, [R1+0x21c] ;  /* 0x00021c0001107983 */ /* 0x000ee20000300800 */
[----:B------:R-:W-:-:S03]  /*13830*/  LOP3.LUT R8, R29, 0x60, RZ, 0x3c, !PT ;  /* 0x000000601d087812 */ /* 0x000fc600078e3cff */
        /* <DEDUP_REMOVED lines=8> */
[----:B------:R0:W-:Y:S04]  /*138c0*/  STS.U16 [R8+0x600], R19 ;  /* 0x0006001308007388 */ /* 0x0001e80000000400 */
[----:B------:R-:W3:Y:S04]  /*138d0*/  LDL.LU R12, [R1+0x2b4] ;  /* 0x0002b400010c7983 */ /* 0x000ee80000300800 */
[----:B------:R1:W-:Y:S04]  /*138e0*/  STS.U16 [R8+0xe00], R20 ;  /* 0x000e001408007388 */ /* 0x0003e80000000400 */
[----:B------:R-:W3:Y:S04]  /*138f0*/  LDL.LU R14, [R1+0x29c] ;  /* 0x00029c00010e7983 */ /* 0x000ee80000300800 */
[----:B------:R0:W-:Y:S04]  /*13900*/  STS.U16 [R8+0x1600], R21 ;  /* 0x0016001508007388 */ /* 0x0001e80000000400 */
[----:B------:R-:W3:Y:S04]  /*13910*/  LDL.LU R5, [R1+0x284] ;  /* 0x0002840001057983 */ /* 0x000ee80000300800 */
[----:B------:R-:W-:Y:S04]  /*13920*/  STS.U16 [R8+0x1e00], R22 ;  /* 0x001e001608007388 */ /* 0x000fe80000000400 */
[----:B------:R-:W3:Y:S04]  /*13930*/  LDL.LU R4, [R1+0x268] ;  /* 0x0002680001047983 */ /* 0x000ee80000300800 */
[----:B------:R-:W-:Y:S04]  /*13940*/  STS.U16 [R8+0x2600], R3 ;  /* 0x0026000308007388 */ /* 0x000fe80000000400 */
[----:B------:R-:W3:Y:S04]  /*13950*/  LDL.LU R17, [R1+0x248] ;  /* 0x0002480001117983 */ /* 0x000ee80000300800 */
[----:B------:R-:W-:Y:S04]  /*13960*/  STS.U16 [R8+0x2e00], R23 ;  /* 0x002e001708007388 */ /* 0x000fe80000000400 */
[----:B------:R-:W3:Y:S04]  /*13970*/  LDL.LU R18, [R1+0x230] ;  /* 0x0002300001127983 */ /* 0x000ee80000300800 */
[----:B----4-:R-:W-:Y:S04]  /*13980*/  STS.U16 [R8+0x3600], R24 ;  /* 0x0036001808007388 */ /* 0x010fe80000000400 */
[----:B0-----:R-:W4:Y:S04]  /*13990*/  LDL.LU R19, [R1+0x218] ;  /* 0x0002180001137983 */ /* 0x001f280000300800 */
[----:B------:R-:W-:Y:S04]  /*139a0*/  STS.U16 [R8+0x3e00], R25 ;  /* 0x003e001908007388 */ /* 0x000fe80000000400 */
[----:B-1----:R-:W4:Y:S04]  /*139b0*/  LDL.LU R20, [R1+0x1ec] ;  /* 0x0001ec0001147983 */ /* 0x002f280000300800 */
[----:B------:R0:W-:Y:S04]  /*139c0*/  STS.U16 [R8+0x4600], R26 ;  /* 0x0046001a08007388 */ /* 0x0001e80000000400 */
[----:B------:R-:W4:Y:S04]  /*139d0*/  LDL.LU R21, [R1+0x1d4] ;  /* 0x0001d40001157983 */ /* 0x000f280000300800 */
[----:B------:R-:W-:Y:S04]  /*139e0*/  STS.U16 [R8+0x4e00], R27 ;  /* 0x004e001b08007388 */ /* 0x000fe80000000400 */
[----:B0-----:R-:W4:Y:S04]  /*139f0*/  LDL.LU R26, [R1+0xcc] ;  /* 0x0000cc00011a7983 */ /* 0x001f280000300800 */
[----:B------:R-:W4:Y:S04]  /*13a00*/  LDL.LU R22, [R1+0xb4] ;  /* 0x0000b40001167983 */ /* 0x000f280000300800 */
[----:B------:R-:W4:Y:S04]  /*13a10*/  LDL.LU R3, [R1+0xac] ;  /* 0x0000ac0001037983 */ /* 0x000f280000300800 */
[----:B--2---:R0:W-:Y:S04]  /*13a20*/  STS.U16 [R8+0x5600], R28 ;  /* 0x0056001c08007388 */ /* 0x0041e80000000400 */
[----:B0-----:R-:W2:Y:S04]  /*13a30*/  LDL.LU R28, [R1+0xa4] ;  /* 0x0000a400011c7983 */ /* 0x001ea80000300800 */
[----:B------:R-:W2:Y:S04]  /*13a40*/  LDL.LU R23, [R1+0xa0] ;  /* 0x0000a00001177983 */ /* 0x000ea80000300800 */
[----:B------:R-:W2:Y:S04]  /*13a50*/  LDL.LU R24, [R1+0x9c] ;  /* 0x00009c0001187983 */ /* 0x000ea80000300800 */
[----:B------:R-:W2:Y:S04]  /*13a60*/  LDL.LU R25, [R1+0x98] ;  /* 0x0000980001197983 */ /* 0x000ea80000300800 */
[----:B------:R-:W2:Y:S04]  /*13a70*/  LDL.LU R27, [R1+0x94] ;  /* 0x00009400011b7983 */ /* 0x000ea80000300800 */
[----:B---3--:R0:W-:Y:S04]  /*13a80*/  STS.U16 [R8+0x5e00], R16 ;  /* 0x005e001008007388 */ /* 0x0081e80000000400 */
[----:B0-----:R-:W3:Y:S04]  /*13a90*/  LDL.LU R16, [R1+0x8c] ;  /* 0x00008c0001107983 */ /* 0x001ee80000300800 */
[----:B------:R0:W-:Y:S04]  /*13aa0*/  STS.U16 [R8+0x6600], R0 ;  /* 0x0066000008007388 */ /* 0x0001e80000000400 */
[----:B------:R-:W-:Y:S01]  /*13ab0*/  STS.U16 [R8+0x6e00], R2 ;  /* 0x006e000208007388 */ /* 0x000fe20000000400 */
[----:B0-----:R-:W-:-:S03]  /*13ac0*/  LOP3.LUT R0, R29, 0x70, RZ, 0x3c, !PT ;  /* 0x000000701d007812 */ /* 0x001fc600078e3cff */
        /* <DEDUP_REMOVED lines=14> */
[----:B----4-:R-:W-:Y:S04]  /*13bb0*/  STS.U16 [R0+0x5f00], R19 ;  /* 0x005f001300007388 */ /* 0x010fe80000000400 */
[----:B------:R-:W-:Y:S04]  /*13bc0*/  STS.U16 [R0+0x6700], R20 ;  /* 0x0067001400007388 */ /* 0x000fe80000000400 */
[----:B------:R-:W-:Y:S04]  /*13bd0*/  STS.U16 [R0+0x6f00], R21 ;  /* 0x006f001500007388 */ /* 0x000fe80000000400 */
[----:B------:R0:W-:Y:S04]  /*13be0*/  STS.U16 [R0+0x7700], R26 ;  /* 0x0077001a00007388 */ /* 0x0001e80000000400 */
[----:B------:R-:W-:Y:S04]  /*13bf0*/  STS.U16 [R0+0x7f00], R22 ;  /* 0x007f001600007388 */ /* 0x000fe80000000400 */
[----:B0-----:R-:W4:Y:S04]  /*13c00*/  LDL.LU R26, [R1+0x88] ;  /* 0x00008800011a7983 */ /* 0x001f280000300800 */
[----:B------:R-:W-:Y:S04]  /*13c10*/  STL [R1+0x1444], R0 ;  /* 0x0014440001007387 */ /* 0x000fe80000100800 */
[----:B--2---:R0:W-:Y:S04]  /*13c20*/  STS.U16 [R29+0x8800], R28 ;  /* 0x0088001c1d007388 */ /* 0x0041e80000000400 */
[----:B0-----:R-:W2:Y:S04]  /*13c30*/  LDL.LU R28, [R1+0x84] ;  /* 0x00008400011c7983 */ /* 0x001ea80000300800 */
[----:B---3--:R0:W-:Y:S04]  /*13c40*/  STS.U16 [R29+0xb000], R16 ;  /* 0x00b000101d007388 */ /* 0x0081e80000000400 */
[----:B0-----:R-:W3:Y:S04]  /*13c50*/  LDL.LU R16, [R1+0x80] ;  /* 0x0000800001107983 */ /* 0x001ee80000300800 */
[----:B------:R-:W3:Y:S04]  /*13c60*/  LDL.LU R0, [R1+0x7c] ;  /* 0x00007c0001007983 */ /* 0x000ee80000300800 */
[----:B------:R-:W3:Y:S04]  /*13c70*/  LDL.LU R8, [R1+0x78] ;  /* 0x0000780001087983 */ /* 0x000ee80000300800 */
[----:B------:R-:W3:Y:S04]  /*13c80*/  LDL.LU R2, [R1+0x74] ;  /* 0x0000740001027983 */ /* 0x000ee80000300800 */
[----:B------:R-:W3:Y:S01]  /*13c90*/  LDL.LU R15, [R1+0x70] ;  /* 0x00007000010f7983 */ /* 0x000ee20000300800 */
[----:B------:R-:W3:Y:S03]  /*13ca0*/  LDL.LU R13, [R1+0x6c] ;  /* 0x00006c00010d7983 */ /* 0x000ee60000300800 */
[----:B------:R-:W3:Y:S04]  /*13cb0*/  LDL.LU R17, [R1+0x68] ;  /* 0x0000680001117983 */ /* 0x000ee80000300800 */
[----:B------:R0:W-:Y:S01]  /*13cc0*/  STS.U16 [R29+0xa800], R27 ;  /* 0x00a8001b1d007388 */ /* 0x0001e20000000400 */
[----:B------:R-:W3:Y:S02]  /*13cd0*/  LDL.LU R7, [R1+0x64] ;  /* 0x0000640001077983 */ /* 0x000ee40000300800 */
[----:B------:R-:W3:Y:S02]  /*13ce0*/  LDL.LU R6, [R1+0x60] ;  /* 0x0000600001067983 */ /* 0x000ee40000300800 */
[----:B------:R-:W3:Y:S01]  /*13cf0*/  LDL.LU R10, [R1+0x4c] ;  /* 0x00004c00010a7983 */ /* 0x000ee20000300800 */
[----:B------:R-:W3:Y:S01]  /*13d00*/  LDL.LU R12, [R1+0x48] ;  /* 0x00004800010c7983 */ /* 0x000ee20000300800 */
[----:B------:R-:W3:Y:S02]  /*13d10*/  LDL.LU R14, [R1+0x44] ;  /* 0x00004400010e7983 */ /* 0x000ee40000300800 */
[----:B------:R-:W3:Y:S02]  /*13d20*/  LDL.LU R5, [R1+0x40] ;  /* 0x0000400001057983 */ /* 0x000ee40000300800 */
[----:B------:R-:W3:Y:S01]  /*13d30*/  LDL.LU R4, [R1+0x3c] ;  /* 0x00003c0001047983 */ /* 0x000ee20000300800 */
[----:B------:R-:W3:Y:S04]  /*13d40*/  LDL.LU R18, [R1+0x1c] ;  /* 0x00001c0001127983 */ /* 0x000ee80000300800 */
[----:B0-----:R-:W0:Y:S01]  /*13d50*/  S2R R27, SR_TID.X ;  /* 0x00000000001b7919 */ /* 0x001e220000002100 */
[----:B------:R-:W3:Y:S02]  /*13d60*/  LDL.LU R19, [R1+0x38] ;  /* 0x0000380001137983 */ /* 0x000ee40000300800 */
[----:B------:R-:W3:Y:S02]  /*13d70*/  LDL.LU R20, [R1+0x34] ;  /* 0x0000340001147983 */ /* 0x000ee40000300800 */
[----:B------:R-:W3:Y:S01]  /*13d80*/  LDL.LU R21, [R1+0x30] ;  /* 0x0000300001157983 */ /* 0x000ee20000300800 */
[----:B------:R-:W3:Y:S04]  /*13d90*/  LDL.LU R9, [R1+0x2c] ;  /* 0x00002c0001097983 */ /* 0x000ee80000300800 */
[----:B------:R1:W-:Y:S01]  /*13da0*/  STS.U16 [R29+0x8000], R3 ;  /* 0x008000031d007388 */ /* 0x0003e20000000400 */
[----:B------:R-:W3:Y:S03]  /*13db0*/  LDL.LU R22, [R1+0x28] ;  /* 0x0000280001167983 */ /* 0x000ee60000300800 */
[----:B------:R-:W-:Y:S04]  /*13dc0*/  STS.U16 [R29+0x9000], R23 ;  /* 0x009000171d007388 */ /* 0x000fe80000000400 */
[----:B------:R-:W-:Y:S04]  /*13dd0*/  STS.U16 [R29+0x9800], R24 ;  /* 0x009800181d007388 */ /* 0x000fe80000000400 */
[----:B------:R-:W-:Y:S04]  /*13de0*/  STS.U16 [R29+0xa000], R25 ;  /* 0x00a000191d007388 */ /* 0x000fe80000000400 */
[----:B-1----:R-:W3:Y:S01]  /*13df0*/  LDL.LU R3, [R1+0x24] ;  /* 0x0000240001037983 */ /* 0x002ee20000300800 */
[----:B0-----:R-:W-:-:S05]  /*13e00*/  LOP3.LUT R27, R27, 0x7f, RZ, 0xc0, !PT ;  /* 0x0000007f1b1b7812 */ /* 0x001fca00078ec0ff */
[----:B------:R-:W-:-:S05]  /*13e10*/  IMAD.SHL.U32 R11, R27, 0x2, RZ ;  /* 0x000000021b0b7824 */ /* 0x000fca00078e00ff */
[----:B------:R-:W-:Y:S01]  /*13e20*/  LOP3.LUT R11, R11, 0x10, RZ, 0x3c, !PT ;  /* 0x000000100b0b7812 */ /* 0x000fe200078e3cff */
[----:B----4-:R0:W-:Y:S04]  /*13e30*/  STS.U16 [R29+0xb800], R26 ;  /* 0x00b8001a1d007388 */ /* 0x0101e80000000400 */
[----:B0-----:R-:W3:Y:S01]  /*13e40*/  LDL.LU R29, [R1+0x20] ;  /* 0x00002000011d7983 */ /* 0x001ee20000300800 */
[----:B------:R-:W3:Y:S02]  /*13e50*/  LDL.LU R23, [R1] ;  /* 0x0000000001177983 */ /* 0x000ee40000300800 */
[----:B------:R-:W3:Y:S02]  /*13e60*/  LDL.LU R24, [R1+0x18] ;  /* 0x0000180001187983 */ /* 0x000ee40000300800 */
[----:B------:R-:W3:Y:S01]  /*13e70*/  LDL.LU R25, [R1+0x14] ;  /* 0x0000140001197983 */ /* 0x000ee20000300800 */
[----:B------:R-:W3:Y:S01]  /*13e80*/  LDL.LU R26, [R1+0x10] ;  /* 0x00001000011a7983 */ /* 0x000ee20000300800 */
[----:B------:R-:W3:Y:S03]  /*13e90*/  LDL.LU R27, [R1+0xc] ;  /* 0x00000c00011b7983 */ /* 0x000ee60000300800 */
[----:B--2---:R0:W-:Y:S04]  /*13ea0*/  STS.U16 [R11+0x8100], R28 ;  /* 0x0081001c0b007388 */ /* 0x0041e80000000400 */
[----:B0-----:R-:W2:Y:S04]  /*13eb0*/  LDL.LU R28, [R1+0x8] ;  /* 0x00000800011c7983 */ /* 0x001ea80000300800 */
[----:B---3--:R0:W-:Y:S04]  /*13ec0*/  STS.U16 [R11+0x8900], R16 ;  /* 0x008900100b007388 */ /* 0x0081e80000000400 */
[----:B------:R1:W-:Y:S04]  /*13ed0*/  STS.U16 [R11+0x9100], R0 ;  /* 0x009100000b007388 */ /* 0x0003e80000000400 */
[----:B------:R3:W-:Y:S04]  /*13ee0*/  STS.U16 [R11+0x9900], R8 ;  /* 0x009900080b007388 */ /* 0x0007e80000000400 */
[----:B0-----:R-:W2:Y:S04]  /*13ef0*/  LDL.LU R16, [R1+0x4] ;  /* 0x0000040001107983 */ /* 0x001ea80000300800 */
[----:B------:R0:W-:Y:S04]  /*13f00*/  STS.U16 [R11+0xa100], R2 ;  /* 0x00a100020b007388 */ /* 0x0001e80000000400 */
[----:B-1----:R-:W2:Y:S04]  /*13f10*/  LDL.LU R0, [R1+0x1444] ;  /* 0x0014440001007983 */ /* 0x002ea80000300800 */
[----:B------:R1:W-:Y:S04]  /*13f20*/  STS.U16 [R11+0xa900], R15 ;  /* 0x00a9000f0b007388 */ /* 0x0003e80000000400 */
[----:B---3--:R-:W3:Y:S04]  /*13f30*/  LDL.LU R8, [R1+0x1440] ;  /* 0x0014400001087983 */ /* 0x008ee80000300800 */
[----:B------:R1:W-:Y:S04]  /*13f40*/  STS.U16 [R11+0xb100], R13 ;  /* 0x00b1000d0b007388 */ /* 0x0003e80000000400 */
[----:B0-----:R-:W2:Y:S01]  /*13f50*/  LDL.LU R2, [R1+0x143c] ;  /* 0x00143c0001027983 */ /* 0x001ea20000300800 */
[----:B------:R0:W-:Y:S03]  /*13f60*/  STS.U16 [R11+0xb900], R17 ;  /* 0x00b900110b007388 */ /* 0x0001e60000000400 */
[----:B-1----:R-:W2:Y:S01]  /*13f70*/  LDL.LU R15, [R1+0x1438] ;  /* 0x00143800010f7983 */ /* 0x002ea20000300800 */
[----:B------:R-:W2:Y:S03]  /*13f80*/  LDL.LU R13, [R1+0x1434] ;  /* 0x00143400010d7983 */ /* 0x000ea60000300800 */
[----:B0-----:R-:W2:Y:S01]  /*13f90*/  LDL.LU R11, [R1+0x1430] ;  /* 0x00143000010b7983 */ /* 0x001ea20000300800 */
[----:B------:R-:W2:Y:S03]  /*13fa0*/  LDL.LU R17, [R1+0x142c] ;  /* 0x00142c0001117983 */ /* 0x000ea60000300800 */
[----:B--2---:R0:W-:Y:S01]  /*13fb0*/  STS.U16 [R17+0x8200], R7 ;  /* 0x0082000711007388 */ /* 0x0041e20000000400 */
[----:B------:R1:W-:Y:S02]  /*13fc0*/  STS.U16 [R17+0x8a00], R6 ;  /* 0x008a000611007388 */ /* 0x0003e40000000400 */
[----:B------:R2:W-:Y:S02]  /*13fd0*/  STS.U16 [R17+0x9200], R10 ;  /* 0x0092000a11007388 */ /* 0x0005e40000000400 */
[----:B------:R3:W-:Y:S01]  /*13fe0*/  STS.U16 [R17+0x9a00], R12 ;  /* 0x009a000c11007388 */ /* 0x0007e20000000400 */
[----:B------:R3:W-:Y:S01]  /*13ff0*/  STS.U16 [R17+0xa200], R14 ;  /* 0x00a2000e11007388 */ /* 0x0007e20000000400 */
[----:B------:R3:W-:Y:S03]  /*14000*/  STS.U16 [R17+0xaa00], R5 ;  /* 0x00aa000511007388 */ /* 0x0007e60000000400 */
[----:B0-----:R-:W4:Y:S01]  /*14010*/  LDL.LU R7, [R1+0x1428] ;  /* 0x0014280001077983 */ /* 0x001f220000300800 */
[----:B-1----:R-:W4:Y:S02]  /*14020*/  LDL.LU R6, [R1+0x1424] ;  /* 0x0014240001067983 */ /* 0x002f240000300800 */
[----:B--2---:R-:W2:Y:S02]  /*14030*/  LDL.LU R10, [R1+0x1420] ;  /* 0x00142000010a7983 */ /* 0x004ea40000300800 */
[----:B---3--:R-:W3:Y:S01]  /*14040*/  LDL.LU R12, [R1+0x141c] ;  /* 0x00141c00010c7983 */ /* 0x008ee20000300800 */
[----:B------:R-:W2:Y:S01]  /*14050*/  LDL.LU R14, [R1+0x1418] ;  /* 0x00141800010e7983 */ /* 0x000ea20000300800 */
[----:B------:R-:W2:Y:S03]  /*14060*/  LDL.LU R5, [R1+0x1414] ;  /* 0x0014140001057983 */ /* 0x000ea60000300800 */
[----:B------:R0:W-:Y:S01]  /*14070*/  STS.U16 [R17+0xb200], R4 ;  /* 0x00b2000411007388 */ /* 0x0001e20000000400 */
[----:B------:R1:W-:Y:S02]  /*14080*/  STS.U16 [R17+0xba00], R18 ;  /* 0x00ba001211007388 */ /* 0x0003e40000000400 */
[----:B------:R1:W-:Y:S02]  /*14090*/  STS.U16 [R15+0x8300], R19 ;  /* 0x008300130f007388 */ /* 0x0003e40000000400 */
[----:B------:R1:W-:Y:S01]  /*140a0*/  STS.U16 [R15+0x8b00], R20 ;  /* 0x008b00140f007388 */ /* 0x0003e20000000400 */
[----:B------:R1:W-:Y:S01]  /*140b0*/  STS.U16 [R15+0x9300], R21 ;  /* 0x009300150f007388 */ /* 0x0003e20000000400 */
[----:B------:R1:W-:Y:S03]  /*140c0*/  STS.U16 [R15+0x9b00], R9 ;  /* 0x009b00090f007388 */ /* 0x0003e60000000400 */
[----:B0-----:R-:W2:Y:S01]  /*140d0*/  LDL.LU R4, [R1+0x1410] ;  /* 0x0014100001047983 */ /* 0x001ea20000300800 */
[----:B-1----:R-:W2:Y:S03]  /*140e0*/  LDL.LU R17, [R1+0x140c] ;  /* 0x00140c0001117983 */ /* 0x002ea60000300800 */
[----:B------:R-:W2:Y:S01]  /*140f0*/  LDL.LU R18, [R1+0x1408] ;  /* 0x0014080001127983 */ /* 0x000ea20000300800 */
[----:B------:R-:W2:Y:S03]  /*14100*/  LDL.LU R19, [R1+0x1404] ;  /* 0x0014040001137983 */ /* 0x000ea60000300800 */
[----:B------:R-:W2:Y:S01]  /*14110*/  LDL.LU R20, [R1+0x1400] ;  /* 0x0014000001147983 */ /* 0x000ea20000300800 */
[----:B------:R-:W2:Y:S03]  /*14120*/  LDL.LU R21, [R1+0x13fc] ;  /* 0x0013fc0001157983 */ /* 0x000ea60000300800 */
[----:B------:R0:W-:Y:S01]  /*14130*/  STS.U16 [R15+0xa300], R22 ;  /* 0x00a300160f007388 */ /* 0x0001e20000000400 */
[----:B------:R-:W2:Y:S02]  /*14140*/  LDL.LU R9, [R1+0xb0] ;  /* 0x0000b00001097983 */ /* 0x000ea40000300800 */
[----:B------:R1:W-:Y:S02]  /*14150*/  STS.U16 [R15+0xab00], R3 ;  /* 0x00ab00030f007388 */ /* 0x0003e40000000400 */
[----:B------:R-:W-:Y:S01]  /*14160*/  STS.U16 [R15+0xb300], R29 ;  /* 0x00b3001d0f007388 */ /* 0x000fe20000000400 */
[----:B------:R1:W-:Y:S01]  /*14170*/  STS.U16 [R15+0xbb00], R23 ;  /* 0x00bb00170f007388 */ /* 0x0003e20000000400 */
[----:B------:R1:W-:Y:S02]  /*14180*/  STS.U16 [R2+0x8400], R24 ;  /* 0x0084001802007388 */ /* 0x0003e40000000400 */
[----:B------:R1:W-:Y:S01]  /*14190*/  STS.U16 [R2+0x8c00], R25 ;  /* 0x008c001902007388 */ /* 0x0003e20000000400 */
[----:B0-----:R-:W2:Y:S01]  /*141a0*/  LDL.LU R22, [R1+0x13f8] ;  /* 0x0013f80001167983 */ /* 0x001ea20000300800 */
[----:B-1----:R-:W2:Y:S03]  /*141b0*/  LDL.LU R3, [R1+0x13f4] ;  /* 0x0013f40001037983 */ /* 0x002ea60000300800 */
[----:B------:R-:W2:Y:S01]  /*141c0*/  LDL.LU R15, [R1+0x13f0] ;  /* 0x0013f000010f7983 */ /* 0x000ea20000300800 */
[----:B------:R-:W2:Y:S02]  /*141d0*/  LDL.LU R23, [R1+0x13ec] ;  /* 0x0013ec0001177983 */ /* 0x000ea40000300800 */
[----:B------:R-:W2:Y:S02]  /*141e0*/  LDL.LU R24, [R1+0x13e8] ;  /* 0x0013e80001187983 */ /* 0x000ea40000300800 */
[----:B------:R-:W2:Y:S01]  /*141f0*/  LDL.LU R25, [R1+0x13e4] ;  /* 0x0013e40001197983 */ /* 0x000ea20000300800 */
[----:B------:R0:W-:Y:S01]  /*14200*/  STS.U16 [R2+0x9400], R26 ;  /* 0x0094001a02007388 */ /* 0x0001e20000000400 */
[----:B------:R1:W-:Y:S02]  /*14210*/  STS.U16 [R2+0x9c00], R27 ;  /* 0x009c001b02007388 */ /* 0x0003e40000000400 */
[----:B------:R1:W-:Y:S02]  /*14220*/  STS.U16 [R2+0xa400], R28 ;  /* 0x00a4001c02007388 */ /* 0x0003e40000000400 */
[----:B------:R1:W-:Y:S01]  /*14230*/  STS.U16 [R2+0xac00], R16 ;  /* 0x00ac001002007388 */ /* 0x0003e20000000400 */
[----:B0-----:R-:W2:Y:S01]  /*14240*/  LDL.LU R26, [R1+0x13e0] ;  /* 0x0013e000011a7983 */ /* 0x001ea20000300800 */
[----:B-1----:R-:W2:Y:S02]  /*14250*/  LDL.LU R27, [R1+0x13dc] ;  /* 0x0013dc00011b7983 */ /* 0x002ea40000300800 */
[----:B------:R-:W2:Y:S02]  /*14260*/  LDL.LU R28, [R1+0x13d8] ;  /* 0x0013d800011c7983 */ /* 0x000ea40000300800 */
[----:B------:R-:W2:Y:S01]  /*14270*/  LDL.LU R16, [R1+0x13d4] ;  /* 0x0013d40001107983 */ /* 0x000ea20000300800 */
[----:B------:R-:W0:Y:S04]  /*14280*/  S2R R29, SR_TID.X ;  /* 0x00000000001d7919 */ /* 0x000e280000002100 */
[----:B--2---:R1:W-:Y:S04]  /*14290*/  STS.U16 [R2+0xb400], R16 ;  /* 0x00b4001002007388 */ /* 0x0043e80000000400 */
[----:B-1----:R-:W2:Y:S04]  /*142a0*/  LDL.LU R2, [R1+0x13d0] ;  /* 0x0013d00001027983 */ /* 0x002ea80000300800 */
[----:B------:R-:W1:Y:S01]  /*142b0*/  S2R R16, SR_TID.X ;  /* 0x0000000000107919 */ /* 0x000e620000002100 */
[----:B0-----:R-:W-:-:S05]  /*142c0*/  LOP3.LUT R29, R29, 0x7f, RZ, 0xc0, !PT ;  /* 0x0000007f1d1d7812 */ /* 0x001fca00078ec0ff */
[----:B------:R-:W-:-:S05]  /*142d0*/  IMAD.SHL.U32 R29, R29, 0x2, RZ ;  /* 0x000000021d1d7824 */ /* 0x000fca00078e00ff */
[----:B------:R-:W-:Y:S02]  /*142e0*/  LOP3.LUT R29, R29, 0x50, RZ, 0x3c, !PT ;  /* 0x000000501d1d7812 */ /* 0x000fe400078e3cff */
[----:B-1----:R-:W-:-:S05]  /*142f0*/  LOP3.LUT R16, R16, 0x7f, RZ, 0xc0, !PT ;  /* 0x0000007f10107812 */ /* 0x002fca00078ec0ff */
[----:B------:R-:W-:-:S05]  /*14300*/  IMAD.SHL.U32 R16, R16, 0x2, RZ ;  /* 0x0000000210107824 */ /* 0x000fca00078e00ff */
[----:B------:R-:W-:-:S05]  /*14310*/  LOP3.LUT R16, R16, 0x40, RZ, 0x3c, !PT ;  /* 0x0000004010107812 */ /* 0x000fca00078e3cff */
[----:B--2---:R0:W-:Y:S01]  /*14320*/  STS.U16 [R16+0xbc00], R2 ;  /* 0x00bc000210007388 */ /* 0x0041e20000000400 */
[----:B------:R-:W-:Y:S02]  /*14330*/  STS.U16 [R29+0x8500], R28 ;  /* 0x0085001c1d007388 */ /* 0x000fe40000000400 */
[----:B------:R-:W-:Y:S02]  /*14340*/  STS.U16 [R29+0x8d00], R27 ;  /* 0x008d001b1d007388 */ /* 0x000fe40000000400 */
[----:B------:R-:W-:Y:S01]  /*14350*/  STS.U16 [R29+0x9500], R26 ;  /* 0x0095001a1d007388 */ /* 0x000fe20000000400 */
[----:B------:R-:W-:Y:S01]  /*14360*/  STS.U16 [R29+0x9d00], R25 ;  /* 0x009d00191d007388 */ /* 0x000fe20000000400 */
[----:B------:R-:W-:Y:S02]  /*14370*/  STS.U16 [R29+0xa500], R24 ;  /* 0x00a500181d007388 */ /* 0x000fe40000000400 */
[----:B------:R-:W-:Y:S02]  /*14380*/  STS.U16 [R29+0xad00], R23 ;  /* 0x00ad00171d007388 */ /* 0x000fe40000000400 */
[----:B------:R-:W-:Y:S01]  /*14390*/  STS.U16 [R29+0xb500], R15 ;  /* 0x00b5000f1d007388 */ /* 0x000fe20000000400 */
[----:B------:R1:W-:Y:S04]  /*143a0*/  STS.U16 [R29+0xbd00], R3 ;  /* 0x00bd00031d007388 */ /* 0x0003e80000000400 */
[----:B0-----:R-:W2:Y:S04]  /*143b0*/  LDL R2, [R1+0x954] ;  /* 0x0009540001027983 */ /* 0x001ea80000100800 */
[----:B-1----:R-:W2:Y:S01]  /*143c0*/  LDL R3, [R1+0x264] ;  /* 0x0002640001037983 */ /* 0x002ea20000100800 */
[----:B------:R-:W-:Y:S02]  /*143d0*/  STS.U16 [R8+0x8600], R22 ;  /* 0x0086001608007388 */ /* 0x000fe40000000400 */
[----:B------:R-:W-:Y:S02]  /*143e0*/  STS.U16 [R8+0x8e00], R21 ;  /* 0x008e001508007388 */ /* 0x000fe40000000400 */
[----:B------:R-:W-:Y:S01]  /*143f0*/  STS.U16 [R8+0x9600], R20 ;  /* 0x0096001408007388 */ /* 0x000fe20000000400 */
[----:B------:R-:W-:Y:S01]  /*14400*/  STS.U16 [R8+0x9e00], R19 ;  /* 0x009e001308007388 */ /* 0x000fe20000000400 */
[----:B------:R-:W-:Y:S02]  /*14410*/  STS.U16 [R8+0xa600], R18 ;  /* 0x00a6001208007388 */ /* 0x000fe40000000400 */
[----:B------:R-:W-:Y:S02]  /*14420*/  STS.U16 [R8+0xae00], R17 ;  /* 0x00ae001108007388 */ /* 0x000fe40000000400 */
[----:B------:R-:W-:Y:S01]  /*14430*/  STS.U16 [R8+0xb600], R4 ;  /* 0x00b6000408007388 */ /* 0x000fe20000000400 */
[----:B------:R-:W-:Y:S01]  /*14440*/  STS.U16 [R8+0xbe00], R5 ;  /* 0x00be000508007388 */ /* 0x000fe20000000400 */
[----:B------:R0:W-:Y:S02]  /*14450*/  STS.U16 [R0+0xbf00], R9 ;  /* 0x00bf000900007388 */ /* 0x0001e40000000400 */
[----:B------:R-:W-:Y:S01]  /*14460*/  STS.U16 [R0+0x8700], R14 ;  /* 0x0087000e00007388 */ /* 0x000fe20000000400 */
[----:B0-----:R-:W0:Y:S04]  /*14470*/  S2R R9, SR_TID.X ;  /* 0x0000000000097919 */ /* 0x001e280000002100 */
[----:B------:R-:W1:Y:S01]  /*14480*/  S2R R8, SR_TID.X ;  /* 0x0000000000087919 */ /* 0x000e620000002100 */
[----:B---3--:R-:W-:Y:S02]  /*14490*/  STS.U16 [R0+0x8f00], R12 ;  /* 0x008f000c00007388 */ /* 0x008fe40000000400 */
[----:B------:R-:W-:Y:S02]  /*144a0*/  STS.U16 [R0+0x9700], R10 ;  /* 0x0097000a00007388 */ /* 0x000fe40000000400 */
[----:B----4-:R-:W-:Y:S01]  /*144b0*/  STS.U16 [R0+0x9f00], R6 ;  /* 0x009f000600007388 */ /* 0x010fe20000000400 */
[----:B------:R-:W-:Y:S01]  /*144c0*/  STS.U16 [R0+0xa700], R7 ;  /* 0x00a7000700007388 */ /* 0x000fe20000000400 */
[----:B------:R-:W-:Y:S02]  /*144d0*/  STS.U16 [R0+0xaf00], R11 ;  /* 0x00af000b00007388 */ /* 0x000fe40000000400 */
[----:B------:R-:W-:Y:S02]  /*144e0*/  STS.U16 [R0+0xb700], R13 ;  /* 0x00b7000d00007388 */ /* 0x000fe40000000400 */
[----:B------:R-:W-:Y:S02]  /*144f0*/  BAR.SYNC.DEFER_BLOCKING 0x0 ;  /* 0x0000000000007b1d */ /* 0x000fe40000010000 */
[----:B0-----:R-:W-:Y:S01]  /*14500*/  IMAD.SHL.U32 R16, R9, 0x2, RZ ;  /* 0x0000000209107824 */ /* 0x001fe200078e00ff */
[----:B-1----:R-:W-:-:S02]  /*14510*/  LOP3.LUT R8, R8, 0x7, RZ, 0xc0, !PT ;  /* 0x0000000708087812 */ /* 0x002fc400078ec0ff */
[----:B------:R-:W-:Y:S02]  /*14520*/  SHF.R.U32.HI R29, RZ, 0x1, R9 ;  /* 0x00000001ff1d7819 */ /* 0x000fe40000011609 */
[----:B------:R-:W-:Y:S01]  /*14530*/  LOP3.LUT R28, R16, 0x10, RZ, 0xc0, !PT ;  /* 0x00000010101c7812 */ /* 0x000fe200078ec0ff */
[----:B------:R-:W-:-:S03]  /*14540*/  IMAD R8, R8, 0x110, RZ ;  /* 0x0000011008087824 */ /* 0x000fc600078e02ff */
[----:B------:R-:W-:Y:S01]  /*14550*/  LOP3.LUT R28, R28, 0x20, R29, 0xf8, !PT ;  /* 0x000000201c1c7812 */ /* 0x000fe200078ef81d */
[----:B------:R-:W-:-:S03]  /*14560*/  IMAD.SHL.U32 R9, R9, 0x80, RZ ;  /* 0x0000008009097824 */ /* 0x000fc600078e00ff */
[----:B------:R-:W-:-:S04]  /*14570*/  LOP3.LUT R28, R8, R28, RZ, 0x3c, !PT ;  /* 0x0000001c081c7212 */ /* 0x000fc800078e3cff */
[----:B------:R-:W-:-:S05]  /*14580*/  LOP3.LUT R28, R28, 0x800, R9, 0xf8, !PT ;  /* 0x000008001c1c7812 */ /* 0x000fca00078ef809 */
[----:B------:R-:W-:Y:S04]  /*14590*/  LDSM.16.MT88.4 R24, [R28] ;  /* 0x000000001c18783b */ /* 0x000fe80000004200 */
[----:B------:R-:W-:Y:S04]  /*145a0*/  LDSM.16.MT88.4 R16, [R28+0x1000] ;  /* 0x001000001c10783b */ /* 0x000fe80000004200 */
[----:B--2---:R-:W0:Y:S04]  /*145b0*/  LDSM.16.M88.4 R12, [R3+0x8000] ;  /* 0x00800000030c783b */ /* 0x004e280000000200 */
[----:B------:R-:W1:Y:S04]  /*145c0*/  LDSM.16.M88.4 R8, [R3+0x9000] ;  /* 0x009000000308783b */ /* 0x000e680000000200 */
[----:B------:R-:W2:Y:S04]  /*145d0*/  LDSM.16.M88.4 R20, [R3+0xa000] ;  /* 0x00a000000314783b */ /* 0x000ea80000000200 */
[----:B0-----:R-:W-:Y:S01]  /*145e0*/  STL.64 [R1], R12 ;  /* 0x0000000c01007387 */ /* 0x001fe20000100a00 */
[----:B------:R-:W-:Y:S02]  /*145f0*/  STL.64 [R1+0x8], R14 ;  /* 0x0000080e01007387 */ /* 0x000fe40000100a00 */
[----:B-1----:R-:W-:Y:S02]  /*14600*/  STL.64 [R1+0x30], R8 ;  /* 0x0000300801007387 */ /* 0x002fe40000100a00 */
[----:B------:R-:W-:Y:S01]  /*14610*/  IMAD.MOV.U32 R5, RZ, RZ, R8 ;  /* 0x000000ffff057224 */ /* 0x000fe200078e0008 */
[----:B------:R-:W-:Y:S01]  /*14620*/  STL.64 [R1+0x38], R10 ;  /* 0x0000380a01007387 */ /* 0x000fe20000100a00 */
[----:B------:R-:W-:-:S02]  /*14630*/  IMAD.MOV.U32 R4, RZ, RZ, R9 ;  /* 0x000000ffff047224 */ /* 0x000fc400078e0009 */
[----:B------:R-:W0:Y:S04]  /*14640*/  LDSM.16.M88.4 R8, [R3+0xb000] ;  /* 0x00b000000308783b */ /* 0x000e280000000200 */
[----:B--2---:R-:W-:Y:S01]  /*14650*/  IMAD.MOV.U32 R0, RZ, RZ, R23 ;  /* 0x000000ffff007224 */ /* 0x004fe200078e0017 */
[----:B------:R-:W-:Y:S04]  /*14660*/  LDSM.16.MT88.4 R12, [R2+0x80] ;  /* 0x00008000020c783b */ /* 0x000fe80000004200 */
[----:B------:R-:W-:Y:S04]  /*14670*/  STL [R1+0x1348], R0 ;  /* 0x0013480001007387 */ /* 0x000fe80000100800 */
[----:B0-----:R-:W-:Y:S01]  /*14680*/  STL.64 [R1+0x10], R8 ;  /* 0x0000100801007387 */ /* 0x001fe20000100a00 */
[----:B------:R-:W-:Y:S02]  /*14690*/  STL.64 [R1+0x18], R10 ;  /* 0x0000180a01007387 */ /* 0x000fe40000100a00 */
[----:B------:R-:W-:Y:S02]  /*146a0*/  STL.64 [R1+0x20], R20 ;  /* 0x0000201401007387 */ /* 0x000fe40000100a00 */
[----:B------:R-:W-:Y:S01]  /*146b0*/  STL.64 [R1+0x28], R22 ;  /* 0x0000281601007387 */ /* 0x000fe20000100a00 */
[----:B------:R0:W-:Y:S02]  /*146c0*/  STL.64 [R1+0x13a0], R20 ;  /* 0x0013a01401007387 */ /* 0x0001e40000100a00 */
[----:B0-----:R-:W-:-:S02]  /*146d0*/  IMAD.MOV.U32 R20, RZ, RZ, R5 ;  /* 0x000000ffff147224 */ /* 0x001fc400078e0005 */
[----:B------:R-:W-:Y:S02]  /*146e0*/  IMAD.MOV.U32 R21, RZ, RZ, R4 ;  /* 0x000000ffff157224 */ /* 0x000fe400078e0004 */
[----:B------:R-:W0:Y:S04]  /*146f0*/  LDSM.16.MT88.4 R4, [R28+0x80] ;  /* 0x000080001c04783b */ /* 0x000e280000004200 */
[----:B------:R1:W-:Y:S04]  /*14700*/  STL.64 [R1+0x13b8], R20 ;  /* 0x0013b81401007387 */ /* 0x0003e80000100a00 */
[----:B-1----:R-:W2:Y:S01]  /*14710*/  LDL.LU.64 R20, [R1+0x1b0] ;  /* 0x0001b00001147983 */ /* 0x002ea20000300a00 */
[----:B------:R-:W2:Y:S03]  /*14720*/  LDL.LU.64 R22, [R1+0x1b8] ;  /* 0x0001b80001167983 */ /* 0x000ea60000300a00 */
[----:B0-----:R-:W-:Y:S01]  /*14730*/  STL.64 [R1+0x13b0], R6 ;  /* 0x0013b00601007387 */ /* 0x001fe20000100a00 */
[----:B------:R0:W-:Y:S03]  /*14740*/  STL.64 [R1+0x13a8], R4 ;  /* 0x0013a80401007387 */ /* 0x0001e60000100a00 */
[----:B0-----:R-:W3:Y:S01]  /*14750*/  LDL.LU.64 R4, [R1+0x1a0] ;  /* 0x0001a00001047983 */ /* 0x001ee20000300a00 */
[----:B------:R-:W4:Y:S02]  /*14760*/  LDL.LU.64 R6, [R1+0x1a8] ;  /* 0x0001a80001067983 */ /* 0x000f240000300a00 */
[----:B------:R-:W-:-:S02]  /*14770*/  IMAD.MOV.U32 R3, RZ, RZ, R8 ;  /* 0x000000ffff037224 */ /* 0x000fc400078e0008 */
[----:B------:R-:W-:Y:S02]  /*14780*/  IMAD.MOV.U32 R0, RZ, RZ, R9 ;  /* 0x000000ffff007224 */ /* 0x000fe400078e0009 */
[----:B------:R-:W0:Y:S04]  /*14790*/  LDSM.16.MT88.4 R8, [R2] ;  /* 0x000000000208783b */ /* 0x000e280000004200 */
[----:B----4-:R-:W-:Y:S01]  /*147a0*/  STL.64 [R1+0x13c8], R6 ;  /* 0x0013c80601007387 */ /* 0x010fe20000100a00 */
[----:B---3--:R1:W-:Y:S03]  /*147b0*/  STL.64 [R1+0x13c0], R4 ;  /* 0x0013c00401007387 */ /* 0x0083e60000100a00 */
[----:B-1----:R-:W2:Y:S01]  /*147c0*/  LDL.64 R4, [R1] ;  /* 0x0000000001047983 */ /* 0x002ea20000100a00 */
[----:B0-----:R-:W-:Y:S02]  /*147d0*/  STL.64 [R1+0x1370], R10 ;  /* 0x0013700a01007387 */ /* 0x001fe40000100a00 */
[----:B------:R-:W-:Y:S02]  /*147e0*/  STL.64 [R1+0x1368], R8 ;  /* 0x0013680801007387 */ /* 0x000fe40000100a00 */
[----:B------:R-:W-:Y:S01]  /*147f0*/  STL.64 [R1+0x1338], R14 ;  /* 0x0013380e01007387 */ /* 0x000fe20000100a00 */
[----:B------:R0:W-:Y:S01]  /*14800*/  STL.64 [R1+0x1330], R12 ;  /* 0x0013300c01007387 */ /* 0x0001e20000100a00 */
[----:B------:R-:W-:Y:S02]  /*14810*/  STL.64 [R1+0x12e8], R18 ;  /* 0x0012e81201007387 */ /* 0x000fe40000100a00 */
[----:B------:R1:W-:Y:S02]  /*14820*/  STL.64 [R1+0x12e0], R16 ;  /* 0x0012e01001007387 */ /* 0x0003e40000100a00 */
[----:B0-----:R-:W-:Y:S01]  /*14830*/  IMAD.MOV.U32 R12, RZ, RZ, R3 ;  /* 0x000000ffff0c7224 */ /* 0x001fe200078e0003 */
[----:B-1----:R-:W3:Y:S01]  /*14840*/  LDL.LU.64 R16, [R1+0x190] ;  /* 0x0001900001107983 */ /* 0x002ee20000300a00 */
[----:B------:R-:W3:Y:S02]  /*14850*/  LDL.LU.64 R18, [R1+0x198] ;  /* 0x0001980001127983 */ /* 0x000ee40000300a00 */
[----:B------:R-:W4:Y:S01]  /*14860*/  LDL.LU.64 R6, [R1+0x13c8] ;  /* 0x0013c80001067983 */ /* 0x000f220000300a00 */
[----:B--2---:R-:W-:Y:S01]  /*14870*/  HMMA.16816.F32 R20, R24, R4, R20 ;  /* 0x000000041814723c */ /* 0x004fe20000001814 */
[----:B------:R-:W-:-:S02]  /*14880*/  IMAD.MOV.U32 R8, RZ, RZ, R4 ;  /* 0x000000ffff087224 */ /* 0x000fc400078e0004 */
[----:B------:R-:W-:Y:S02]  /*14890*/  IMAD.MOV.U32 R3, RZ, RZ, R5 ;  /* 0x000000ffff037224 */ /* 0x000fe400078e0005 */
[----:B------:R-:W4:Y:S11]  /*148a0*/  LDL.LU.64 R4, [R1+0x13c0] ;  /* 0x0013c00001047983 */ /* 0x000f360000300a00 */
[----:B------:R-:W-:Y:S07]  /*148b0*/  @!UPT UIADD3 URZ, URZ, URZ, URZ ;  /* 0x0000003f3f3ff290 */ /* 0x000fee000fffe03f */
[----:B------:R0:W-:Y:S01]  /*148c0*/  STL.64 [R1+0xc0], R20 ;  /* 0x0000c01401007387 */ /* 0x0001e20000100a00 */
[----:B------:R4:W-:Y:S03]  /*148d0*/  STL [R1+0xc8], R22 ;  /* 0x0000c81601007387 */ /* 0x0009e60000100800 */
[----:B0-----:R-:W4:Y:S01]  /*148e0*/  LDL.LU.64 R20, [R1+0x13b8] ;  /* 0x0013b80001147983 */ /* 0x001f220000300a00 */
[----:B------:R-:W-:Y:S02]  /*148f0*/  IMAD.MOV.U32 R13, RZ, RZ, R0 ;  /* 0x000000ffff0d7224 */ /* 0x000fe400078e0000 */
[----:B------:R-:W-:Y:S02]  /*14900*/  IMAD.MOV.U32 R0, RZ, RZ, R23 ;  /* 0x000000ffff007224 */ /* 0x000fe400078e0017 */
[C---:B----4-:R-:W-:Y:S01]  /*14910*/  HMMA.16816.F32 R20, R24.reuse, R20, R4 ;  /* 0x000000141814723c */ /* 0x050fe20000001804 */
[----:B------:R-:W2:Y:S01]  /*14920*/  LDL.LU.64 R6, [R1+0x13b0] ;  /* 0x0013b00001067983 */ /* 0x000ea20000300a00 */
[----:B------:R-:W2:Y:S11]  /*14930*/  LDL.LU.64 R4, [R1+0x13a8] ;  /* 0x0013a80001047983 */ /* 0x000eb60000300a00 */
[----:B------:R-:W-:Y:S10]  /*14940*/  @!UPT UIADD3 URZ, URZ, URZ, URZ ;  /* 0x0000003f3f3ff290 */ /* 0x000ff4000fffe03f */
[----:B------:R0:W-:Y:S01]  /*14950*/  STL.64 [R1+0xb0], R20 ;  /* 0x0000b01401007387 */ /* 0x0001e20000100a00 */
[----:B------:R3:W-:Y:S03]  /*14960*/  STL.64 [R1+0xb8], R22 ;  /* 0x0000b81601007387 */ /* 0x0007e60000100a00 */
[----:B0-----:R-:W3:Y:S02]  /*14970*/  LDL.LU.64 R20, [R1+0x13a0] ;  /* 0x0013a00001147983 */ /* 0x001ee40000300a00 */
[C---:B---3--:R-:W-:Y:S11]  /*14980*/  HMMA.16816.F32 R20, R24.reuse, R20, R16 ;  /* 0x000000141814723c */ /* 0x048ff60000001810 */
[----:B------:R-:W-:Y:S11]  /*14990*/  @!UPT UIADD3 URZ, URZ, URZ, URZ ;  /* 0x0000003f3f3ff290 */ /* 0x000ff6000fffe03f */
[----:B------:R-:W-:Y:S02]  /*149a0*/  @!UPT UIADD3 URZ, URZ, URZ, URZ ;  /* 0x0000003f3f3ff290 */ /* 0x000fe4000fffe03f */
[----:B------:R-:W-:Y:S02]  /*149b0*/  IMAD.MOV.U32 R19, RZ, RZ, R20 ;  /* 0x000000ffff137224 */ /* 0x000fe400078e0014 */
[----:B------:R-:W-:Y:S02]  /*149c0*/  IMAD.MOV.U32 R18, RZ, RZ, R21 ;  /* 0x000000ffff127224 */ /* 0x000fe400078e0015 */
[----:B------:R-:W-:Y:S02]  /*149d0*/  IMAD.MOV.U32 R17, RZ, RZ, R22 ;  /* 0x000000ffff117224 */ /* 0x000fe400078e0016 */
[----:B------:R-:W-:Y:S02]  /*149e0*/  IMAD.MOV.U32 R16, RZ, RZ, R23 ;  /* 0x000000ffff107224 */ /* 0x000fe400078e0017 */
[----:B------:R-:W0:Y:S04]  /*149f0*/  LDSM.16.MT88.4 R20, [R28+0x1080] ;  /* 0x001080001c14783b */ /* 0x000e280000004200 */
[----:B------:R-:W-:Y:S01]  /*14a00*/  STL.64 [R1+0x1358], R18 ;  /* 0x0013581201007387 */ /* 0x000fe20000100a00 */
[----:B------:R1:W-:Y:S03]  /*14a10*/  STL.64 [R1+0x1350], R16 ;  /* 0x0013501001007387 */ /* 0x0003e60000100a00 */
[----:B-1----:R-:W3:Y:S01]  /*14a20*/  LDL.LU.64 R16, [R1+0x180] ;  /* 0x0001800001107983 */ /* 0x002ee20000300a00 */
[----:B------:R-:W3:Y:S03]  /*14a30*/  LDL.LU.64 R18, [R1+0x188] ;  /* 0x0001880001127983 */ /* 0x000ee60000300a00 */
[----:B0-----:R-:W-:Y:S01]  /*14a40*/  STL.64 [R1+0x1288], R22 ;  /* 0x0012881601007387 */ /* 0x001fe20000100a00 */
[----:B------:R3:W-:Y:S02]  /*14a50*/  STL.64 [R1+0x1280], R20 ;  /* 0x0012801401007387 */ /* 0x0007e40000100a00 */
[----:B------:R-:W-:Y:S02]  /*14a60*/  STL [R1+0x1260], R28 ;  /* 0x0012601c01007387 */ /* 0x000fe40000100800 */
[----:B------:R0:W-:Y:S01]  /*14a70*/  STL.64 [R1+0x1388], R12 ;  /* 0x0013880c01007387 */ /* 0x0001e20000100a00 */
[----:B---3--:R-:W-:Y:S01]  /*14a80*/  HMMA.16816.F32 R20, R24, R12, R16 ;  /* 0x0000000c1814723c */ /* 0x008fe20000001810 */
[----:B------:R-:W3:Y:S01]  /*14a90*/  LDL.LU.64 R16, [R1+0x100] ;  /* 0x0001000001107983 */ /* 0x000ee20000300a00 */
[----:B------:R-:W4:Y:S03]  /*14aa0*/  LDL.LU.64 R18, [R1+0x108] ;  /* 0x0001080001127983 */ /* 0x000f260000300a00 */
[----:B------:R-:W1:Y:S02]  /*14ab0*/  LDSM.16.MT88.4 R24, [R2+0x1000] ;  /* 0x001000000218783b */ /* 0x000e640000004200 */
[----:B0-----:R-:W-:-:S02]  /*14ac0*/  IMAD.MOV.U32 R12, RZ, RZ, R8 ;  /* 0x000000ffff0c7224 */ /* 0x001fc400078e0008 */
[----:B----4-:R-:W-:Y:S01]  /*14ad0*/  STL.64 [R1+0x1398], R18 ;  /* 0x0013981201007387 */ /* 0x010fe20000100a00 */
[----:B---3--:R0:W-:Y:S03]  /*14ae0*/  STL.64 [R1+0x1390], R16 ;  /* 0x0013901001007387 */ /* 0x0081e60000100a00 */
[----:B0-----:R-:W2:Y:S01]  /*14af0*/  LDL.LU.64 R16, [R1+0x110] ;  /* 0x0001100001107983 */ /* 0x001ea20000300a00 */
[----:B------:R-:W2:Y:S02]  /*14b00*/  LDL.LU.64 R18, [R1+0x118] ;  /* 0x0001180001127983 */ /* 0x000ea40000300a00 */
[----:B------:R-:W3:Y:S02]  /*14b10*/  LDL.LU.64 R8, [R1+0xd0] ;  /* 0x0000d00001087983 */ /* 0x000ee40000300a00 */
[----:B------:R-:W4:Y:S02]  /*14b20*/  LDL.LU.64 R10, [R1+0xd8] ;  /* 0x0000d800010a7983 */ /* 0x000f240000300a00 */
[----:B------:R-:W-:Y:S01]  /*14b30*/  IMAD.MOV.U32 R13, RZ, RZ, R3 ;  /* 0x000000ffff0d7224 */ /* 0x000fe200078e0003 */
[----:B----4-:R-:W-:Y:S01]  /*14b40*/  STL.64 [R1+0x1380], R10 ;  /* 0x0013800a01007387 */ /* 0x010fe20000100a00 */
[----:B---3--:R0:W-:Y:S05]  /*14b50*/  STL.64 [R1+0x1378], R8 ;  /* 0x0013780801007387 */ /* 0x0081ea0000100a00 */
[C---:B--2---:R-:W-:Y:S01]  /*14b60*/  HMMA.16816.F32 R12, R4.reuse, R12, R16 ;  /* 0x0000000c040c723c */ /* 0x044fe20000001810 */
[----:B0-----:R-:W2:Y:S01]  /*14b70*/  LDL.LU.64 R8, [R1+0xf0] ;  /* 0x0000f00001087983 */ /* 0x001ea20000300a00 */
[----:B------:R-:W2:Y:S02]  /*14b80*/  LDL.LU.64 R10, [R1+0xf8] ;  /* 0x0000f800010a7983 */ /* 0x000ea40000300a00 */
[----:B------:R-:W-:Y:S02]  /*14b90*/  STL [R1+0x12a0], R20 ;  /* 0x0012a01401007387 */ /* 0x000fe40000100800 */
[----:B------:R0:W-:Y:S01]  /*14ba0*/  STL [R1+0x129c], R21 ;  /* 0x00129c1501007387 */ /* 0x0001e20000100800 */
[----:B------:R-:W-:Y:S01]  /*14bb0*/  STL [R1+0x1298], R22 ;  /* 0x0012981601007387 */ /* 0x000fe20000100800 */
[----:B------:R-:W-:Y:S03]  /*14bc0*/  STL [R1+0x1294], R23 ;  /* 0x0012941701007387 */ /* 0x000fe60000100800 */
[----:B0-----:R-:W2:Y:S01]  /*14bd0*/  LDL.LU.64 R20, [R1+0x20] ;  /* 0x0000200001147983 */ /* 0x001ea20000300a00 */
[----:B------:R-:W-:Y:S02]  /*14be0*/  STL [R1+0x1290], R2 ;  /* 0x0012900201007387 */ /* 0x000fe40000100800 */
[----:B-1----:R-:W-:Y:S02]  /*14bf0*/  STL.64 [R1+0x1238], R26 ;  /* 0x0012381a01007387 */ /* 0x002fe40000100a00 */
[----:B------:R0:W-:Y:S02]  /*14c00*/  STL.64 [R1+0x1230], R24 ;  /* 0x0012301801007387 */ /* 0x0001e40000100a00 */
[----:B0-----:R-:W3:Y:S01]  /*14c10*/  LDL.LU.64 R24, [R1+0x30] ;  /* 0x0000300001187983 */ /* 0x001ee20000300a00 */
[----:B------:R-:W3:Y:S02]  /*14c20*/  LDL.LU.64 R18, [R1+0x1398] ;  /* 0x0013980001127983 */ /* 0x000ee40000300a00 */
[----:B------:R-:W3:Y:S02]  /*14c30*/  LDL.LU.64 R16, [R1+0x1390] ;  /* 0x0013900001107983 */ /* 0x000ee40000300a00 */
[----:B------:R0:W-:Y:S01]  /*14c40*/  STL.64 [R1+0x90], R12 ;  /* 0x0000900c01007387 */ /* 0x0001e20000100a00 */
[----:B------:R1:W-:Y:S04]  /*14c50*/  STL.64 [R1+0x98], R14 ;  /* 0x0000980e01007387 */ /* 0x0003e80000100a00 */
[----:B0-----:R-:W4:Y:S01]  /*14c60*/  LDL.LU.64 R12, [R1+0x1388] ;  /* 0x00138800010c7983 */ /* 0x001f220000300a00 */
[C---:B--2---:R-:W-:Y:S08]  /*14c70*/  HMMA.16816.F32 R8, R4.reuse, R20, R8 ;  /* 0x000000140408723c */ /* 0x044ff00000001808 */
[----:B---3--:R-:W-:Y:S01]  /*14c80*/  HMMA.16816.F32 R16, R4, R24, R16 ;  /* 0x000000180410723c */ /* 0x008fe20000001810 */
[----:B-1----:R-:W-:Y:S11]  /*14c90*/  IMAD.MOV.U32 R14, RZ, RZ, R21 ;  /* 0x000000ffff0e7224 */ /* 0x002ff600078e0015 */
[----:B------:R-:W-:Y:S04]  /*14ca0*/  @!UPT UIADD3 URZ, URZ, URZ, URZ ;  /* 0x0000003f3f3ff290 */ /* 0x000fe8000fffe03f */
[----:B------:R-:W-:Y:S02]  /*14cb0*/  IMAD.MOV.U32 R23, RZ, RZ, R10 ;  /* 0x000000ffff177224 */ /* 0x000fe400078e000a */
[----:B------:R-:W-:Y:S02]  /*14cc0*/  IMAD.MOV.U32 R21, RZ, RZ, R8 ;  /* 0x000000ffff157224 */ /* 0x000fe400078e0008 */
[----:B------:R-:W-:-:S03]  /*14cd0*/  IMAD.MOV.U32 R22, RZ, RZ, R9 ;  /* 0x000000ffff167224 */ /* 0x000fc600078e0009 */
[----:B------:R0:W-:Y:S01]  /*14ce0*/  STL [R1+0x80], R16 ;  /* 0x0000801001007387 */ /* 0x0001e20000100800 */
[----:B------:R-:W-:Y:S02]  /*14cf0*/  IMAD.MOV.U32 R2, RZ, RZ, R17 ;  /* 0x000000ffff027224 */ /* 0x000fe400078e0011 */
[----:B------:R1:W-:Y:S02]  /*14d00*/  STL [R1+0x88], R18 ;  /* 0x0000881201007387 */ /* 0x0003e40000100800 */
[----:B------:R-:W-:Y:S01]  /*14d10*/  IMAD.MOV.U32 R29, RZ, RZ, R19 ;  /* 0x000000ffff1d7224 */ /* 0x000fe200078e0013 */
[----:B0-----:R-:W2:Y:S01]  /*14d20*/  LDL.LU.64 R16, [R1+0x170] ;  /* 0x0001700001107983 */ /* 0x001ea20000300a00 */
[----:B-1----:R-:W2:Y:S02]  /*14d30*/  LDL.LU.64 R18, [R1+0x178] ;  /* 0x0001780001127983 */ /* 0x002ea40000300a00 */
[----:B------:R0:W-:Y:S02]  /*14d40*/  STL.64 [R1+0x1360], R24 ;  /* 0x0013601801007387 */ /* 0x0001e40000100a00 */
[----:B0-----:R-:W3:Y:S01]  /*14d50*/  LDL.LU.64 R24, [R1] ;  /* 0x0000000001187983 */ /* 0x001ee20000300a00 */
[----:B------:R-:W-:Y:S02]  /*14d60*/  STL [R1+0x12a4], R2 ;  /* 0x0012a40201007387 */ /* 0x000fe40000100800 */
[----:B------:R0:W-:Y:S02]  /*14d70*/  STL [R1+0x7c], R11 ;  /* 0x00007c0b01007387 */ /* 0x0001e40000100800 */
[----:B0-----:R-:W4:Y:S01]  /*14d80*/  LDL.LU.64 R10, [R1+0x1380] ;  /* 0x00138000010a7983 */ /* 0x001f220000300a00 */
[----:B------:R-:W4:Y:S02]  /*14d90*/  LDL.LU.64 R8, [R1+0x1378] ;  /* 0x0013780001087983 */ /* 0x000f240000300a00 */
[----:B------:R-:W-:Y:S01]  /*14da0*/  IMAD.MOV.U32 R15, RZ, RZ, R20 ;  /* 0x000000ffff0f7224 */ /* 0x000fe200078e0014 */
[----:B----4-:R-:W-:Y:S11]  /*14db0*/  HMMA.16816.F32 R8, R4, R12, R8 ;  /* 0x0000000c0408723c */ /* 0x010ff60000001808 */
[----:B------:R-:W-:Y:S11]  /*14dc0*/  @!UPT UIADD3 URZ, URZ, URZ, URZ ;  /* 0x0000003f3f3ff290 */ /* 0x000ff6000fffe03f */
[----:B------:R-:W-:Y:S02]  /*14dd0*/  @!UPT UIADD3 URZ, URZ, URZ, URZ ;  /* 0x0000003f3f3ff290 */ /* 0x000fe4000fffe03f */
[----:B------:R-:W-:Y:S02]  /*14de0*/  IMAD.MOV.U32 R7, RZ, RZ, R10 ;  /* 0x000000ffff077224 */ /* 0x000fe400078e000a */
[----:B------:R-:W-:Y:S02]  /*14df0*/  IMAD.MOV.U32 R6, RZ, RZ, R11 ;  /* 0x000000ffff067224 */ /* 0x000fe400078e000b */
[----:B------:R-:W-:Y:S02]  /*14e00*/  IMAD.MOV.U32 R2, RZ, RZ, R8 ;  /* 0x000000ffff027224 */ /* 0x000fe400078e0008 */
[----:B------:R-:W-:Y:S01]  /*14e10*/  IMAD.MOV.U32 R20, RZ, RZ, R9 ;  /* 0x000000ffff147224 */ /* 0x000fe200078e0009 */
[----:B------:R-:W2:Y:S01]  /*14e20*/  LDL.LU.64 R10, [R1+0x1370] ;  /* 0x00137000010a7983 */ /* 0x000ea20000300a00 */
[----:B------:R-:W2:Y:S02]  /*14e30*/  LDL.LU.64 R8, [R1+0x1368] ;  /* 0x0013680001087983 */ /* 0x000ea40000300a00 */
[----:B------:R-:W-:Y:S02]  /*14e40*/  STL.64 [R1+0x12d8], R6 ;  /* 0x0012d80601007387 */ /* 0x000fe40000100a00 */
[----:B------:R-:W-:Y:S01]  /*14e50*/  STL.64 [R1+0x12b0], R22 ;  /* 0x0012b01601007387 */ /* 0x000fe20000100a00 */
[----:B------:R0:W-:Y:S01]  /*14e60*/  STL.64 [R1+0x12a8], R20 ;  /* 0x0012a81401007387 */ /* 0x0001e20000100a00 */
[----:B---3--:R-:W-:-:S02]  /*14e70*/  IMAD.MOV.U32 R5, RZ, RZ, R24 ;  /* 0x000000ffff057224 */ /* 0x008fc400078e0018 */
[----:B------:R-:W-:Y:S01]  /*14e80*/  IMAD.MOV.U32 R4, RZ, RZ, R25 ;  /* 0x000000ffff047224 */ /* 0x000fe200078e0019 */
[----:B0-----:R-:W3:Y:S01]  /*14e90*/  LDL.LU.64 R20, [R1+0x160] ;  /* 0x0001600001147983 */ /* 0x001ee20000300a00 */
[----:B------:R-:W3:Y:S01]  /*14ea0*/  LDL.LU.64 R22, [R1+0x168] ;  /* 0x0001680001167983 */ /* 0x000ee20000300a00 */
[C---:B--2---:R-:W-:Y:S02]  /*14eb0*/  HMMA.16816.F32 R16, R8.reuse, R24, R16 ;  /* 0x000000180810723c */ /* 0x044fe40000001810 */
[----:B------:R-:W3:Y:S11]  /*14ec0*/  LDL.LU.64 R24, [R1+0x1360] ;  /* 0x0013600001187983 */ /* 0x000ef60000300a00 */
[----:B------:R-:W-:Y:S10]  /*14ed0*/  @!UPT UIADD3 URZ, URZ, URZ, URZ ;  /* 0x0000003f3f3ff290 */ /* 0x000ff4000fffe03f */
[----:B------:R0:W-:Y:S01]  /*14ee0*/  STL.64 [R1+0xd0], R16 ;  /* 0x0000d01001007387 */ /* 0x0001e20000100a00 */
[----:B------:R-:W-:Y:S02]  /*14ef0*/  IMAD.MOV.U32 R28, RZ, RZ, R18 ;  /* 0x000000ffff1c7224 */ /* 0x000fe400078e0012 */
[----:B------:R-:W-:Y:S02]  /*14f00*/  IMAD.MOV.U32 R3, RZ, RZ, R19 ;  /* 0x000000ffff037224 */ /* 0x000fe400078e0013 */
[----:B------:R-:W2:Y:S04]  /*14f10*/  LDL.LU.64 R18, [R1+0x1358] ;  /* 0x0013580001127983 */ /* 0x000ea80000300a00 */
[----:B0-----:R-:W4:Y:S01]  /*14f20*/  LDL.LU.64 R16, [R1+0x1350] ;  /* 0x0013500001107983 */ /* 0x001f220000300a00 */
[----:B------:R0:W-:Y:S02]  /*14f30*/  STL [R1+0x127c], R3 ;  /* 0x00127c0301007387 */ /* 0x0001e40000100800 */
[----:B------:R-:W-:Y:S01]  /*14f40*/  STL [R1+0x1278], R28 ;  /* 0x0012781c01007387 */ /* 0x000fe20000100800 */
[----:B---3--:R-:W-:Y:S01]  /*14f50*/  HMMA.16816.F32 R20, R8, R24, R20 ;  /* 0x000000180814723c */ /* 0x008fe20000001814 */
[----:B------:R-:W-:-:S02]  /*14f60*/  IMAD.MOV.U32 R6, RZ, RZ, R24 ;  /* 0x000000ffff067224 */ /* 0x000fc400078e0018 */
[----:B0-----:R-:W-:Y:S11]  /*14f70*/  IMAD.MOV.U32 R3, RZ, RZ, R25 ;  /* 0x000000ffff037224 */ /* 0x001ff600078e0019 */
[----:B------:R-:W-:Y:S10]  /*14f80*/  @!UPT UIADD3 URZ, URZ, URZ, URZ ;  /* 0x0000003f3f3ff290 */ /* 0x000ff4000fffe03f */
[----:B------:R-:W-:Y:S02]  /*14f90*/  IMAD.MOV.U32 R25, RZ, RZ, R22 ;  /* 0x000000ffff197224 */ /* 0x000fe400078e0016 */
[----:B------:R-:W-:Y:S02]  /*14fa0*/  IMAD.MOV.U32 R24, RZ, RZ, R23 ;  /* 0x000000ffff187224 */ /* 0x000fe400078e0017 */
[----:B------:R-:W-:Y:S02]  /*14fb0*/  IMAD.MOV.U32 R27, RZ, RZ, R20 ;  /* 0x000000ffff1b7224 */ /* 0x000fe400078e0014 */
[----:B------:R-:W-:Y:S02]  /*14fc0*/  IMAD.MOV.U32 R26, RZ, RZ, R21 ;  /* 0x000000ffff1a7224 */ /* 0x000fe400078e0015 */
[----:B--2---:R-:W-:Y:S02]  /*14fd0*/  IMAD.MOV.U32 R20, RZ, RZ, R19 ;  /* 0x000000ffff147224 */ /* 0x004fe400078e0013 */
[----:B------:R-:W-:-:S02]  /*14fe0*/  IMAD.MOV.U32 R21, RZ, RZ, R18 ;  /* 0x000000ffff157224 */ /* 0x000fc400078e0012 */
[----:B----4-:R-:W-:Y:S02]  /*14ff0*/  IMAD.MOV.U32 R22, RZ, RZ, R17 ;  /* 0x000000ffff167224 */ /* 0x010fe400078e0011 */
[----:B------:R-:W-:Y:S02]  /*15000*/  IMAD.MOV.U32 R23, RZ, RZ, R16 ;  /* 0x000000ffff177224 */ /* 0x000fe400078e0010 */
[----:B------:R-:W2:Y:S01]  /*15010*/  LDL.LU.64 R16, [R1+0x150] ;  /* 0x0001500001107983 */ /* 0x000ea20000300a00 */
[----:B------:R-:W2:Y:S02]  /*15020*/  LDL.LU.64 R18, [R1+0x158] ;  /* 0x0001580001127983 */ /* 0x000ea40000300a00 */
[----:B------:R0:W-:Y:S02]  /*15030*/  STL.64 [R1+0x12c0], R22 ;  /* 0x0012c01601007387 */ /* 0x0001e40000100a00 */
[----:B------:R1:W-:Y:S01]  /*15040*/  STL.64 [R1+0x12b8], R20 ;  /* 0x0012b81401007387 */ /* 0x0003e20000100a00 */
[----:B0-----:R-:W3:Y:S04]  /*15050*/  LDL R22, [R1+0x38] ;  /* 0x0000380001167983 */ /* 0x001ee80000100800 */
[----:B------:R-:W3:Y:S01]  /*15060*/  LDL R23, [R1+0x3c] ;  /* 0x00003c0001177983 */ /* 0x000ee20000100800 */
[----:B-1----:R-:W-:-:S02]  /*15070*/  IMAD.MOV.U32 R20, RZ, RZ, R6 ;  /* 0x000000ffff147224 */ /* 0x002fc400078e0006 */
[----:B------:R-:W-:Y:S01]  /*15080*/  IMAD.MOV.U32 R21, RZ, RZ, R3 ;  /* 0x000000ffff157224 */ /* 0x000fe200078e0003 */
[----:B---3--:R-:W-:Y:S04]  /*15090*/  STL.64 [R1+0x1318], R22 ;  /* 0x0013181601007387 */ /* 0x008fe80000100a00 */
[----:B------:R0:W-:Y:S02]  /*150a0*/  STL.64 [R1+0x1310], R20 ;  /* 0x0013101401007387 */ /* 0x0001e40000100a00 */
[----:B0-----:R-:W-:Y:S02]  /*150b0*/  IMAD.MOV.U32 R20, RZ, RZ, R5 ;  /* 0x000000ffff147224 */ /* 0x001fe400078e0005 */
[----:B------:R-:W-:-:S05]  /*150c0*/  IMAD.MOV.U32 R21, RZ, RZ, R4 ;  /* 0x000000ffff157224 */ /* 0x000fca00078e0004 */
[----:B------:R0:W-:Y:S01]  /*150d0*/  STL.64 [R1+0x1340], R20 ;  /* 0x0013401401007387 */ /* 0x0001e20000100a00 */
[----:B------:R-:W3:Y:S02]  /*150e0*/  LDL.LU R4, [R1+0xc0] ;  /* 0x0000c00001047983 */ /* 0x000ee40000300800 */
[----:B------:R-:W3:Y:S02]  /*150f0*/  LDL.LU R5, [R1+0xc4] ;  /* 0x0000c40001057983 */ /* 0x000ee40000300800 */
[----:B------:R-:W4:Y:S02]  /*15100*/  LDL.LU R6, [R1+0xc8] ;  /* 0x0000c80001067983 */ /* 0x000f240000300800 */
[----:B------:R-:W-:Y:S02]  /*15110*/  IMAD.MOV.U32 R7, RZ, RZ, R0 ;  /* 0x000000ffff077224 */ /* 0x000fe400078e0000 */
[----:B------:R-:W2:Y:S04]  /*15120*/  LDL.LU R0, [R1+0x1348] ;  /* 0x0013480001007983 */ /* 0x000ea80000300800 */
[----:B0-----:R-:W2:Y:S01]  /*15130*/  LDL.LU.64 R20, [R1+0x140] ;  /* 0x0001400001147983 */ /* 0x001ea20000300a00 */
[----:B------:R-:W2:Y:S03]  /*15140*/  LDL.LU.64 R22, [R1+0x148] ;  /* 0x0001480001167983 */ /* 0x000ea60000300a00 */
[----:B----4-:R-:W-:Y:S01]  /*15150*/  STL.64 [R1+0x12f8], R6 ;  /* 0x0012f80601007387 */ /* 0x010fe20000100a00 */
[----:B---3--:R0:W-:Y:S03]  /*15160*/  STL.64 [R1+0x12f0], R4 ;  /* 0x0012f00401007387 */ /* 0x0081e60000100a00 */
[----:B0-----:R-:W3:Y:S01]  /*15170*/  LDL.LU.64 R4, [R1+0xe0] ;  /* 0x0000e00001047983 */ /* 0x001ee20000300a00 */
[----:B------:R-:W4:Y:S03]  /*15180*/  LDL.LU.64 R6, [R1+0xe8] ;  /* 0x0000e80001067983 */ /* 0x000f260000300a00 */
[----:B----4-:R-:W-:Y:S01]  /*15190*/  STL.64 [R1+0x1308], R6 ;  /* 0x0013080601007387 */ /* 0x010fe20000100a00 */
[----:B---3--:R0:W-:Y:S03]  /*151a0*/  STL.64 [R1+0x1300], R4 ;  /* 0x0013000401007387 */ /* 0x0081e60000100a00 */
[----:B0-----:R-:W3:Y:S01]  /*151b0*/  LDL.LU.64 R4, [R1+0x120] ;  /* 0x0001200001047983 */ /* 0x001ee20000300a00 */
[----:B------:R-:W4:Y:S03]  /*151c0*/  LDL.LU.64 R6, [R1+0x128] ;  /* 0x0001280001067983 */ /* 0x000f260000300a00 */
[----:B----4-:R-:W-:Y:S01]  /*151d0*/  STL.64 [R1+0x1328], R6 ;  /* 0x0013280601007387 */ /* 0x010fe20000100a00 */
[----:B---3--:R0:W-:Y:S03]  /*151e0*/  STL.64 [R1+0x1320], R4 ;  /* 0x0013200401007387 */ /* 0x0081e60000100a00 */
[----:B0-----:R-:W3:Y:S01]  /*151f0*/  LDL.LU.64 R4, [R1+0x130] ;  /* 0x0001300001047983 */ /* 0x001ee20000300a00 */
[----:B------:R-:W3:Y:S02]  /*15200*/  LDL.LU.64 R6, [R1+0x138] ;  /* 0x0001380001067983 */ /* 0x000ee40000300a00 */
[----:B------:R0:W-:Y:S02]  /*15210*/  STL.64 [R1+0x1248], R26 ;  /* 0x0012481a01007387 */ /* 0x0001e40000100a00 */
[----:B------:R1:W-:Y:S01]  /*15220*/  STL.64 [R1+0x1240], R24 ;  /* 0x0012401801007387 */ /* 0x0003e20000100a00 */
[----:B0-----:R-:W4:Y:S01]  /*15230*/  LDL R26, [R1+0x28] ;  /* 0x00002800011a7983 */ /* 0x001f220000100800 */
[----:B-1----:R-:W-:-:S02]  /*15240*/  IMAD.MOV.U32 R24, RZ, RZ, R15 ;  /* 0x000000ffff187224 */ /* 0x002fc400078e000f */
[----:B------:R-:W-:-:S07]  /*15250*/  IMAD.MOV.U32 R25, RZ, RZ, R14 ;  /* 0x000000ffff197224 */ /* 0x000fce00078e000e */
[----:B--2---:R-:W-:Y:S01]  /*15260*/  HMMA.16816.F32 R16, R8, R24, R16 ;  /* 0x000000180810723c */ /* 0x004fe20000001810 */
[----:B------:R-:W-:-:S07]  /*15270*/  IMAD.MOV.U32 R27, RZ, RZ, R0 ;  /* 0x000000ffff1b7224 */ /* 0x000fce00078e0000 */
[----:B------:R-:W-:Y:S11]  /*15280*/  HMMA.16816.F32 R8, R8, R12, R20 ;  /* 0x0000000c0808723c */ /* 0x000ff60000001814 */
[----:B------:R-:W-:Y:S04]  /*15290*/  @!UPT UIADD3 URZ, URZ, URZ, URZ ;  /* 0x0000003f3f3ff290 */ /* 0x000fe8000fffe03f */
[----:B------:R0:W-:Y:S01]  /*152a0*/  STL.64 [R1+0x110], R16 ;  /* 0x0001101001007387 */ /* 0x0001e20000100a00 */
[----:B------:R1:W-:Y:S03]  /*152b0*/  STL.64 [R1+0x118], R18 ;  /* 0x0001181201007387 */ /* 0x0003e60000100a00 */
[----:B0-----:R-:W2:Y:S01]  /*152c0*/  LDL.LU.64 R16, [R1+0x50] ;  /* 0x0000500001107983 */ /* 0x001ea20000300a00 */
[----:B-1----:R-:W2:Y:S02]  /*152d0*/  LDL.LU.64 R18, [R1+0x58] ;  /* 0x0000580001127983 */ /* 0x002ea40000300a00 */
[----:B------:R-:W2:Y:S02]  /*152e0*/  LDL R0, [R1+0x270] ;  /* 0x0002700001007983 */ /* 0x000ea40000100800 */
[----:B------:R-:W3:Y:S01]  /*152f0*/  LDL.LU.64 R20, [R1+0x1340] ;  /* 0x0013400001147983 */ /* 0x000ee20000300a00 */
[----:B------:R-:W3:Y:S01]  /*15300*/  LDL.LU.64 R14, [R1+0x1338] ;  /* 0x00133800010e7983 */ /* 0x000ee20000300a00 */
[----:B------:R-:W3:Y:S02]  /*15310*/  LDL.LU.64 R12, [R1+0x1330] ;  /* 0x00133000010c7983 */ /* 0x000ee40000300a00 */
[----:B------:R0:W-:Y:S02]  /*15320*/  STL.64 [R1+0x100], R8 ;  /* 0x0001000801007387 */ /* 0x0001e40000100a00 */
[----:B------:R-:W-:-:S02]  /*15330*/  IMAD.MOV.U32 R3, RZ, RZ, R10 ;  /* 0x000000ffff037224 */ /* 0x000fc400078e000a */
[----:B------:R-:W-:Y:S01]  /*15340*/  IMAD.MOV.U32 R28, RZ, RZ, R11 ;  /* 0x000000ffff1c7224 */ /* 0x000fe200078e000b */
[----:B0-----:R-:W2:Y:S01]  /*15350*/  LDL.LU.64 R8, [R1+0x10] ;  /* 0x0000100001087983 */ /* 0x001ea20000300a00 */
[----:B------:R-:W2:Y:S01]  /*15360*/  LDL.LU.64 R10, [R1+0x18] ;  /* 0x00001800010a7983 */ /* 0x000ea20000300a00 */
[C---:B---3--:R-:W-:Y:S02]  /*15370*/  HMMA.16816.F32 R20, R12.reuse, R20, R4 ;  /* 0x000000140c14723c */ /* 0x048fe40000001804 */
[----:B------:R-:W3:Y:S01]  /*15380*/  LDL.LU.64 R6, [R1+0x1328] ;  /* 0x0013280001067983 */ /* 0x000ee20000300a00 */
[----:B------:R-:W3:Y:S11]  /*15390*/  LDL.LU.64 R4, [R1+0x1320] ;  /* 0x0013200001047983 */ /* 0x000ef60000300a00 */
[----:B------:R-:W-:Y:S09]  /*153a0*/  @!UPT UIADD3 URZ, URZ, URZ, URZ ;  /* 0x0000003f3f3ff290 */ /* 0x000ff2000fffe03f */
[----:B------:R-:W-:Y:S01]  /*153b0*/  STL.64 [R1+0x130], R20 ;  /* 0x0001301401007387 */ /* 0x000fe20000100a00 */
[----:B------:R0:W-:Y:S03]  /*153c0*/  STL.64 [R1+0x138], R22 ;  /* 0x0001381601007387 */ /* 0x0001e60000100a00 */
[----:B0-----:R-:W2:Y:S01]  /*153d0*/  LDL.LU.64 R22, [R1+0x1318] ;  /* 0x0013180001167983 */ /* 0x001ea20000300a00 */
[----:B------:R-:W3:Y:S02]  /*153e0*/  LDL.LU.64 R20, [R1+0x1310] ;  /* 0x0013100001147983 */ /* 0x000ee40000300a00 */
[C---:B---3--:R-:W-:Y:S11]  /*153f0*/  HMMA.16816.F32 R4, R12.reuse, R20, R4 ;  /* 0x000000140c04723c */ /* 0x048ff60000001804 */
[----:B------:R-:W-:Y:S11]  /*15400*/  @!UPT UIADD3 URZ, URZ, URZ, URZ ;  /* 0x0000003f3f3ff290 */ /* 0x000ff6000fffe03f */
[----:B------:R-:W-:Y:S01]  /*15410*/  @!UPT UIADD3 URZ, URZ, URZ, URZ ;  /* 0x0000003f3f3ff290 */ /* 0x000fe2000fffe03f */
[----:B------:R-:W-:Y:S01]  /*15420*/  STL.64 [R1+0x1a0], R4 ;  /* 0x0001a00401007387 */ /* 0x000fe20000100a00 */
[----:B------:R0:W-:Y:S03]  /*15430*/  STL.64 [R1+0x1a8], R6 ;  /* 0x0001a80601007387 */ /* 0x0001e60000100a00 */
[----:B0-----:R-:W3:Y:S01]  /*15440*/  LDL.LU.64 R6, [R1+0x1308] ;  /* 0x0013080001067983 */ /* 0x001ee20000300a00 */
[----:B------:R-:W3:Y:S01]  /*15450*/  LDL.LU.64 R4, [R1+0x1300] ;  /* 0x0013000001047983 */ /* 0x000ee20000300a00 */
[C---:B--2---:R-:W-:Y:S01]  /*15460*/  HMMA.16816.F32 R16, R12.reuse, R8, R16 ;  /* 0x000000080c10723c */ /* 0x044fe20000001810 */
[----:B------:R0:W-:Y:S02]  /*15470*/  STL.64 [R1+0x12d0], R22 ;  /* 0x0012d01601007387 */ /* 0x0001e40000100a00 */
[----:B0-----:R-:W2:Y:S05]  /*15480*/  LDL.LU.64 R22, [R1+0x8] ;  /* 0x0000080001167983 */ /* 0x001eaa0000300a00 */
[----:B---3--:R-:W-:Y:S11]  /*15490*/  HMMA.16816.F32 R4, R12, R24, R4 ;  /* 0x000000180c04723c */ /* 0x008ff60000001804 */
[----:B------:R-:W-:Y:S05]  /*154a0*/  @!UPT UIADD3 URZ, URZ, URZ, URZ ;  /* 0x0000003f3f3ff290 */ /* 0x000fea000fffe03f */
[----:B------:R-:W-:Y:S02]  /*154b0*/  IMAD.MOV.U32 R13, RZ, RZ, R18 ;  /* 0x000000ffff0d7224 */ /* 0x000fe400078e0012 */
[----:B------:R-:W-:Y:S02]  /*154c0*/  IMAD.MOV.U32 R12, RZ, RZ, R19 ;  /* 0x000000ffff0c7224 */ /* 0x000fe400078e0013 */
[----:B------:R-:W-:Y:S02]  /*154d0*/  IMAD.MOV.U32 R15, RZ, RZ, R16 ;  /* 0x000000ffff0f7224 */ /* 0x000fe400078e0010 */
[----:B------:R-:W-:Y:S01]  /*154e0*/  IMAD.MOV.U32 R14, RZ, RZ, R17 ;  /* 0x000000ffff0e7224 */ /* 0x000fe200078e0011 */
[----:B------:R-:W-:Y:S01]  /*154f0*/  STL.64 [R1+0x190], R4 ;  /* 0x0001900401007387 */ /* 0x000fe20000100a00 */
[----:B------:R0:W-:Y:S03]  /*15500*/  STL.64 [R1+0x198], R6 ;  /* 0x0001980601007387 */ /* 0x0001e60000100a00 */
[----:B0-----:R-:W2:Y:S01]  /*15510*/  LDL.LU.64 R6, [R1+0x12f8] ;  /* 0x0012f80001067983 */ /* 0x001ea20000300a00 */
[----:B------:R-:W2:Y:S02]  /*15520*/  LDL.LU.64 R4, [R1+0x12f0] ;  /* 0x0012f00001047983 */ /* 0x000ea40000300a00 */
[----:B----4-:R0:W-:Y:S02]  /*15530*/  STL.64 [R1+0x12c8], R26 ;  /* 0x0012c81a01007387 */ /* 0x0101e40000100a00 */
[----:B------:R-:W3:Y:S01]  /*15540*/  LDL.LU R24, [R1+0xb0] ;  /* 0x0000b00001187983 */ /* 0x000ee20000300800 */
[----:B------:R-:W3:Y:S04]  /*15550*/  LDL.LU R25, [R1+0xb4] ;  /* 0x0000b40001197983 */ /* 0x000ee80000300800 */
[----:B0-----:R-:W3:Y:S01]  /*15560*/  LDL.LU R26, [R1+0xb8] ;  /* 0x0000b800011a7983 */ /* 0x001ee20000300800 */
[----:B------:R-:W3:Y:S02]  /*15570*/  LDL.LU R27, [R1+0xbc] ;  /* 0x0000bc00011b7983 */ /* 0x000ee40000300800 */
[----:B------:R-:W2:Y:S02]  /*15580*/  LDL.LU.64 R18, [R1+0x12e8] ;  /* 0x0012e80001127983 */ /* 0x000ea40000300a00 */
[----:B------:R-:W2:Y:S01]  /*15590*/  LDL.LU.64 R16, [R1+0x12e0] ;  /* 0x0012e00001107983 */ /* 0x000ea20000300a00 */
[----:B------:R-:W-:Y:S01]  /*155a0*/  STL.64 [R1+0x11f0], R14 ;  /* 0x0011f00e01007387 */ /* 0x000fe20000100a00 */
[----:B------:R0:W-:Y:S03]  /*155b0*/  STL.64 [R1+0x11e8], R12 ;  /* 0x0011e80c01007387 */ /* 0x0001e60000100a00 */
[----:B0-----:R-:W4:Y:S01]  /*155c0*/  LDL.LU R12, [R1+0x90] ;  /* 0x00009000010c7983 */ /* 0x001f220000300800 */
[----:B------:R-:W4:Y:S02]  /*155d0*/  LDL.LU R13, [R1+0x94] ;  /* 0x00009400010d7983 */ /* 0x000f240000300800 */
[----:B------:R-:W4:Y:S02]  /*155e0*/  LDL.LU R14, [R1+0x98] ;  /* 0x00009800010e7983 */ /* 0x000f240000300800 */
[----:B------:R-:W4:Y:S01]  /*155f0*/  LDL.LU R15, [R1+0x9c] ;  /* 0x00009c00010f7983 */ /* 0x000f220000300800 */
[C---:B--2---:R-:W-:Y:S11]  /*15600*/  HMMA.16816.F32 R4, R16.reuse, R22, R4 ;  /* 0x000000161004723c */ /* 0x044ff60000001804 */
[----:B------:R-:W-:Y:S11]  /*15610*/  @!UPT UIADD3 URZ, URZ, URZ, URZ ;  /* 0x0000003f3f3ff290 */ /* 0x000ff6000fffe03f */
[----:B------:R-:W-:Y:S01]  /*15620*/  @!UPT UIADD3 URZ, URZ, URZ, URZ ;  /* 0x0000003f3f3ff290 */ /* 0x000fe2000fffe03f */
[----:B------:R0:W-:Y:S01]  /*15630*/  STL.64 [R1+0x50], R4 ;  /* 0x0000500401007387 */ /* 0x0001e20000100a00 */
[----:B------:R1:W-:Y:S02]  /*15640*/  STL.64 [R1+0x58], R6 ;  /* 0x0000580601007387 */ /* 0x0003e40000100a00 */
[----:B0-----:R-:W-:Y:S01]  /*15650*/  IMAD.MOV.U32 R5, RZ, RZ, R22 ;  /* 0x000000ffff057224 */ /* 0x001fe200078e0016 */
[----:B-1----:R-:W2:Y:S01]  /*15660*/  LDL.LU.64 R6, [R1+0x12d8] ;  /* 0x0012d80001067983 */ /* 0x002ea20000300a00 */
[----:B------:R-:W-:Y:S02]  /*15670*/  IMAD.MOV.U32 R4, RZ, RZ, R23 ;  /* 0x000000ffff047224 */ /* 0x000fe400078e0017 */
[----:B------:R-:W3:Y:S02]  /*15680*/  LDL.LU.64 R22, [R1+0x12d0] ;  /* 0x0012d00001167983 */ /* 0x000ee40000300a00 */
[C---:B---3--:R-:W-:Y:S01]  /*15690*/  HMMA.16816.F32 R20, R16.reuse, R22, R24 ;  /* 0x000000161014723c */ /* 0x048fe20000001818 */
[----:B------:R-:W3:Y:S11]  /*156a0*/  LDL.LU.64 R26, [R1+0x12c8] ;  /* 0x0012c800011a7983 */ /* 0x000ef60000300a00 */
[----:B------:R-:W-:Y:S11]  /*156b0*/  @!UPT UIADD3 URZ, URZ, URZ, URZ ;  /* 0x0000003f3f3ff290 */ /* 0x000ff6000fffe03f */
[----:B------:R-:W-:Y:S01]  /*156c0*/  STL.64 [R1+0x180], R20 ;  /* 0x0001801401007387 */ /* 0x000fe20000100a00 */
[----:B------:R0:W-:Y:S03]  /*156d0*/  STL.64 [R1+0x188], R22 ;  /* 0x0001881601007387 */ /* 0x0001e60000100a00 */
[----:B0-----:R-:W3:Y:S01]  /*156e0*/  LDL.LU.64 R22, [R1+0x12c0] ;  /* 0x0012c00001167983 */ /* 0x001ee20000300a00 */
[----:B------:R-:W3:Y:S02]  /*156f0*/  LDL.LU.64 R20, [R1+0x12b8] ;  /* 0x0012b80001147983 */ /* 0x000ee40000300a00 */
[----:B---3--:R-:W-:Y:S01]  /*15700*/  HMMA.16816.F32 R24, R16, R26, R20 ;  /* 0x0000001a1018723c */ /* 0x008fe20000001814 */
[----:B------:R-:W3:Y:S01]  /*15710*/  LDL.LU.64 R22, [R1+0x12b0] ;  /* 0x0012b00001167983 */ /* 0x000ee20000300a00 */
[----:B------:R-:W3:Y:S11]  /*15720*/  LDL.LU.64 R20, [R1+0x12a8] ;  /* 0x0012a80001147983 */ /* 0x000ef60000300a00 */
[----:B------:R-:W-:Y:S10]  /*15730*/  @!UPT UIADD3 URZ, URZ, URZ, URZ ;  /* 0x0000003f3f3ff290 */ /* 0x000ff4000fffe03f */
[----:B------:R0:W-:Y:S01]  /*15740*/  STL.64 [R1+0x1e0], R24 ;  /* 0x0001e01801007387 */ /* 0x0001e20000100a00 */
[----:B------:R2:W-:Y:S02]  /*15750*/  STL.64 [R1+0x1e8], R26 ;  /* 0x0001e81a01007387 */ /* 0x0005e40000100a00 */
[----:B0-----:R-:W-:Y:S02]  /*15760*/  IMAD.MOV.U32 R24, RZ, RZ, R2 ;  /* 0x000000ffff187224 */ /* 0x001fe400078e0002 */
[----:B--2---:R-:W-:Y:S02]  /*15770*/  IMAD.MOV.U32 R26, RZ, RZ, R7 ;  /* 0x000000ffff1a7224 */ /* 0x004fe400078e0007 */
[----:B------:R-:W-:Y:S01]  /*15780*/  IMAD.MOV.U32 R27, RZ, RZ, R6 ;  /* 0x000000ffff1b7224 */ /* 0x000fe200078e0006 */
[----:B------:R-:W2:Y:S01]  /*15790*/  LDL.LU R2, [R1+0x12a4] ;  /* 0x0012a40001027983 */ /* 0x000ea20000300800 */
[----:B---3--:R-:W-:-:S03]  /*157a0*/  IMAD.MOV.U32 R25, RZ, RZ, R20 ;  /* 0x000000ffff197224 */ /* 0x008fc600078e0014 */
[----:B------:R-:W3:Y:S01]  /*157b0*/  LDL.LU R20, [R1+0x12a0] ;  /* 0x0012a00001147983 */ /* 0x000ee20000300800 */
[----:B------:R-:W-:Y:S02]  /*157c0*/  STL.64 [R1+0x1258], R26 ;  /* 0x0012581a01007387 */ /* 0x000fe40000100a00 */
[----:B------:R0:W-:Y:S02]  /*157d0*/  STL.64 [R1+0x1250], R24 ;  /* 0x0012501801007387 */ /* 0x0001e40000100a00 */
[----:B0-----:R-:W-:Y:S02]  /*157e0*/  IMAD.MOV.U32 R24, RZ, RZ, R21 ;  /* 0x000000ffff187224 */ /* 0x001fe400078e0015 */
[----:B------:R-:W-:Y:S01]  /*157f0*/  IMAD.MOV.U32 R25, RZ, RZ, R22 ;  /* 0x000000ffff197224 */ /* 0x000fe200078e0016 */
[----:B------:R-:W3:Y:S01]  /*15800*/  LDL.LU R21, [R1+0x129c] ;  /* 0x00129c0001157983 */ /* 0x000ee20000300800 */
[----:B------:R-:W3:Y:S02]  /*15810*/  LDL.LU R22, [R1+0x1298] ;  /* 0x0012980001167983 */ /* 0x000ee40000300800 */
[----:B------:R-:W-:-:S02]  /*15820*/  IMAD.MOV.U32 R26, RZ, RZ, R23 ;  /* 0x000000ffff1a7224 */ /* 0x000fc400078e0017 */
[----:B------:R-:W3:Y:S01]  /*15830*/  LDL.LU R23, [R1+0x1294] ;  /* 0x0012940001177983 */ /* 0x000ee20000300800 */
[----:B------:R-:W2:Y:S03]  /*15840*/  LDL.LU R27, [R1+0x7c] ;  /* 0x00007c00011b7983 */ /* 0x000ea60000300800 */
[----:B--2---:R-:W-:Y:S01]  /*15850*/  STL.64 [R1+0x1270], R26 ;  /* 0x0012701a01007387 */ /* 0x004fe20000100a00 */
[----:B------:R0:W-:Y:S03]  /*15860*/  STL.64 [R1+0x1268], R24 ;  /* 0x0012681801007387 */ /* 0x0001e60000100a00 */
[----:B0-----:R-:W2:Y:S01]  /*15870*/  LDL.LU R24, [R1+0x80] ;  /* 0x0000800001187983 */ /* 0x001ea20000300800 */
[----:B------:R-:W-:Y:S02]  /*15880*/  IMAD.MOV.U32 R25, RZ, RZ, R2 ;  /* 0x000000ffff197224 */ /* 0x000fe400078e0002 */
[----:B------:R-:W2:Y:S02]  /*15890*/  LDL.LU R2, [R1+0x1290] ;  /* 0x0012900001027983 */ /* 0x000ea40000300800 */
[----:B------:R-:W4:Y:S01]  /*158a0*/  LDL.LU R26, [R1+0x88] ;  /* 0x00008800011a7983 */ /* 0x000f220000300800 */
[----:B---3--:R-:W-:Y:S01]  /*158b0*/  HMMA.16816.F32 R16, R16, R10, R20 ;  /* 0x0000000a1010723c */ /* 0x008fe20000001814 */
[----:B------:R-:W4:Y:S01]  /*158c0*/  LDL.LU.64 R22, [R1+0x1288] ;  /* 0x0012880001167983 */ /* 0x000f220000300a00 */
[----:B------:R-:W4:Y:S11]  /*158d0*/  LDL.LU.64 R20, [R1+0x1280] ;  /* 0x0012800001147983 */ /* 0x000f360000300a00 */
[----:B------:R-:W-:Y:S10]  /*158e0*/  @!UPT UIADD3 URZ, URZ, URZ, URZ ;  /* 0x0000003f3f3ff290 */ /* 0x000ff4000fffe03f */
[----:B------:R-:W-:Y:S01]  /*158f0*/  STL.64 [R1+0x170], R16 ;  /* 0x0001701001007387 */ /* 0x000fe20000100a00 */
[----:B------:R0:W-:Y:S02]  /*15900*/  STL.64 [R1+0x178], R18 ;  /* 0x0001781201007387 */ /* 0x0001e40000100a00 */
[----:B0-----:R-:W-:Y:S02]  /*15910*/  IMAD.MOV.U32 R18, RZ, RZ, R5 ;  /* 0x000000ffff127224 */ /* 0x001fe400078e0005 */
[----:B------:R-:W-:Y:S02]  /*15920*/  IMAD.MOV.U32 R19, RZ, RZ, R4 ;  /* 0x000000ffff137224 */ /* 0x000fe400078e0004 */
[----:B--2---:R-:W0:Y:S05]  /*15930*/  LDSM.16.MT88.4 R4, [R2+0x1080] ;  /* 0x001080000204783b */ /* 0x004e2a0000004200 */
[----:B----4-:R-:W-:Y:S01]  /*15940*/  HMMA.16816.F32 R12, R20, R18, R12 ;  /* 0x00000012140c723c */ /* 0x010fe2000000180c */
[----:B0-----:R-:W-:Y:S01]  /*15950*/  STL.64 [R1+0x1200], R6 ;  /* 0x0012000601007387 */ /* 0x001fe20000100a00 */
[----:B------:R0:W-:Y:S11]  /*15960*/  STL.64 [R1+0x11f8], R4 ;  /* 0x0011f80401007387 */ /* 0x0001f60000100a00 */
[----:B------:R-:W-:Y:S10]  /*15970*/  @!UPT UIADD3 URZ, URZ, URZ, URZ ;  /* 0x0000003f3f3ff290 */ /* 0x000ff4000fffe03f */
[----:B------:R-:W-:Y:S02]  /*15980*/  STL.64 [R1+0x1d0], R12 ;  /* 0x0001d00c01007387 */ /* 0x000fe40000100a00 */
[----:B------:R-:W-:Y:S01]  /*15990*/  STL [R1+0x1d8], R14 ;  /* 0x0001d80e01007387 */ /* 0x000fe20000100800 */
[----:B0-----:R-:W2:Y:S01]  /*159a0*/  LDL.LU R4, [R1+0x110] ;  /* 0x0001100001047983 */ /* 0x001ea20000300800 */
[----:B------:R-:W2:Y:S02]  /*159b0*/  LDL.LU R5, [R1+0x114] ;  /* 0x0001140001057983 */ /* 0x000ea40000300800 */
[----:B------:R-:W3:Y:S02]  /*159c0*/  LDL.LU R6, [R1+0x118] ;  /* 0x0001180001067983 */ /* 0x000ee40000300800 */
[----:B------:R-:W3:Y:S02]  /*159d0*/  LDL.LU R7, [R1+0x11c] ;  /* 0x00011c0001077983 */ /* 0x000ee40000300800 */
[----:B------:R-:W-:Y:S01]  /*159e0*/  IMAD.MOV.U32 R27, RZ, RZ, R29 ;  /* 0x000000ffff1b7224 */ /* 0x000fe200078e001d */
[----:B---3--:R0:W-:Y:S01]  /*159f0*/  STL.64 [R1+0x1220], R6 ;  /* 0x0012200601007387 */ /* 0x0081e20000100a00 */
[----:B--2---:R-:W-:Y:S03]  /*15a00*/  STL.64 [R1+0x1218], R4 ;  /* 0x0012180401007387 */ /* 0x004fe60000100a00 */
[----:B0-----:R-:W2:Y:S01]  /*15a10*/  LDL.LU.64 R6, [R1+0x38] ;  /* 0x0000380001067983 */ /* 0x001ea20000300a00 */
[----:B------:R-:W3:Y:S02]  /*15a20*/  LDL.LU R12, [R1+0x100] ;  /* 0x00010000010c7983 */ /* 0x000ee40000300800 */
[----:B------:R-:W3:Y:S02]  /*15a30*/  LDL.LU R13, [R1+0x104] ;  /* 0x00010400010d7983 */ /* 0x000ee40000300800 */
[----:B------:R-:W-:-:S02]  /*15a40*/  IMAD.MOV.U32 R29, RZ, RZ, R15 ;  /* 0x000000ffff1d7224 */ /* 0x000fc400078e000f */
[----:B------:R-:W-:Y:S02]  /*15a50*/  IMAD.MOV.U32 R14, RZ, RZ, R3 ;  /* 0x000000ffff0e7224 */ /* 0x000fe400078e0003 */
[----:B------:R-:W-:Y:S01]  /*15a60*/  IMAD.MOV.U32 R15, RZ, RZ, R28 ;  /* 0x000000ffff0f7224 */ /* 0x000fe200078e001c */
[----:B------:R-:W4:Y:S01]  /*15a70*/  LDL.LU R3, [R1+0x127c] ;  /* 0x00127c0001037983 */ /* 0x000f220000300800 */
[----:B------:R-:W4:Y:S03]  /*15a80*/  LDL.LU R28, [R1+0x1278] ;  /* 0x00127800011c7983 */ /* 0x000f260000300800 */
[----:B------:R0:W-:Y:S01]  /*15a90*/  STL.64 [R1+0x1210], R14 ;  /* 0x0012100e01007387 */ /* 0x0001e20000100a00 */
[----:B--2---:R-:W-:Y:S03]  /*15aa0*/  HMMA.16816.F32 R24, R20, R6, R24 ;  /* 0x000000061418723c */ /* 0x004fe60000001818 */
[----:B---3--:R-:W-:Y:S01]  /*15ab0*/  STL.64 [R1+0x1208], R12 ;  /* 0x0012080c01007387 */ /* 0x008fe20000100a00 */
[----:B0-----:R-:W2:Y:S02]  /*15ac0*/  LDL.LU.64 R14, [R1+0x28] ;  /* 0x00002800010e7983 */ /* 0x001ea40000300a00 */
[----:B------:R-:W-:Y:S11]  /*15ad0*/  STL [R1+0x1178], R29 ;  /* 0x0011781d01007387 */ /* 0x000ff60000100800 */
[----:B------:R-:W-:Y:S06]  /*15ae0*/  @!UPT UIADD3 URZ, URZ, URZ, URZ ;  /* 0x0000003f3f3ff290 */ /* 0x000fec000fffe03f */
[----:B------:R-:W-:Y:S01]  /*15af0*/  STL.64 [R1+0x1c0], R24 ;  /* 0x0001c01801007387 */ /* 0x000fe20000100a00 */
[----:B------:R0:W-:Y:S03]  /*15b00*/  STL.64 [R1+0x1c8], R26 ;  /* 0x0001c81a01007387 */ /* 0x0001e60000100a00 */
[----:B0-----:R-:W2:Y:S01]  /*15b10*/  LDL.LU.64 R26, [R1+0x1270] ;  /* 0x00127000011a7983 */ /* 0x001ea20000300a00 */
[----:B------:R-:W2:Y:S02]  /*15b20*/  LDL.LU.64 R24, [R1+0x1268] ;  /* 0x0012680001187983 */ /* 0x000ea40000300a00 */
[----:B------:R4:W-:Y:S02]  /*15b30*/  STL.64 [R1+0x1228], R6 ;  /* 0x0012280601007387 */ /* 0x0009e40000100a00 */
[----:B------:R-:W3:Y:S01]  /*15b40*/  LDL.LU R4, [R1+0xd0] ;  /* 0x0000d00001047983 */ /* 0x000ee20000300800 */
[----:B------:R-:W3:Y:S01]  /*15b50*/  LDL.LU R5, [R1+0xd4] ;  /* 0x0000d40001057983 */ /* 0x000ee20000300800 */
[----:B----4-:R-:W-:-:S03]  /*15b60*/  IMAD.MOV.U32 R6, RZ, RZ, R28 ;  /* 0x000000ffff067224 */ /* 0x010fc600078e001c */
[----:B------:R-:W4:Y:S01]  /*15b70*/  LDL.LU R28, [R1+0x1260] ;  /* 0x00126000011c7983 */ /* 0x000f220000300800 */
[C---:B--2---:R-:W-:Y:S11]  /*15b80*/  HMMA.16816.F32 R24, R20.reuse, R14, R24 ;  /* 0x0000000e1418723c */ /* 0x044ff60000001818 */
[----:B------:R-:W-:Y:S11]  /*15b90*/  @!UPT UIADD3 URZ, URZ, URZ, URZ ;  /* 0x0000003f3f3ff290 */ /* 0x000ff6000fffe03f */
[----:B------:R-:W-:Y:S01]  /*15ba0*/  @!UPT UIADD3 URZ, URZ, URZ, URZ ;  /* 0x0000003f3f3ff290 */ /* 0x000fe2000fffe03f */
[----:B------:R-:W-:Y:S01]  /*15bb0*/  STL.64 [R1+0x1b0], R24 ;  /* 0x0001b01801007387 */ /* 0x000fe20000100a00 */
[----:B------:R0:W-:Y:S03]  /*15bc0*/  STL.64 [R1+0x1b8], R26 ;  /* 0x0001b81a01007387 */ /* 0x0001e60000100a00 */
[----:B0-----:R-:W2:Y:S01]  /*15bd0*/  LDL.LU.64 R26, [R1+0x1258] ;  /* 0x00125800011a7983 */ /* 0x001ea20000300a00 */
[----:B------:R-:W2:Y:S02]  /*15be0*/  LDL.LU.64 R24, [R1+0x1250] ;  /* 0x0012500001187983 */ /* 0x000ea40000300a00 */
[----:B------:R-:W-:Y:S01]  /*15bf0*/  IMAD.MOV.U32 R7, RZ, RZ, R3 ;  /* 0x000000ffff077224 */ /* 0x000fe200078e0003 */
[----:B--2---:R-:W-:Y:S01]  /*15c00*/  HMMA.16816.F32 R20, R20, R10, R24 ;  /* 0x0000000a1414723c */ /* 0x004fe20000001818 */
[----:B------:R-:W2:Y:S01]  /*15c10*/  LDL.LU.64 R26, [R1+0x1248] ;  /* 0x00124800011a7983 */ /* 0x000ea20000300a00 */
[----:B------:R-:W3:Y:S02]  /*15c20*/  LDL.LU.64 R24, [R1+0x1240] ;  /* 0x0012400001187983 */ /* 0x000ee40000300a00 */
[----:B------:R-:W-:-:S02]  /*15c30*/  IMAD.MOV.U32 R12, RZ, RZ, R10 ;  /* 0x000000ffff0c7224 */ /* 0x000fc400078e000a */
[----:B------:R-:W-:Y:S02]  /*15c40*/  IMAD.MOV.U32 R3, RZ, RZ, R11 ;  /* 0x000000ffff037224 */ /* 0x000fe400078e000b */
[----:B----4-:R-:W0:Y:S11]  /*15c50*/  LDSM.16.MT88.4 R8, [R28+0x2000] ;  /* 0x002000001c08783b */ /* 0x010e360000004200 */
[----:B------:R-:W-:Y:S04]  /*15c60*/  @!UPT UIADD3 URZ, URZ, URZ, URZ ;  /* 0x0000003f3f3ff290 */ /* 0x000fe8000fffe03f */
[----:B------:R2:W-:Y:S01]  /*15c70*/  STL.64 [R1+0x140], R20 ;  /* 0x0001401401007387 */ /* 0x0005e20000100a00 */
[----:B------:R3:W-:Y:S03]  /*15c80*/  STL.64 [R1+0x148], R22 ;  /* 0x0001481601007387 */ /* 0x0007e60000100a00 */
[----:B0-----:R-:W-:Y:S01]  /*15c90*/  STL.64 [R1+0x11a0], R10 ;  /* 0x0011a00a01007387 */ /* 0x001fe20000100a00 */
[----:B------:R-:W-:Y:S02]  /*15ca0*/  STL.64 [R1+0x1198], R8 ;  /* 0x0011980801007387 */ /* 0x000fe40000100a00 */
[----:B--2---:R-:W-:Y:S02]  /*15cb0*/  IMAD.MOV.U32 R20, RZ, RZ, R27 ;  /* 0x000000ffff147224 */ /* 0x004fe400078e001b */
[----:B------:R-:W-:Y:S02]  /*15cc0*/  IMAD.MOV.U32 R21, RZ, RZ, R26 ;  /* 0x000000ffff157224 */ /* 0x000fe400078e001a */
[----:B---3--:R-:W-:-:S02]  /*15cd0*/  IMAD.MOV.U32 R22, RZ, RZ, R25 ;  /* 0x000000ffff167224 */ /* 0x008fc400078e0019 */
[----:B------:R-:W-:Y:S02]  /*15ce0*/  IMAD.MOV.U32 R23, RZ, RZ, R24 ;  /* 0x000000ffff177224 */ /* 0x000fe400078e0018 */
[----:B------:R-:W0:Y:S04]  /*15cf0*/  LDSM.16.M88.4 R24, [R0+0x8000] ;  /* 0x008000000018783b */ /* 0x000e280000000200 */
[----:B0-----:R-:W-:Y:S01]  /*15d00*/  STL.64 [R1+0xa0], R24 ;  /* 0x0000a01801007387 */ /* 0x001fe20000100a00 */
[----:B------:R0:W-:Y:S02]  /*15d10*/  STL.64 [R1+0xa8], R26 ;  /* 0x0000a81a01007387 */ /* 0x0001e40000100a00 */
[----:B------:R-:W-:Y:S02]  /*15d20*/  IMAD.MOV.U32 R17, RZ, RZ, R24 ;  /* 0x000000ffff117224 */ /* 0x000fe400078e0018 */
[----:B------:R-:W-:Y:S01]  /*15d30*/  IMAD.MOV.U32 R16, RZ, RZ, R25 ;  /* 0x000000ffff107224 */ /* 0x000fe200078e0019 */
[----:B0-----:R-:W2:Y:S01]  /*15d40*/  LDL.LU.64 R26, [R1+0x1238] ;  /* 0x00123800011a7983 */ /* 0x001ea20000300a00 */
[----:B------:R-:W2:Y:S02]  /*15d50*/  LDL.LU.64 R24, [R1+0x1230] ;  /* 0x0012300001187983 */ /* 0x000ea40000300a00 */
[----:B------:R-:W-:Y:S01]  /*15d60*/  IMAD.MOV.U32 R11, RZ, RZ, R3 ;  /* 0x000000ffff0b7224 */ /* 0x000fe200078e0003 */
[C---:B--2---:R-:W-:Y:S11]  /*15d70*/  HMMA.16816.F32 R4, R24.reuse, R18, R4 ;  /* 0x000000121804723c */ /* 0x044ff60000001804 */
[----:B------:R-:W-:Y:S11]  /*15d80*/  @!UPT UIADD3 URZ, URZ, URZ, URZ ;  /* 0x0000003f3f3ff290 */ /* 0x000ff6000fffe03f */
[----:B------:R-:W-:Y:S01]  /*15d90*/  @!UPT UIADD3 URZ, URZ, URZ, URZ ;  /* 0x0000003f3f3ff290 */ /* 0x000fe2000fffe03f */
[----:B------:R-:W-:Y:S01]  /*15da0*/  STL.64 [R1+0x160], R4 ;  /* 0x0001600401007387 */ /* 0x000fe20000100a00 */
[----:B------:R-:W-:Y:S02]  /*15db0*/  STL [R1+0x168], R6 ;  /* 0x0001680601007387 */ /* 0x000fe40000100800 */
[----:B------:R-:W-:Y:S02]  /*15dc0*/  IMAD.MOV.U32 R3, RZ, RZ, R7 ;  /* 0x000000ffff037224 */ /* 0x000fe400078e0007 */
[----:B------:R-:W0:Y:S04]  /*15dd0*/  LDSM.16.M88.4 R4, [R0+0x9000] ;  /* 0x009000000004783b */ /* 0x000e280000000200 */
[----:B------:R-:W-:Y:S04]  /*15de0*/  STL [R1+0x1150], R3 ;  /* 0x0011500301007387 */ /* 0x000fe80000100800 */
[----:B0-----:R-:W-:Y:S01]  /*15df0*/  STL.64 [R1+0x90], R4 ;  /* 0x0000900401007387 */ /* 0x001fe20000100a00 */
[----:B------:R0:W-:Y:S03]  /*15e00*/  STL.64 [R1+0x98], R6 ;  /* 0x0000980601007387 */ /* 0x0001e60000100a00 */
[----:B0-----:R-:W2:Y:S02]  /*15e10*/  LDL.LU.64 R6, [R1+0x1228] ;  /* 0x0012280001067983 */ /* 0x001ea40000300a00 */
[----:B--2---:R-:W-:Y:S01]  /*15e20*/  HMMA.16816.F32 R20, R24, R6, R20 ;  /* 0x000000061814723c */ /* 0x004fe20000001814 */
[----:B------:R-:W-:-:S02]  /*15e30*/  IMAD.MOV.U32 R9, RZ, RZ, R6 ;  /* 0x000000ffff097224 */ /* 0x000fc400078e0006 */
[----:B------:R-:W-:Y:S02]  /*15e40*/  IMAD.MOV.U32 R8, RZ, RZ, R7 ;  /* 0x000000ffff087224 */ /* 0x000fe400078e0007 */
[----:B------:R-:W2:Y:S01]  /*15e50*/  LDL.LU.64 R6, [R1+0x1220] ;  /* 0x0012200001067983 */ /* 0x000ea20000300a00 */
[----:B------:R-:W2:Y:S11]  /*15e60*/  LDL.LU.64 R4, [R1+0x1218] ;  /* 0x0012180001047983 */ /* 0x000eb60000300a00 */
[----:B------:R-:W-:Y:S06]  /*15e70*/  @!UPT UIADD3 URZ, URZ, URZ, URZ ;  /* 0x0000003f3f3ff290 */ /* 0x000fec000fffe03f */
[----:B------:R-:W-:Y:S01]  /*15e80*/  STL.64 [R1+0x150], R20 ;  /* 0x0001501401007387 */ /* 0x000fe20000100a00 */
[----:B------:R-:W-:Y:S02]  /*15e90*/  STL [R1+0x15c], R23 ;  /* 0x00015c1701007387 */ /* 0x000fe40000100800 */
[----:B------:R-:W-:Y:S02]  /*15ea0*/  IMAD.MOV.U32 R3, RZ, RZ, R22 ;  /* 0x000000ffff037224 */ /* 0x000fe400078e0016 */
[----:B------:R-:W0:Y:S04]  /*15eb0*/  LDSM.16.M88.4 R20, [R0+0xa000] ;  /* 0x00a000000014783b */ /* 0x000e280000000200 */
[----:B------:R-:W-:Y:S01]  /*15ec0*/  STL [R1+0x1164], R3 ;  /* 0x0011640301007387 */ /* 0x000fe20000100800 */
[----:B------:R-:W-:-:S02]  /*15ed0*/  IMAD.MOV.U32 R10, RZ, RZ, R12 ;  /* 0x000000ffff0a7224 */ /* 0x000fc400078e000c */
[----:B0-----:R-:W-:Y:S01]  /*15ee0*/  IMAD.MOV.U32 R29, RZ, RZ, R21 ;  /* 0x000000ffff1d7224 */ /* 0x001fe200078e0015 */
[----:B------:R0:W-:Y:S01]  /*15ef0*/  STL.64 [R1+0x40], R20 ;  /* 0x0000401401007387 */ /* 0x0001e20000100a00 */
[----:B------:R-:W-:Y:S03]  /*15f00*/  STL.64 [R1+0x48], R22 ;  /* 0x0000481601007387 */ /* 0x000fe60000100a00 */
[----:B------:R-:W-:Y:S01]  /*15f10*/  STL [R1+0x1190], R29 ;  /* 0x0011901d01007387 */ /* 0x000fe20000100800 */
[----:B0-----:R-:W-:Y:S02]  /*15f20*/  IMAD.MOV.U32 R21, RZ, RZ, R14 ;  /* 0x000000ffff157224 */ /* 0x001fe400078e000e */
[----:B------:R-:W-:Y:S01]  /*15f30*/  IMAD.MOV.U32 R20, RZ, RZ, R15 ;  /* 0x000000ffff147224 */ /* 0x000fe200078e000f */
[C---:B--2---:R-:W-:Y:S01]  /*15f40*/  HMMA.16816.F32 R4, R24.reuse, R14, R4 ;  /* 0x0000000e1804723c */ /* 0x044fe20000001804 */
[----:B------:R-:W2:Y:S01]  /*15f50*/  LDL.LU.64 R14, [R1+0x1210] ;  /* 0x00121000010e7983 */ /* 0x000ea20000300a00 */
[----:B------:R-:W2:Y:S11]  /*15f60*/  LDL.LU.64 R12, [R1+0x1208] ;  /* 0x00120800010c7983 */ /* 0x000eb60000300a00 */
[----:B------:R-:W-:Y:S10]  /*15f70*/  @!UPT UIADD3 URZ, URZ, URZ, URZ ;  /* 0x0000003f3f3ff290 */ /* 0x000ff4000fffe03f */
[----:B------:R-:W-:Y:S01]  /*15f80*/  STL.64 [R1+0x110], R4 ;  /* 0x0001100401007387 */ /* 0x000fe20000100a00 */
[----:B------:R-:W-:Y:S02]  /*15f90*/  STL [R1+0x118], R6 ;  /* 0x0001180601007387 */ /* 0x000fe40000100800 */
[----:B------:R-:W-:Y:S02]  /*15fa0*/  IMAD.MOV.U32 R3, RZ, RZ, R7 ;  /* 0x000000ffff037224 */ /* 0x000fe400078e0007 */
[----:B------:R-:W0:Y:S04]  /*15fb0*/  LDSM.16.M88.4 R4, [R0+0xb000] ;  /* 0x00b000000004783b */ /* 0x000e280000000200 */
[----:B0-----:R-:W-:Y:S01]  /*15fc0*/  STL [R1+0xb0], R4 ;  /* 0x0000b00401007387 */ /* 0x001fe20000100800 */
[----:B------:R0:W-:Y:S02]  /*15fd0*/  STL.64 [R1+0xb8], R6 ;  /* 0x0000b80601007387 */ /* 0x0001e40000100a00 */
[----:B------:R-:W-:Y:S01]  /*15fe0*/  IMAD.MOV.U32 R29, RZ, RZ, R5 ;  /* 0x000000ffff1d7224 */ /* 0x000fe200078e0005 */
[----:B0-----:R-:W3:Y:S01]  /*15ff0*/  LDL.LU.64 R6, [R1+0x1200] ;  /* 0x0012000001067983 */ /* 0x001ee20000300a00 */
[----:B------:R-:W3:Y:S02]  /*16000*/  LDL.LU.64 R4, [R1+0x11f8] ;  /* 0x0011f80001047983 */ /* 0x000ee40000300a00 */
[----:B------:R-:W-:Y:S01]  /*16010*/  STL [R1+0xdb8], R0 ;  /* 0x000db80001007387 */ /* 0x000fe20000100800 */
[----:B--2---:R-:W-:Y:S01]  /*16020*/  HMMA.16816.F32 R24, R24, R10, R12 ;  /* 0x0000000a1818723c */ /* 0x004fe2000000180c */
[----:B------:R-:W2:Y:S01]  /*16030*/  LDL.LU.64 R14, [R1+0x11f0] ;  /* 0x0011f000010e7983 */ /* 0x000ea20000300a00 */
[----:B------:R-:W4:Y:S02]  /*16040*/  LDL.LU.64 R12, [R1+0x11e8] ;  /* 0x0011e800010c7983 */ /* 0x000f240000300a00 */
[----:B------:R0:W-:Y:S03]  /*16050*/  STL.64 [R1+0x11b0], R10 ;  /* 0x0011b00a01007387 */ /* 0x0001e60000100a00 */
[----:B0-----:R-:W-:-:S02]  /*16060*/  IMAD.MOV.U32 R10, RZ, RZ, R21 ;  /* 0x000000ffff0a7224 */ /* 0x001fc400078e0015 */
[----:B------:R-:W-:Y:S02]  /*16070*/  IMAD.MOV.U32 R11, RZ, RZ, R20 ;  /* 0x000000ffff0b7224 */ /* 0x000fe400078e0014 */
[----:B------:R-:W-:Y:S11]  /*16080*/  LDSM.16.MT88.4 R20, [R2+0x2000] ;  /* 0x002000000214783b */ /* 0x000ff60000004200 */
[----:B------:R-:W-:Y:S01]  /*16090*/  @!UPT UIADD3 URZ, URZ, URZ, URZ ;  /* 0x0000003f3f3ff290 */ /* 0x000fe2000fffe03f */
[----:B------:R0:W-:Y:S01]  /*160a0*/  STL.64 [R1+0x100], R24 ;  /* 0x0001001801007387 */ /* 0x0001e20000100a00 */
[----:B------:R-:W-:Y:S02]  /*160b0*/  STL.64 [R1+0x108], R26 ;  /* 0x0001081a01007387 */ /* 0x000fe40000100a00 */
[----:B------:R1:W-:Y:S01]  /*160c0*/  STL.64 [R1+0x11c8], R10 ;  /* 0x0011c80a01007387 */ /* 0x0003e20000100a00 */
[----:B0-----:R-:W2:Y:S01]  /*160d0*/  LDL.64 R24, [R1+0x90] ;  /* 0x0000900001187983 */ /* 0x001ea20000100a00 */
[----:B-1----:R-:W-:Y:S02]  /*160e0*/  IMAD.MOV.U32 R10, RZ, RZ, R9 ;  /* 0x000000ffff0a7224 */ /* 0x002fe400078e0009 */
[----:B------:R-:W-:Y:S02]  /*160f0*/  IMAD.MOV.U32 R11, RZ, RZ, R8 ;  /* 0x000000ffff0b7224 */ /* 0x000fe400078e0008 */
[----:B----4-:R-:W-:Y:S02]  /*16100*/  IMAD.MOV.U32 R26, RZ, RZ, R13 ;  /* 0x000000ffff1a7224 */ /* 0x010fe400078e000d */
[----:B------:R-:W-:Y:S01]  /*16110*/  IMAD.MOV.U32 R27, RZ, RZ, R12 ;  /* 0x000000ffff1b7224 */ /* 0x000fe200078e000c */
[----:B--2---:R0:W-:Y:S01]  /*16120*/  STL.64 [R1+0x11a8], R24 ;  /* 0x0011a81801007387 */ /* 0x0041e20000100a00 */
[----:B------:R1:W-:Y:S02]  /*16130*/  STL.64 [R1+0x11e0], R10 ;  /* 0x0011e00a01007387 */ /* 0x0003e40000100a00 */
[----:B------:R-:W3:Y:S02]  /*16140*/  LDL.LU R8, [R1+0x130] ;  /* 0x0001300001087983 */ /* 0x000ee40000300800 */
[----:B------:R-:W3:Y:S02]  /*16150*/  LDL.LU R9, [R1+0x134] ;  /* 0x0001340001097983 */ /* 0x000ee40000300800 */
[----:B0-----:R-:W-:-:S02]  /*16160*/  IMAD.MOV.U32 R24, RZ, RZ, R15 ;  /* 0x000000ffff187224 */ /* 0x001fc400078e000f */
[----:B------:R-:W-:Y:S01]  /*16170*/  IMAD.MOV.U32 R25, RZ, RZ, R14 ;  /* 0x000000ffff197224 */ /* 0x000fe200078e000e */
[----:B-1----:R-:W3:Y:S01]  /*16180*/  LDL.LU R10, [R1+0x138] ;  /* 0x00013800010a7983 */ /* 0x002ee20000300800 */
[----:B------:R-:W3:Y:S02]  /*16190*/  LDL.LU R11, [R1+0x13c] ;  /* 0x00013c00010b7983 */ /* 0x000ee40000300800 */
[----:B------:R-:W-:Y:S01]  /*161a0*/  STL.64 [R1+0x11c0], R26 ;  /* 0x0011c01a01007387 */ /* 0x000fe20000100a00 */
[----:B------:R-:W0:Y:S04]  /*161b0*/  LDSM.16.MT88.4 R12, [R28+0x2080] ;  /* 0x002080001c0c783b */ /* 0x000e280000004200 */
[----:B------:R1:W-:Y:S04]  /*161c0*/  STL.64 [R1+0x11b8], R24 ;  /* 0x0011b81801007387 */ /* 0x0003e80000100a00 */
[----:B-1----:R-:W2:Y:S01]  /*161d0*/  LDL.LU R24, [R1+0x190] ;  /* 0x0001900001187983 */ /* 0x002ea20000300800 */
[----:B------:R-:W2:Y:S02]  /*161e0*/  LDL.LU R25, [R1+0x194] ;  /* 0x0001940001197983 */ /* 0x000ea40000300800 */
[----:B------:R-:W4:Y:S02]  /*161f0*/  LDL.LU R26, [R1+0x198] ;  /* 0x00019800011a7983 */ /* 0x000f240000300800 */
[----:B------:R-:W4:Y:S02]  /*16200*/  LDL.LU R27, [R1+0x19c] ;  /* 0x00019c00011b7983 */ /* 0x000f240000300800 */
[----:B----4-:R-:W-:Y:S01]  /*16210*/  STL.64 [R1+0x11d8], R26 ;  /* 0x0011d81a01007387 */ /* 0x010fe20000100a00 */
[----:B--2---:R1:W-:Y:S03]  /*16220*/  STL.64 [R1+0x11d0], R24 ;  /* 0x0011d01801007387 */ /* 0x0043e60000100a00 */
[----:B-1----:R-:W2:Y:S01]  /*16230*/  LDL.LU R24, [R1+0x1a0] ;  /* 0x0001a00001187983 */ /* 0x002ea20000300800 */
[----:B------:R-:W2:Y:S02]  /*16240*/  LDL.LU R25, [R1+0x1a4] ;  /* 0x0001a40001197983 */ /* 0x000ea40000300800 */
[----:B------:R-:W2:Y:S02]  /*16250*/  LDL.LU R26, [R1+0x1a8] ;  /* 0x0001a800011a7983 */ /* 0x000ea40000300800 */
[----:B------:R-:W2:Y:S01]  /*16260*/  LDL.LU R27, [R1+0x1ac] ;  /* 0x0001ac00011b7983 */ /* 0x000ea20000300800 */
[----:B0-----:R-:W-:Y:S01]  /*16270*/  STL.64 [R1+0x1170], R14 ;  /* 0x0011700e01007387 */ /* 0x001fe20000100a00 */
[----:B------:R0:W-:Y:S03]  /*16280*/  STL.64 [R1+0x1168], R12 ;  /* 0x0011680c01007387 */ /* 0x0001e60000100a00 */
[----:B0-----:R-:W4:Y:S01]  /*16290*/  LDL.LU R12, [R1+0x1e0] ;  /* 0x0001e000010c7983 */ /* 0x001f220000300800 */
[----:B------:R-:W4:Y:S02]  /*162a0*/  LDL.LU R13, [R1+0x1e4] ;  /* 0x0001e400010d7983 */ /* 0x000f240000300800 */
[----:B------:R-:W2:Y:S02]  /*162b0*/  LDL.LU R14, [R1+0x1e8] ;  /* 0x0001e800010e7983 */ /* 0x000ea40000300800 */
[----:B------:R-:W2:Y:S02]  /*162c0*/  LDL.LU R15, [R1+0x1ec] ;  /* 0x0001ec00010f7983 */ /* 0x000ea40000300800 */
[----:B--2---:R-:W-:Y:S01]  /*162d0*/  STL.64 [R1+0x1188], R14 ;  /* 0x0011880e01007387 */ /* 0x004fe20000100a00 */
[----:B----4-:R0:W-:Y:S03]  /*162e0*/  STL.64 [R1+0x1180], R12 ;  /* 0x0011800c01007387 */ /* 0x0101e60000100a00 */
[----:B0-----:R-:W2:Y:S01]  /*162f0*/  LDL.LU R12, [R1+0x180] ;  /* 0x00018000010c7983 */ /* 0x001ea20000300800 */
[----:B------:R-:W2:Y:S02]  /*16300*/  LDL.LU R13, [R1+0x184] ;  /* 0x00018400010d7983 */ /* 0x000ea40000300800 */
[----:B------:R-:W2:Y:S02]  /*16310*/  LDL.LU R14, [R1+0x188] ;  /* 0x00018800010e7983 */ /* 0x000ea40000300800 */
[----:B------:R-:W2:Y:S01]  /*16320*/  LDL.LU R15, [R1+0x18c] ;  /* 0x00018c00010f7983 */ /* 0x000ea20000300800 */
[----:B------:R-:W-:Y:S01]  /*16330*/  STL.64 [R1+0x1140], R22 ;  /* 0x0011401601007387 */ /* 0x000fe20000100a00 */
[----:B------:R0:W-:Y:S02]  /*16340*/  STL.64 [R1+0x1138], R20 ;  /* 0x0011381401007387 */ /* 0x0001e40000100a00 */
[----:B0-----:R-:W-:-:S02]  /*16350*/  IMAD.MOV.U32 R20, RZ, RZ, R17 ;  /* 0x000000ffff147224 */ /* 0x001fc400078e0011 */
[----:B------:R-:W-:Y:S02]  /*16360*/  IMAD.MOV.U32 R21, RZ, RZ, R16 ;  /* 0x000000ffff157224 */ /* 0x000fe400078e0010 */
[C---:B---3--:R-:W-:Y:S01]  /*16370*/  HMMA.16816.F32 R16, R4.reuse, R18, R8 ;  /* 0x000000120410723c */ /* 0x048fe20000001808 */
[----:B------:R-:W3:Y:S11]  /*16380*/  LDL.LU.64 R10, [R1+0x11e0] ;  /* 0x0011e000010a7983 */ /* 0x000ef60000300a00 */
[----:B------:R-:W-:Y:S11]  /*16390*/  @!UPT UIADD3 URZ, URZ, URZ, URZ ;  /* 0x0000003f3f3ff290 */ /* 0x000ff6000fffe03f */
[----:B------:R-:W-:Y:S01]  /*163a0*/  STL.64 [R1+0xf0], R16 ;  /* 0x0000f01001007387 */ /* 0x000fe20000100a00 */
[----:B------:R-:W-:Y:S02]  /*163b0*/  STL.64 [R1+0xf8], R18 ;  /* 0x0000f81201007387 */ /* 0x000fe40000100a00 */
[----:B------:R-:W0:Y:S02]  /*163c0*/  LDSM.16.MT88.4 R16, [R2+0x2080] ;  /* 0x002080000210783b */ /* 0x000e240000004200 */
[----:B0-----:R-:W-:Y:S02]  /*163d0*/  STL [R1+0x10fc], R17 ;  /* 0x0010fc1101007387 */ /* 0x001fe40000100800 */
[----:B------:R-:W-:Y:S02]  /*163e0*/  STL [R1+0x10f8], R18 ;  /* 0x0010f81201007387 */ /* 0x000fe40000100800 */
[----:B------:R-:W-:Y:S02]  /*163f0*/  STL [R1+0x10f4], R19 ;  /* 0x0010f41301007387 */ /* 0x000fe40000100800 */
[----:B------:R0:W-:Y:S02]  /*16400*/  STL [R1+0x1160], R16 ;  /* 0x0011601001007387 */ /* 0x0001e40000100800 */
[----:B0-----:R-:W4:Y:S01]  /*16410*/  LDL.LU R16, [R1+0x170] ;  /* 0x0001700001107983 */ /* 0x001f220000300800 */
[----:B------:R-:W4:Y:S02]  /*16420*/  LDL.LU R17, [R1+0x174] ;  /* 0x0001740001117983 */ /* 0x000f240000300800 */
[----:B------:R-:W4:Y:S02]  /*16430*/  LDL.LU R18, [R1+0x178] ;  /* 0x0001780001127983 */ /* 0x000f240000300800 */
[----:B------:R-:W4:Y:S01]  /*16440*/  LDL.LU R19, [R1+0x17c] ;  /* 0x00017c0001137983 */ /* 0x000f220000300800 */
[C---:B---3--:R-:W-:Y:S01]  /*16450*/  HMMA.16816.F32 R8, R4.reuse, R10, R24 ;  /* 0x0000000a0408723c */ /* 0x048fe20000001818 */
[----:B------:R-:W3:Y:S01]  /*16460*/  LDL.LU.64 R26, [R1+0x11d8] ;  /* 0x0011d800011a7983 */ /* 0x000ee20000300a00 */
[----:B------:R-:W3:Y:S11]  /*16470*/  LDL.LU.64 R24, [R1+0x11d0] ;  /* 0x0011d00001187983 */ /* 0x000ef60000300a00 */
[----:B------:R-:W-:Y:S10]  /*16480*/  @!UPT UIADD3 URZ, URZ, URZ, URZ ;  /* 0x0000003f3f3ff290 */ /* 0x000ff4000fffe03f */
[----:B------:R-:W-:Y:S01]  /*16490*/  STL.64 [R1+0xe0], R8 ;  /* 0x0000e00801007387 */ /* 0x000fe20000100a00 */
[----:B------:R0:W-:Y:S03]  /*164a0*/  STL.64 [R1+0xe8], R10 ;  /* 0x0000e80a01007387 */ /* 0x0001e60000100a00 */
[----:B0-----:R-:W3:Y:S02]  /*164b0*/  LDL.LU.64 R10, [R1+0x11c8] ;  /* 0x0011c800010a7983 */ /* 0x001ee40000300a00 */
[C---:B---3--:R-:W-:Y:S02]  /*164c0*/  HMMA.16816.F32 R8, R4.reuse, R10, R24 ;  /* 0x0000000a0408723c */ /* 0x048fe40000001818 */
[----:B------:R-:W3:Y:S01]  /*164d0*/  LDL.LU.64 R26, [R1+0x11c0] ;  /* 0x0011c000011a7983 */ /* 0x000ee20000300a00 */
[----:B------:R-:W3:Y:S11]  /*164e0*/  LDL.LU.64 R24, [R1+0x11b8] ;  /* 0x0011b80001187983 */ /* 0x000ef60000300a00 */
[----:B------:R-:W-:Y:S09]  /*164f0*/  @!UPT UIADD3 URZ, URZ, URZ, URZ ;  /* 0x0000003f3f3ff290 */ /* 0x000ff2000fffe03f */
[----:B------:R-:W-:Y:S01]  /*16500*/  STL.64 [R1+0xd0], R8 ;  /* 0x0000d00801007387 */ /* 0x000fe20000100a00 */
[----:B------:R0:W-:Y:S03]  /*16510*/  STL.64 [R1+0xd8], R10 ;  /* 0x0000d80a01007387 */ /* 0x0001e60000100a00 */
[----:B0-----:R-:W3:Y:S02]  /*16520*/  LDL.LU.64 R10, [R1+0x11b0] ;  /* 0x0011b000010a7983 */ /* 0x001ee40000300a00 */
[----:B---3--:R-:W-:Y:S02]  /*16530*/  HMMA.16816.F32 R4, R4, R10, R24 ;  /* 0x0000000a0404723c */ /* 0x008fe40000001818 */
[----:B------:R-:W3:Y:S01]  /*16540*/  LDL.LU.64 R24, [R1+0x11a8] ;  /* 0x0011a80001187983 */ /* 0x000ee20000300a00 */
[----:B------:R-:W2:Y:S02]  /*16550*/  LDL.LU.64 R10, [R1+0x11a0] ;  /* 0x0011a000010a7983 */ /* 0x000ea40000300a00 */
[----:B------:R-:W2:Y:S11]  /*16560*/  LDL.LU.64 R8, [R1+0x1198] ;  /* 0x0011980001087983 */ /* 0x000eb60000300a00 */
[----:B------:R-:W-:Y:S07]  /*16570*/  @!UPT UIADD3 URZ, URZ, URZ, URZ ;  /* 0x0000003f3f3ff290 */ /* 0x000fee000fffe03f */
[----:B------:R0:W-:Y:S01]  /*16580*/  STL.64 [R1+0xc0], R4 ;  /* 0x0000c00401007387 */ /* 0x0001e20000100a00 */
[----:B------:R1:W-:Y:S03]  /*16590*/  STL.64 [R1+0xc8], R6 ;  /* 0x0000c80601007387 */ /* 0x0003e60000100a00 */
[----:B0-----:R-:W4:Y:S01]  /*165a0*/  LDL.LU R4, [R1+0x50] ;  /* 0x0000500001047983 */ /* 0x001f220000300800 */
[----:B------:R-:W4:Y:S02]  /*165b0*/  LDL.LU R5, [R1+0x54] ;  /* 0x0000540001057983 */ /* 0x000f240000300800 */
[----:B-1----:R-:W4:Y:S02]  /*165c0*/  LDL.LU R6, [R1+0x58] ;  /* 0x0000580001067983 */ /* 0x002f240000300800 */
[----:B------:R-:W4:Y:S02]  /*165d0*/  LDL.LU R7, [R1+0x5c] ;  /* 0x00005c0001077983 */ /* 0x000f240000300800 */
[----:B---3--:R-:W-:-:S02]  /*165e0*/  IMAD.MOV.U32 R22, RZ, RZ, R24 ;  /* 0x000000ffff167224 */ /* 0x008fc400078e0018 */
[----:B------:R-:W-:Y:S01]  /*165f0*/  IMAD.MOV.U32 R0, RZ, RZ, R25 ;  /* 0x000000ffff007224 */ /* 0x000fe200078e0019 */
[C---:B--2---:R-:W-:Y:S01]  /*16600*/  HMMA.16816.F32 R12, R8.reuse, R24, R12 ;  /* 0x00000018080c723c */ /* 0x044fe2000000180c */
[----:B------:R-:W-:Y:S07]  /*16610*/  LDSM.16.MT88.4 R24, [R28+0x3080] ;  /* 0x003080001c18783b */ /* 0x000fee0000004200 */
[----:B----4-:R-:W-:Y:S11]  /*16620*/  HMMA.16816.F32 R4, R8, R20, R4 ;  /* 0x000000140804723c */ /* 0x010ff60000001804 */
[----:B------:R-:W-:Y:S11]  /*16630*/  @!UPT UIADD3 URZ, URZ, URZ, URZ ;  /* 0x0000003f3f3ff290 */ /* 0x000ff6000fffe03f */
[----:B------:R-:W-:Y:S01]  /*16640*/  @!UPT UIADD3 URZ, URZ, URZ, URZ ;  /* 0x0000003f3f3ff290 */ /* 0x000fe2000fffe03f */
[----:B------:R-:W-:Y:S01]  /*16650*/  STL.64 [R1+0x80], R4 ;  /* 0x0000800401007387 */ /* 0x000fe20000100a00 */
[----:B------:R-:W-:Y:S02]  /*16660*/  STL.64 [R1+0x88], R6 ;  /* 0x0000880601007387 */ /* 0x000fe40000100a00 */
[----:B------:R-:W0:Y:S02]  /*16670*/  LDSM.16.MT88.4 R4, [R28+0x3000] ;  /* 0x003000001c04783b */ /* 0x000e240000004200 */
[----:B0-----:R-:W-:Y:S02]  /*16680*/  STL.64 [R1+0x10a0], R6 ;  /* 0x0010a00601007387 */ /* 0x001fe40000100a00 */
[----:B------:R0:W-:Y:S02]  /*16690*/  STL.64 [R1+0x1098], R4 ;  /* 0x0010980401007387 */ /* 0x0001e40000100a00 */
[----:B0-----:R-:W2:Y:S01]  /*166a0*/  LDL.LU R4, [R1+0xb0] ;  /* 0x0000b00001047983 */ /* 0x001ea20000300800 */
[----:B------:R-:W-:-:S02]  /*166b0*/  IMAD.MOV.U32 R5, RZ, RZ, R29 ;  /* 0x000000ffff057224 */ /* 0x000fc400078e001d */
[----:B------:R-:W3:Y:S02]  /*166c0*/  LDL.LU R29, [R1+0x1190] ;  /* 0x00119000011d7983 */ /* 0x000ee40000300800 */
[----:B------:R-:W-:Y:S01]  /*166d0*/  STL.64 [R1+0x70], R12 ;  /* 0x0000700c01007387 */ /* 0x000fe20000100a00 */
[----:B------:R0:W-:Y:S04]  /*166e0*/  STL.64 [R1+0x78], R14 ;  /* 0x0000780e01007387 */ /* 0x0001e80000100a00 */
[----:B0-----:R-:W4:Y:S01]  /*166f0*/  LDL.LU.64 R14, [R1+0x1188] ;  /* 0x00118800010e7983 */ /* 0x001f220000300a00 */
[----:B------:R-:W4:Y:S02]  /*16700*/  LDL.LU.64 R12, [R1+0x1180] ;  /* 0x00118000010c7983 */ /* 0x000f240000300a00 */
[----:B------:R-:W-:Y:S02]  /*16710*/  STL.64 [R1+0x1058], R26 ;  /* 0x0010581a01007387 */ /* 0x000fe40000100a00 */
[----:B------:R0:W-:Y:S02]  /*16720*/  STL.64 [R1+0x1050], R24 ;  /* 0x0010501801007387 */ /* 0x0001e40000100a00 */
[----:B0-----:R-:W4:Y:S01]  /*16730*/  LDL R24, [R1+0x40] ;  /* 0x0000400001187983 */ /* 0x001f220000100800 */
[----:B---3--:R-:W-:-:S03]  /*16740*/  IMAD.MOV.U32 R25, RZ, RZ, R29 ;  /* 0x000000ffff197224 */ /* 0x008fc600078e001d */
[----:B------:R-:W3:Y:S01]  /*16750*/  LDL.LU R29, [R1+0x1178] ;  /* 0x00117800011d7983 */ /* 0x000ee20000300800 */
[----:B------:R-:W-:Y:S03]  /*16760*/  STL [R1+0x1020], R28 ;  /* 0x0010201c01007387 */ /* 0x000fe60000100800 */
[C---:B----4-:R-:W-:Y:S01]  /*16770*/  HMMA.16816.F32 R24, R8.reuse, R24, R12 ;  /* 0x000000180818723c */ /* 0x050fe2000000180c */
[----:B------:R-:W4:Y:S01]  /*16780*/  LDL.LU.64 R14, [R1+0x1170] ;  /* 0x00117000010e7983 */ /* 0x000f220000300a00 */
[----:B------:R-:W4:Y:S11]  /*16790*/  LDL.LU.64 R12, [R1+0x1168] ;  /* 0x00116800010c7983 */ /* 0x000f360000300a00 */
[----:B------:R-:W-:Y:S10]  /*167a0*/  @!UPT UIADD3 URZ, URZ, URZ, URZ ;  /* 0x0000003f3f3ff290 */ /* 0x000ff4000fffe03f */
[----:B------:R-:W-:Y:S01]  /*167b0*/  STL.64 [R1+0x60], R24 ;  /* 0x0000601801007387 */ /* 0x000fe20000100a00 */
[----:B------:R2:W-:Y:S02]  /*167c0*/  STL.64 [R1+0x68], R26 ;  /* 0x0000681a01007387 */ /* 0x0005e40000100a00 */
[----:B--2---:R-:W-:Y:S01]  /*167d0*/  HMMA.16816.F32 R24, R8, R4, R16 ;  /* 0x000000040818723c */ /* 0x004fe20000001810 */
[----:B------:R-:W2:Y:S01]  /*167e0*/  LDL.LU R16, [R1+0x1c0] ;  /* 0x0001c00001107983 */ /* 0x000ea20000300800 */
[----:B------:R-:W2:Y:S02]  /*167f0*/  LDL.LU R17, [R1+0x1c4] ;  /* 0x0001c40001117983 */ /* 0x000ea40000300800 */
[----:B------:R-:W2:Y:S02]  /*16800*/  LDL.LU R18, [R1+0x1c8] ;  /* 0x0001c80001127983 */ /* 0x000ea40000300800 */
[----:B------:R-:W2:Y:S01]  /*16810*/  LDL.LU R19, [R1+0x1cc] ;  /* 0x0001cc0001137983 */ /* 0x000ea20000300800 */
[----:B------:R0:W-:Y:S04]  /*16820*/  STL.64 [R1+0x1148], R4 ;  /* 0x0011480401007387 */ /* 0x0001e80000100a00 */
[----:B------:R-:W1:Y:S04]  /*16830*/  LDSM.16.MT88.4 R8, [R2+0x3000] ;  /* 0x003000000208783b */ /* 0x000e680000004200 */
[----:B0-----:R-:W4:Y:S01]  /*16840*/  LDL.LU R4, [R1+0x1d0] ;  /* 0x0001d00001047983 */ /* 0x001f220000300800 */
[----:B------:R-:W4:Y:S02]  /*16850*/  LDL.LU R5, [R1+0x1d4] ;  /* 0x0001d40001057983 */ /* 0x000f240000300800 */
[----:B------:R-:W4:Y:S05]  /*16860*/  LDL.LU R6, [R1+0x1d8] ;  /* 0x0001d80001067983 */ /* 0x000f2a0000300800 */
[----:B------:R-:W-:Y:S01]  /*16870*/  STL.64 [R1+0x1068], R26 ;  /* 0x0010681a01007387 */ /* 0x000fe20000100a00 */
[----:B------:R0:W-:Y:S03]  /*16880*/  STL.64 [R1+0x1060], R24 ;  /* 0x0010601801007387 */ /* 0x0001e60000100a00 */
[----:B0-----:R-:W2:Y:S01]  /*16890*/  LDL.LU.64 R24, [R1+0x40] ;  /* 0x0000400001187983 */ /* 0x001ea20000300a00 */
[----:B---3--:R-:W-:-:S07]  /*168a0*/  IMAD.MOV.U32 R7, RZ, RZ, R29 ;  /* 0x000000ffff077224 */ /* 0x008fce00078e001d */
[----:B----4-:R-:W-:Y:S01]  /*168b0*/  HMMA.16816.F32 R4, R12, R20, R4 ;  /* 0x000000140c04723c */ /* 0x010fe20000001804 */
[----:B--2---:R-:W-:Y:S01]  /*168c0*/  STL.64 [R1+0x1158], R24 ;  /* 0x0011581801007387 */ /* 0x004fe20000100a00 */
[----:B------:R-:W-:Y:S02]  /*168d0*/  STL [R1+0x10f0], R2 ;  /* 0x0010f00201007387 */ /* 0x000fe40000100800 */
[----:B-1----:R0:W-:Y:S02]  /*168e0*/  STL.64 [R1+0x1008], R10 ;  /* 0x0010080a01007387 */ /* 0x0021e40000100a00 */
[----:B------:R-:W-:Y:S11]  /*168f0*/  STL.64 [R1+0x1000], R8 ;  /* 0x0010000801007387 */ /* 0x000ff60000100a00 */
[----:B------:R-:W-:Y:S06]  /*16900*/  @!UPT UIADD3 URZ, URZ, URZ, URZ ;  /* 0x0000003f3f3ff290 */ /* 0x000fec000fffe03f */
[----:B------:R1:W-:Y:S01]  /*16910*/  STL.64 [R1+0x30], R4 ;  /* 0x0000300401007387 */ /* 0x0003e20000100a00 */
[----:B------:R-:W-:Y:S02]  /*16920*/  IMAD.MOV.U32 R29, RZ, RZ, R6 ;  /* 0x000000ffff1d7224 */ /* 0x000fe400078e0006 */
[----:B0-----:R-:W-:Y:S01]  /*16930*/  IMAD.MOV.U32 R11, RZ, RZ, R7 ;  /* 0x000000ffff0b7224 */ /* 0x001fe200078e0007 */
[----:B-1----:R-:W2:Y:S01]  /*16940*/  LDL.LU R4, [R1+0x1b0] ;  /* 0x0001b00001047983 */ /* 0x002ea20000300800 */
[----:B------:R-:W2:Y:S02]  /*16950*/  LDL.LU R5, [R1+0x1b4] ;  /* 0x0001b40001057983 */ /* 0x000ea40000300800 */
[----:B------:R-:W2:Y:S02]  /*16960*/  LDL.LU R6, [R1+0x1b8] ;  /* 0x0001b80001067983 */ /* 0x000ea40000300800 */
[----:B------:R-:W2:Y:S01]  /*16970*/  LDL.LU R7, [R1+0x1bc] ;  /* 0x0001bc0001077983 */ /* 0x000ea20000300800 */
[----:B------:R-:W3:Y:S01]  /*16980*/  LDL.LU R20, [R1+0x140] ;  /* 0x0001400001147983 */ /* 0x000ee20000300800 */
[----:B------:R-:W-:-:S02]  /*16990*/  IMAD.MOV.U32 R24, RZ, RZ, R22 ;  /* 0x000000ffff187224 */ /* 0x000fc400078e0016 */
[----:B------:R-:W3:Y:S02]  /*169a0*/  LDL.LU R21, [R1+0x144] ;  /* 0x0001440001157983 */ /* 0x000ee40000300800 */
[----:B------:R-:W3:Y:S01]  /*169b0*/  LDL.LU R22, [R1+0x148] ;  /* 0x0001480001167983 */ /* 0x000ee20000300800 */
[----:B------:R-:W3:Y:S01]  /*169c0*/  LDL.LU R23, [R1+0x14c] ;  /* 0x00014c0001177983 */ /* 0x000ee20000300800 */
[----:B------:R-:W-:Y:S02]  /*169d0*/  STL [R1+0x1110], R29 ;  /* 0x0011101d01007387 */ /* 0x000fe40000100800 */
[----:B------:R0:W-:Y:S02]  /*169e0*/  STL [R1+0x10c8], R11 ;  /* 0x0010c80b01007387 */ /* 0x0001e40000100800 */
[----:B------:R-:W4:Y:S01]  /*169f0*/  LDL.LU R8, [R1+0x110] ;  /* 0x0001100001087983 */ /* 0x000f220000300800 */
[----:B------:R-:W4:Y:S01]  /*16a00*/  LDL.LU R9, [R1+0x114] ;  /* 0x0001140001097983 */ /* 0x000f220000300800 */
[----:B------:R-:W2:Y:S02]  /*16a10*/  LDL.LU R10, [R1+0x118] ;  /* 0x00011800010a7983 */ /* 0x000ea40000300800 */
[----:B------:R-:W-:-:S02]  /*16a20*/  IMAD.MOV.U32 R25, RZ, RZ, R0 ;  /* 0x000000ffff197224 */ /* 0x000fc400078e0000 */
[----:B0-----:R-:W-:Y:S02]  /*16a30*/  IMAD.MOV.U32 R11, RZ, RZ, R3 ;  /* 0x000000ffff0b7224 */ /* 0x001fe400078e0003 */
[----:B------:R-:W3:Y:S03]  /*16a40*/  LDL.LU R3, [R1+0x1164] ;  /* 0x0011640001037983 */ /* 0x000ee60000300800 */
[----:B------:R-:W-:Y:S01]  /*16a50*/  HMMA.16816.F32 R24, R12, R24, R16 ;  /* 0x000000180c18723c */ /* 0x000fe20000001810 */
[----:B--2---:R-:W-:Y:S01]  /*16a60*/  STL.64 [R1+0x1120], R10 ;  /* 0x0011200a01007387 */ /* 0x004fe20000100a00 */
[----:B----4-:R0:W-:Y:S03]  /*16a70*/  STL.64 [R1+0x1118], R8 ;  /* 0x0011180801007387 */ /* 0x0101e60000100a00 */
[----:B0-----:R-:W2:Y:S01]  /*16a80*/  LDL.LU.64 R8, [R1+0xa0] ;  /* 0x0000a00001087983 */ /* 0x001ea20000300a00 */
[----:B------:R-:W4:Y:S11]  /*16a90*/  LDL.LU R16, [R1+0x1160] ;  /* 0x0011600001107983 */ /* 0x000f360000300800 */
[----:B------:R-:W-:Y:S07]  /*16aa0*/  @!UPT UIADD3 URZ, URZ, URZ, URZ ;  /* 0x0000003f3f3ff290 */ /* 0x000fee000fffe03f */
[----:B------:R-:W-:Y:S02]  /*16ab0*/  IMAD.MOV.U32 R17, RZ, RZ, R24 ;  /* 0x000000ffff117224 */ /* 0x000fe400078e0018 */
[----:B------:R-:W-:Y:S02]  /*16ac0*/  IMAD.MOV.U32 R18, RZ, RZ, R25 ;  /* 0x000000ffff127224 */ /* 0x000fe400078e0019 */
[----:B------:R-:W2:Y:S01]  /*16ad0*/  LDL.LU.64 R24, [R1+0x1158] ;  /* 0x0011580001187983 */ /* 0x000ea20000300a00 */
[----:B------:R-:W-:Y:S02]  /*16ae0*/  IMAD.MOV.U32 R2, RZ, RZ, R27 ;  /* 0x000000ffff027224 */ /* 0x000fe400078e001b */
[----:B------:R-:W-:-:S03]  /*16af0*/  IMAD.MOV.U32 R19, RZ, RZ, R26 ;  /* 0x000000ffff137224 */ /* 0x000fc600078e001a */
[----:B------:R-:W-:Y:S02]  /*16b00*/  STL [R1+0x1114], R2 ;  /* 0x0011140201007387 */ /* 0x000fe40000100800 */
[----:B------:R3:W-:Y:S02]  /*16b10*/  STL.64 [R1+0x1108], R18 ;  /* 0x0011081201007387 */ /* 0x0007e40000100a00 */
[----:B---3--:R-:W-:Y:S01]  /*16b20*/  IMAD.MOV.U32 R18, RZ, RZ, R3 ;  /* 0x000000ffff127224 */ /* 0x008fe200078e0003 */
[----:B----4-:R0:W-:Y:S04]  /*16b30*/  STL.64 [R1+0x1100], R16 ;  /* 0x0011001001007387 */ /* 0x0101e80000100a00 */
[----:B0-----:R-:W3:Y:S01]  /*16b40*/  LDL.LU R16, [R1+0x150] ;  /* 0x0001500001107983 */ /* 0x001ee20000300800 */
[----:B------:R-:W3:Y:S02]  /*16b50*/  LDL.LU R17, [R1+0x154] ;  /* 0x0001540001117983 */ /* 0x000ee40000300800 */
[----:B------:R-:W4:Y:S02]  /*16b60*/  LDL.LU R3, [R1+0x1150] ;  /* 0x0011500001037983 */ /* 0x000f240000300800 */
[----:B------:R-:W3:Y:S01]  /*16b70*/  LDL.LU R19, [R1+0x15c] ;  /* 0x00015c0001137983 */ /* 0x000ee20000300800 */
[C---:B--2---:R-:W-:Y:S01]  /*16b80*/  HMMA.16816.F32 R4, R12.reuse, R24, R4 ;  /* 0x000000180c04723c */ /* 0x044fe20000001804 */
[----:B---3--:R-:W-:Y:S01]  /*16b90*/  STL.64 [R1+0x1130], R18 ;  /* 0x0011301201007387 */ /* 0x008fe20000100a00 */
[----:B------:R0:W-:Y:S03]  /*16ba0*/  STL.64 [R1+0x1128], R16 ;  /* 0x0011281001007387 */ /* 0x0001e60000100a00 */
[----:B0-----:R-:W2:Y:S01]  /*16bb0*/  LDL.LU R16, [R1+0x160] ;  /* 0x0001600001107983 */ /* 0x001ea20000300800 */
[----:B------:R-:W2:Y:S02]  /*16bc0*/  LDL.LU R17, [R1+0x164] ;  /* 0x0001640001117983 */ /* 0x000ea40000300800 */
[----:B------:R-:W2:Y:S11]  /*16bd0*/  LDL.LU R18, [R1+0x168] ;  /* 0x0001680001127983 */ /* 0x000eb60000300800 */
[----:B------:R-:W-:Y:S04]  /*16be0*/  @!UPT UIADD3 URZ, URZ, URZ, URZ ;  /* 0x0000003f3f3ff290 */ /* 0x000fe8000fffe03f */
[----:B------:R0:W-:Y:S02]  /*16bf0*/  STL.64 [R1], R4 ;  /* 0x0000000401007387 */ /* 0x0001e40000100a00 */
[----:B0-----:R-:W3:Y:S01]  /*16c00*/  LDL.LU.64 R4, [R1+0x1148] ;  /* 0x0011480001047983 */ /* 0x001ee20000300a00 */
[----:B----4-:R-:W-:Y:S01]  /*16c10*/  IMAD.MOV.U32 R19, RZ, RZ, R3 ;  /* 0x000000ffff137224 */ /* 0x010fe200078e0003 */
[----:B---3--:R-:W-:Y:S02]  /*16c20*/  HMMA.16816.F32 R12, R12, R4, R20 ;  /* 0x000000040c0c723c */ /* 0x008fe40000001814 */
[----:B------:R-:W2:Y:S01]  /*16c30*/  LDL.LU.64 R22, [R1+0x1140] ;  /* 0x0011400001167983 */ /* 0x000ea20000300a00 */
[----:B------:R-:W2:Y:S02]  /*16c40*/  LDL.LU.64 R20, [R1+0x1138] ;  /* 0x0011380001147983 */ /* 0x000ea40000300a00 */
[----:B------:R-:W-:Y:S02]  /*16c50*/  IMAD.MOV.U32 R3, RZ, RZ, R6 ;  /* 0x000000ffff037224 */ /* 0x000fe400078e0006 */
[----:B------:R-:W-:-:S02]  /*16c60*/  IMAD.MOV.U32 R0, RZ, RZ, R7 ;  /* 0x000000ffff007224 */ /* 0x000fc400078e0007 */
[----:B------:R-:W-:Y:S02]  /*16c70*/  IMAD.MOV.U32 R7, RZ, RZ, R8 ;  /* 0x000000ffff077224 */ /* 0x000fe400078e0008 */
[----:B------:R-:W-:Y:S11]  /*16c80*/  IMAD.MOV.U32 R6, RZ, RZ, R9 ;  /* 0x000000ffff067224 */ /* 0x000ff600078e0009 */
[----:B------:R-:W-:Y:S01]  /*16c90*/  @!UPT UIADD3 URZ, URZ, URZ, URZ ;  /* 0x0000003f3f3ff290 */ /* 0x000fe2000fffe03f */
[----:B------:R-:W-:Y:S01]  /*16ca0*/  STL.64 [R1+0x1030], R14 ;  /* 0x0010300e01007387 */ /* 0x000fe20000100a00 */
[----:B------:R0:W-:Y:S03]  /*16cb0*/  STL.64 [R1+0x1028], R12 ;  /* 0x0010280c01007387 */ /* 0x0001e60000100a00 */
[----:B0-----:R-:W3:Y:S01]  /*16cc0*/  LDL.LU.64 R12, [R1+0x90] ;  /* 0x00009000010c7983 */ /* 0x001ee20000300a00 */
[----:B------:R-:W4:Y:S01]  /*16cd0*/  LDL.LU.64 R14, [R1+0x98] ;  /* 0x00009800010e7983 */ /* 0x000f220000300a00 */
[----:B--2---:R-:W-:Y:S11]  /*16ce0*/  HMMA.16816.F32 R16, R20, R8, R16 ;  /* 0x000000081410723c */ /* 0x004ff60000001810 */
[----:B------:R-:W-:Y:S11]  /*16cf0*/  @!UPT UIADD3 URZ, URZ, URZ, URZ ;  /* 0x0000003f3f3ff290 */ /* 0x000ff6000fffe03f */
[----:B------:R-:W-:Y:S01]  /*16d00*/  @!UPT UIADD3 URZ, URZ, URZ, URZ ;  /* 0x0000003f3f3ff290 */ /* 0x000fe2000fffe03f */
[----:B------:R-:W-:Y:S01]  /*16d10*/  STL.64 [R1+0x120], R16 ;  /* 0x0001201001007387 */ /* 0x000fe20000100a00 */
[----:B------:R0:W-:Y:S03]  /*16d20*/  STL.64 [R1+0x128], R18 ;  /* 0x0001281201007387 */ /* 0x0001e60000100a00 */
[----:B0-----:R-:W3:Y:S01]  /*16d30*/  LDL.LU.64 R18, [R1+0x1130] ;  /* 0x0011300001127983 */ /* 0x001ee20000300a00 */
[----:B------:R-:W3:Y:S02]  /*16d40*/  LDL.LU.64 R16, [R1+0x1128] ;  /* 0x0011280001107983 */ /* 0x000ee40000300a00 */
[----:B------:R-:W2:Y:S02]  /*16d50*/  LDL.LU.64 R10, [R1+0x1120] ;  /* 0x00112000010a7983 */ /* 0x000ea40000300a00 */
[----:B------:R-:W2:Y:S02]  /*16d60*/  LDL.LU.64 R8, [R1+0x1118] ;  /* 0x0011180001087983 */ /* 0x000ea40000300a00 */
[----:B------:R-:W-:-:S02]  /*16d70*/  IMAD.MOV.U32 R2, RZ, RZ, R24 ;  /* 0x000000ffff027224 */ /* 0x000fc400078e0018 */
[----:B------:R-:W-:Y:S01]  /*16d80*/  IMAD.MOV.U32 R29, RZ, RZ, R25 ;  /* 0x000000ffff1d7224 */ /* 0x000fe200078e0019 */
[C---:B---3--:R-:W-:Y:S08]  /*16d90*/  HMMA.16816.F32 R16, R20.reuse, R12, R16 ;  /* 0x0000000c1410723c */ /* 0x048ff00000001810 */
[C---:B--2---:R-:W-:Y:S11]  /*16da0*/  HMMA.16816.F32 R8, R20.reuse, R24, R8 ;  /* 0x000000181408723c */ /* 0x044ff60000001808 */
[----:B------:R-:W-:Y:S04]  /*16db0*/  @!UPT UIADD3 URZ, URZ, URZ, URZ ;  /* 0x0000003f3f3ff290 */ /* 0x000fe8000fffe03f */
[----:B------:R-:W-:Y:S01]  /*16dc0*/  STL [R1+0x150], R16 ;  /* 0x0001501001007387 */ /* 0x000fe20000100800 */
[----:B------:R-:W-:Y:S02]  /*16dd0*/  STL.64 [R1+0x158], R18 ;  /* 0x0001581201007387 */ /* 0x000fe40000100a00 */
[----:B----4-:R-:W-:Y:S02]  /*16de0*/  STL.64 [R1+0x10e8], R14 ;  /* 0x0010e80e01007387 */ /* 0x010fe40000100a00 */
[----:B------:R-:W-:Y:S03]  /*16df0*/  STL.64 [R1+0x10e0], R12 ;  /* 0x0010e00c01007387 */ /* 0x000fe60000100a00 */
[----:B------:R0:W-:Y:S01]  /*16e00*/  STL.64 [R1+0x160], R8 ;  /* 0x0001600801007387 */ /* 0x0001e20000100a00 */
[----:B------:R1:W-:Y:S02]  /*16e10*/  STL.64 [R1+0x168], R10 ;  /* 0x0001680a01007387 */ /* 0x0003e40000100a00 */
[----:B------:R-:W2:Y:S02]  /*16e20*/  LDL.LU R24, [R1+0x60] ;  /* 0x0000600001187983 */ /* 0x000ea40000300800 */
[----:B------:R-:W2:Y:S01]  /*16e30*/  LDL.LU R25, [R1+0x64] ;  /* 0x0000640001197983 */ /* 0x000ea20000300800 */
[----:B------:R-:W3:Y:S01]  /*16e40*/  LDL.LU R26, [R1+0x68] ;  /* 0x00006800011a7983 */ /* 0x000ee20000300800 */
[----:B------:R-:W3:Y:S03]  /*16e50*/  LDL.LU R27, [R1+0x6c] ;  /* 0x00006c00011b7983 */ /* 0x000ee60000300800 */
[----:B0-----:R-:W4:Y:S01]  /*16e60*/  LDL.LU R8, [R1+0xd0] ;  /* 0x0000d00001087983 */ /* 0x001f220000300800 */
[----:B------:R-:W4:Y:S02]  /*16e70*/  LDL.LU R9, [R1+0xd4] ;  /* 0x0000d40001097983 */ /* 0x000f240000300800 */
[----:B-1----:R-:W2:Y:S02]  /*16e80*/  LDL.LU R10, [R1+0xd8] ;  /* 0x0000d800010a7983 */ /* 0x002ea40000300800 */
[----:B------:R-:W2:Y:S02]  /*16e90*/  LDL.LU R11, [R1+0xdc] ;  /* 0x0000dc00010b7983 */ /* 0x000ea40000300800 */
[----:B------:R-:W-:Y:S01]  /*16ea0*/  IMAD.MOV.U32 R28, RZ, RZ, R17 ;  /* 0x000000ffff1c7224 */ /* 0x000fe200078e0011 */
[----:B------:R-:W3:Y:S01]  /*16eb0*/  LDL.LU R16, [R1+0x100] ;  /* 0x0001000001107983 */ /* 0x000ee20000300800 */
[----:B------:R-:W3:Y:S02]  /*16ec0*/  LDL.LU R17, [R1+0x104] ;  /* 0x0001040001117983 */ /* 0x000ee40000300800 */
[----:B------:R-:W3:Y:S02]  /*16ed0*/  LDL.LU R18, [R1+0x108] ;  /* 0x0001080001127983 */ /* 0x000ee40000300800 */
[----:B------:R-:W3:Y:S01]  /*16ee0*/  LDL.LU R19, [R1+0x10c] ;  /* 0x00010c0001137983 */ /* 0x000ee20000300800 */
[----:B--2---:R-:W-:Y:S01]  /*16ef0*/  STL.64 [R1+0x10d8], R10 ;  /* 0x0010d80a01007387 */ /* 0x004fe20000100a00 */
[----:B----4-:R0:W-:Y:S03]  /*16f00*/  STL.64 [R1+0x10d0], R8 ;  /* 0x0010d00801007387 */ /* 0x0101e60000100a00 */
[----:B0-----:R-:W2:Y:S01]  /*16f10*/  LDL.LU R8, [R1+0xe0] ;  /* 0x0000e00001087983 */ /* 0x001ea20000300800 */
[----:B------:R-:W2:Y:S02]  /*16f20*/  LDL.LU R9, [R1+0xe4] ;  /* 0x0000e40001097983 */ /* 0x000ea40000300800 */
[----:B------:R-:W2:Y:S02]  /*16f30*/  LDL.LU R10, [R1+0xe8] ;  /* 0x0000e800010a7983 */ /* 0x000ea40000300800 */
[----:B------:R-:W2:Y:S01]  /*16f40*/  LDL.LU R11, [R1+0xec] ;  /* 0x0000ec00010b7983 */ /* 0x000ea20000300800 */
[----:B------:R-:W4:Y:S01]  /*16f50*/  LDL.LU R12, [R1+0xf0] ;  /* 0x0000f000010c7983 */ /* 0x000f220000300800 */
[----:B------:R-:W4:Y:S02]  /*16f60*/  LDL.LU R13, [R1+0xf4] ;  /* 0x0000f400010d7983 */ /* 0x000f240000300800 */
[----:B------:R-:W4:Y:S02]  /*16f70*/  LDL.LU R14, [R1+0xf8] ;  /* 0x0000f800010e7983 */ /* 0x000f240000300800 */
[----:B------:R-:W4:Y:S01]  /*16f80*/  LDL.LU R15, [R1+0xfc] ;  /* 0x0000fc00010f7983 */ /* 0x000f220000300800 */
[----:B---3--:R-:W-:Y:S01]  /*16f90*/  STL.64 [R1+0x1080], R26 ;  /* 0x0010801a01007387 */ /* 0x008fe20000100a00 */
[----:B------:R0:W-:Y:S03]  /*16fa0*/  STL.64 [R1+0x1078], R24 ;  /* 0x0010781801007387 */ /* 0x0001e60000100a00 */
[----:B0-----:R-:W3:Y:S01]  /*16fb0*/  LDL.LU R24, [R1+0x70] ;  /* 0x0000700001187983 */ /* 0x001ee20000300800 */
[----:B------:R-:W3:Y:S02]  /*16fc0*/  LDL.LU R25, [R1+0x74] ;  /* 0x0000740001197983 */ /* 0x000ee40000300800 */
[----:B------:R-:W2:Y:S02]  /*16fd0*/  LDL.LU R26, [R1+0x78] ;  /* 0x00007800011a7983 */ /* 0x000ea40000300800 */
[----:B------:R-:W2:Y:S02]  /*16fe0*/  LDL.LU R27, [R1+0x7c] ;  /* 0x00007c00011b7983 */ /* 0x000ea40000300800 */
[----:B--2---:R-:W-:Y:S01]  /*16ff0*/  STL.64 [R1+0x1090], R26 ;  /* 0x0010901a01007387 */ /* 0x004fe20000100a00 */
[----:B---3--:R0:W-:Y:S03]  /*17000*/  STL.64 [R1+0x1088], R24 ;  /* 0x0010881801007387 */ /* 0x0081e60000100a00 */
[----:B0-----:R-:W2:Y:S01]  /*17010*/  LDL.LU R24, [R1+0x80] ;  /* 0x0000800001187983 */ /* 0x001ea20000300800 */
[----:B------:R-:W2:Y:S02]  /*17020*/  LDL.LU R25, [R1+0x84] ;  /* 0x0000840001197983 */ /* 0x000ea40000300800 */
[----:B------:R-:W3:Y:S02]  /*17030*/  LDL.LU R26, [R1+0x88] ;  /* 0x00008800011a7983 */ /* 0x000ee40000300800 */
[----:B------:R-:W3:Y:S02]  /*17040*/  LDL.LU R27, [R1+0x8c] ;  /* 0x00008c00011b7983 */ /* 0x000ee40000300800 */
[----:B---3--:R-:W-:Y:S01]  /*17050*/  STL.64 [R1+0x10b0], R26 ;  /* 0x0010b01a01007387 */ /* 0x008fe20000100a00 */
[----:B--2---:R0:W-:Y:S03]  /*17060*/  STL.64 [R1+0x10a8], R24 ;  /* 0x0010a81801007387 */ /* 0x0041e60000100a00 */
[----:B0-----:R-:W2:Y:S01]  /*17070*/  LDL.LU R24, [R1+0xc0] ;  /* 0x0000c00001187983 */ /* 0x001ea20000300800 */
[----:B------:R-:W2:Y:S02]  /*17080*/  LDL.LU R25, [R1+0xc4] ;  /* 0x0000c40001197983 */ /* 0x000ea40000300800 */
[----:B------:R-:W3:Y:S02]  /*17090*/  LDL.LU R26, [R1+0xc8] ;  /* 0x0000c800011a7983 */ /* 0x000ee40000300800 */
[----:B------:R-:W3:Y:S01]  /*170a0*/  LDL.LU R27, [R1+0xcc] ;  /* 0x0000cc00011b7983 */ /* 0x000ee20000300800 */
[----:B------:R-:W-:Y:S01]  /*170b0*/  HMMA.16816.F32 R20, R20, R4, R16 ;  /* 0x000000041414723c */ /* 0x000fe20000001810 */
[----:B---3--:R-:W-:Y:S01]  /*170c0*/  STL.64 [R1+0x10c0], R26 ;  /* 0x0010c01a01007387 */ /* 0x008fe20000100a00 */
[----:B--2---:R0:W-:Y:S02]  /*170d0*/  STL.64 [R1+0x10b8], R24 ;  /* 0x0010b81801007387 */ /* 0x0041e40000100a00 */
[----:B0-----:R-:W-:-:S02]  /*170e0*/  IMAD.MOV.U32 R24, RZ, RZ, R2 ;  /* 0x000000ffff187224 */ /* 0x001fc400078e0002 */
[----:B------:R-:W-:Y:S01]  /*170f0*/  IMAD.MOV.U32 R25, RZ, RZ, R29 ;  /* 0x000000ffff197224 */ /* 0x000fe200078e001d */
[----:B------:R-:W2:Y:S01]  /*17100*/  LDL.LU R2, [R1+0x1114] ;  /* 0x0011140001027983 */ /* 0x000ea20000300800 */
[----:B------:R-:W3:Y:S02]  /*17110*/  LDL.LU R29, [R1+0x1110] ;  /* 0x00111000011d7983 */ /* 0x000ee40000300800 */
[----:B------:R-:W2:Y:S02]  /*17120*/  LDL.LU.64 R18, [R1+0x1108] ;  /* 0x0011080001127983 */ /* 0x000ea40000300a00 */
[----:B------:R-:W3:Y:S11]  /*17130*/  LDL.LU.64 R16, [R1+0x1100] ;  /* 0x0011000001107983 */ /* 0x000ef60000300a00 */
[----:B------:R2:W-:Y:S01]  /*17140*/  STL.64 [R1+0x140], R20 ;  /* 0x0001401401007387 */ /* 0x0005e20000100a00 */
[----:B------:R0:W-:Y:S02]  /*17150*/  STL.64 [R1+0x148], R22 ;  /* 0x0001481601007387 */ /* 0x0001e40000100a00 */
[----:B--2---:R-:W-:-:S02]  /*17160*/  IMAD.MOV.U32 R21, RZ, RZ, R18 ;  /* 0x000000ffff157224 */ /* 0x004fc400078e0012 */
[----:B---3--:R-:W-:Y:S02]  /*17170*/  IMAD.MOV.U32 R20, RZ, RZ, R17 ;  /* 0x000000ffff147224 */ /* 0x008fe400078e0011 */
[----:B0-----:R-:W-:Y:S01]  /*17180*/  IMAD.MOV.U32 R22, RZ, RZ, R19 ;  /* 0x000000ffff167224 */ /* 0x001fe200078e0013 */
[----:B------:R-:W4:Y:S01]  /*17190*/  LDL.LU R17, [R1+0x10fc] ;  /* 0x0010fc0001117983 */ /* 0x000f220000300800 */
[----:B------:R-:W4:Y:S02]  /*171a0*/  LDL.LU R18, [R1+0x10f8] ;  /* 0x0010f80001127983 */ /* 0x000f240000300800 */
[----:B------:R-:W4:Y:S02]  /*171b0*/  LDL.LU R19, [R1+0x10f4] ;  /* 0x0010f40001137983 */ /* 0x000f240000300800 */
[----:B------:R-:W-:Y:S02]  /*171c0*/  IMAD.MOV.U32 R23, RZ, RZ, R2 ;  /* 0x000000ffff177224 */ /* 0x000fe400078e0002 */
[----:B------:R-:W2:Y:S03]  /*171d0*/  LDL.LU R2, [R1+0x10f0] ;  /* 0x0010f00001027983 */ /* 0x000ea60000300800 */
[----:B------:R0:W-:Y:S02]  /*171e0*/  STL.64 [R1+0x1040], R22 ;  /* 0x0010401601007387 */ /* 0x0001e40000100a00 */
[----:B------:R1:W-:Y:S01]  /*171f0*/  STL.64 [R1+0x1038], R20 ;  /* 0x0010381401007387 */ /* 0x0003e20000100a00 */
[----:B0-----:R-:W3:Y:S01]  /*17200*/  LDL R22, [R1+0xa8] ;  /* 0x0000a80001167983 */ /* 0x001ee20000100800 */
[----:B-1----:R-:W-:-:S02]  /*17210*/  IMAD.MOV.U32 R20, RZ, RZ, R7 ;  /* 0x000000ffff147224 */ /* 0x002fc400078e0007 */
[----:B------:R-:W-:Y:S01]  /*17220*/  IMAD.MOV.U32 R21, RZ, RZ, R6 ;  /* 0x000000ffff157224 */ /* 0x000fe200078e0006 */
[----:B------:R-:W3:Y:S06]  /*17230*/  LDL R23, [R1+0xac] ;  /* 0x0000ac0001177983 */ /* 0x000eec0000100800 */
[C---:B----4-:R-:W-:Y:S11]  /*17240*/  HMMA.16816.F32 R12, R16.reuse, R20, R12 ;  /* 0x00000014100c723c */ /* 0x050ff6000000180c */
[----:B------:R-:W-:Y:S11]  /*17250*/  @!UPT UIADD3 URZ, URZ, URZ, URZ ;  /* 0x0000003f3f3ff290 */ /* 0x000ff6000fffe03f */
[----:B------:R-:W-:Y:S01]  /*17260*/  @!UPT UIADD3 URZ, URZ, URZ, URZ ;  /* 0x0000003f3f3ff290 */ /* 0x000fe2000fffe03f */
[----:B------:R-:W-:Y:S01]  /*17270*/  STL.64 [R1+0x110], R12 ;  /* 0x0001100c01007387 */ /* 0x000fe20000100a00 */
[----:B------:R0:W-:Y:S03]  /*17280*/  STL.64 [R1+0x118], R14 ;  /* 0x0001180e01007387 */ /* 0x0001e60000100a00 */
[----:B0-----:R-:W4:Y:S01]  /*17290*/  LDL.LU.64 R14, [R1+0x10e8] ;  /* 0x0010e800010e7983 */ /* 0x001f220000300a00 */
[----:B------:R-:W2:Y:S02]  /*172a0*/  LDL.LU.64 R12, [R1+0x10e0] ;  /* 0x0010e000010c7983 */ /* 0x000ea40000300a00 */
[C---:B--2---:R-:W-:Y:S11]  /*172b0*/  HMMA.16816.F32 R8, R16.reuse, R12, R8 ;  /* 0x0000000c1008723c */ /* 0x044ff60000001808 */
[----:B------:R-:W-:Y:S11]  /*172c0*/  @!UPT UIADD3 URZ, URZ, URZ, URZ ;  /* 0x0000003f3f3ff290 */ /* 0x000ff6000fffe03f */
[----:B------:R-:W-:Y:S01]  /*172d0*/  @!UPT UIADD3 URZ, URZ, URZ, URZ ;  /* 0x0000003f3f3ff290 */ /* 0x000fe2000fffe03f */
[----:B------:R-:W-:Y:S01]  /*172e0*/  STL.64 [R1+0x100], R8 ;  /* 0x0001000801007387 */ /* 0x000fe20000100a00 */
[----:B------:R0:W-:Y:S03]  /*172f0*/  STL.64 [R1+0x108], R10 ;  /* 0x0001080a01007387 */ /* 0x0001e60000100a00 */
[----:B0-----:R-:W2:Y:S01]  /*17300*/  LDL.LU.64 R10, [R1+0x10d8] ;  /* 0x0010d800010a7983 */ /* 0x001ea20000300a00 */
[----:B------:R-:W2:Y:S02]  /*17310*/  LDL.LU.64 R8, [R1+0x10d0] ;  /* 0x0010d00001087983 */ /* 0x000ea40000300a00 */
[----:B--2---:R-:W-:Y:S01]  /*17320*/  HMMA.16816.F32 R24, R16, R24, R8 ;  /* 0x000000181018723c */ /* 0x004fe20000001808 */
[----:B------:R-:W2:Y:S11]  /*17330*/  LDL.LU R11, [R1+0x10c8] ;  /* 0x0010c800010b7983 */ /* 0x000eb60000300800 */
[----:B------:R-:W-:Y:S11]  /*17340*/  @!UPT UIADD3 URZ, URZ, URZ, URZ ;  /* 0x0000003f3f3ff290 */ /* 0x000ff6000fffe03f */
[----:B------:R-:W-:Y:S01]  /*17350*/  STL.64 [R1+0xd0], R24 ;  /* 0x0000d01801007387 */ /* 0x000fe20000100a00 */
[----:B------:R-:W-:Y:S02]  /*17360*/  STL.64 [R1+0xd8], R26 ;  /* 0x0000d81a01007387 */ /* 0x000fe40000100a00 */
[----:B------:R-:W0:Y:S04]  /*17370*/  LDSM.16.MT88.4 R24, [R2+0x3080] ;  /* 0x003080000218783b */ /* 0x000e280000004200 */
[----:B0-----:R-:W-:Y:S01]  /*17380*/  IMAD.MOV.U32 R9, RZ, RZ, R26 ;  /* 0x000000ffff097224 */ /* 0x001fe200078e001a */
[----:B------:R0:W-:Y:S01]  /*17390*/  STL [R1+0x10], R24 ;  /* 0x0000101801007387 */ /* 0x0001e20000100800 */
[----:B------:R-:W-:Y:S02]  /*173a0*/  IMAD.MOV.U32 R8, RZ, RZ, R27 ;  /* 0x000000ffff087224 */ /* 0x000fe400078e001b */
[----:B------:R-:W-:-:S02]  /*173b0*/  IMAD.MOV.U32 R10, RZ, RZ, R25 ;  /* 0x000000ffff0a7224 */ /* 0x000fc400078e0019 */
[----:B------:R-:W2:Y:S01]  /*173c0*/  LDL.LU.64 R26, [R1+0x10c0] ;  /* 0x0010c000011a7983 */ /* 0x000ea20000300a00 */
[----:B0-----:R-:W2:Y:S02]  /*173d0*/  LDL.LU.64 R24, [R1+0x10b8] ;  /* 0x0010b80001187983 */ /* 0x001ea40000300a00 */
[----:B--2---:R-:W-:Y:S02]  /*173e0*/  HMMA.16816.F32 R16, R16, R4, R24 ;  /* 0x000000041010723c */ /* 0x004fe40000001818 */
[----:B------:R-:W3:Y:S01]  /*173f0*/  LDL.LU.64 R26, [R1+0x10b0] ;  /* 0x0010b000011a7983 */ /* 0x000ee20000300a00 */
[----:B------:R-:W3:Y:S02]  /*17400*/  LDL.LU.64 R24, [R1+0x10a8] ;  /* 0x0010a80001187983 */ /* 0x000ee40000300a00 */
[----:B------:R-:W3:Y:S02]  /*17410*/  LDL.LU.64 R6, [R1+0x10a0] ;  /* 0x0010a00001067983 */ /* 0x000ee40000300a00 */
[----:B------:R-:W3:Y:S11]  /*17420*/  LDL.LU.64 R4, [R1+0x1098] ;  /* 0x0010980001047983 */ /* 0x000ef60000300a00 */
[----:B------:R-:W-:Y:S05]  /*17430*/  @!UPT UIADD3 URZ, URZ, URZ, URZ ;  /* 0x0000003f3f3ff290 */ /* 0x000fea000fffe03f */
[----:B------:R-:W-:Y:S01]  /*17440*/  STL.64 [R1+0xc0], R16 ;  /* 0x0000c01001007387 */ /* 0x000fe20000100a00 */
[----:B------:R0:W-:Y:S03]  /*17450*/  STL.64 [R1+0xc8], R18 ;  /* 0x0000c81201007387 */ /* 0x0001e60000100a00 */
[----:B0-----:R-:W2:Y:S01]  /*17460*/  LDL.LU.64 R18, [R1+0xb8] ;  /* 0x0000b80001127983 */ /* 0x001ea20000300a00 */
[C---:B---3--:R-:W-:Y:S11]  /*17470*/  HMMA.16816.F32 R24, R4.reuse, R22, R24 ;  /* 0x000000160418723c */ /* 0x048ff60000001818 */
[----:B------:R-:W-:Y:S11]  /*17480*/  @!UPT UIADD3 URZ, URZ, URZ, URZ ;  /* 0x0000003f3f3ff290 */ /* 0x000ff6000fffe03f */
[----:B------:R-:W-:Y:S01]  /*17490*/  @!UPT UIADD3 URZ, URZ, URZ, URZ ;  /* 0x0000003f3f3ff290 */ /* 0x000fe2000fffe03f */
[----:B------:R-:W-:Y:S01]  /*174a0*/  STL.64 [R1+0x1a0], R24 ;  /* 0x0001a01801007387 */ /* 0x000fe20000100a00 */
[----:B------:R0:W-:Y:S03]  /*174b0*/  STL.64 [R1+0x1a8], R26 ;  /* 0x0001a81a01007387 */ /* 0x0001e60000100a00 */
[----:B0-----:R-:W4:Y:S01]  /*174c0*/  LDL.LU.64 R26, [R1+0x1090] ;  /* 0x00109000011a7983 */ /* 0x001f220000300a00 */
[----:B------:R-:W4:Y:S02]  /*174d0*/  LDL.LU.64 R24, [R1+0x1088] ;  /* 0x0010880001187983 */ /* 0x000f240000300a00 */
[----:B------:R0:W-:Y:S02]  /*174e0*/  STL.64 [R1+0x1070], R22 ;  /* 0x0010701601007387 */ /* 0x0001e40000100a00 */
[----:B0-----:R-:W3:Y:S01]  /*174f0*/  LDL.64 R22, [R1+0x48] ;  /* 0x0000480001167983 */ /* 0x001ee20000100a00 */
[----:B----4-:R-:W-:Y:S11]  /*17500*/  HMMA.16816.F32 R24, R4, R14, R24 ;  /* 0x0000000e0418723c */ /* 0x010ff60000001818 */
[----:B------:R-:W-:Y:S11]  /*17510*/  @!UPT UIADD3 URZ, URZ, URZ, URZ ;  /* 0x0000003f3f3ff290 */ /* 0x000ff6000fffe03f */
[----:B------:R-:W-:Y:S01]  /*17520*/  @!UPT UIADD3 URZ, URZ, URZ, URZ ;  /* 0x0000003f3f3ff290 */ /* 0x000fe2000fffe03f */
[----:B------:R-:W-:Y:S01]  /*17530*/  STL.64 [R1+0x190], R24 ;  /* 0x0001901801007387 */ /* 0x000fe20000100a00 */
[----:B------:R0:W-:Y:S03]  /*17540*/  STL.64 [R1+0x198], R26 ;  /* 0x0001981a01007387 */ /* 0x0001e60000100a00 */
[----:B0-----:R-:W4:Y:S01]  /*17550*/  LDL.LU.64 R26, [R1+0x1080] ;  /* 0x00108000011a7983 */ /* 0x001f220000300a00 */
[----:B------:R-:W4:Y:S02]  /*17560*/  LDL.LU.64 R24, [R1+0x1078] ;  /* 0x0010780001187983 */ /* 0x000f240000300a00 */
[----:B------:R0:W-:Y:S02]  /*17570*/  STL.64 [R1+0x1048], R14 ;  /* 0x0010480e01007387 */ /* 0x0001e40000100a00 */
[----:B------:R-:W2:Y:S01]  /*17580*/  LDL.LU R12, [R1+0x30] ;  /* 0x00003000010c7983 */ /* 0x000ea20000300800 */
[----:B------:R-:W2:Y:S01]  /*17590*/  LDL.LU R13, [R1+0x34] ;  /* 0x00003400010d7983 */ /* 0x000ea20000300800 */
[----:B---3--:R-:W-:-:S02]  /*175a0*/  IMAD.MOV.U32 R17, RZ, RZ, R22 ;  /* 0x000000ffff117224 */ /* 0x008fc400078e0016 */
[----:B------:R-:W-:Y:S02]  /*175b0*/  IMAD.MOV.U32 R16, RZ, RZ, R23 ;  /* 0x000000ffff107224 */ /* 0x000fe400078e0017 */
[----:B0-----:R-:W-:Y:S02]  /*175c0*/  IMAD.MOV.U32 R15, RZ, RZ, R11 ;  /* 0x000000ffff0f7224 */ /* 0x001fe400078e000b */
[----:B------:R-:W3:Y:S01]  /*175d0*/  LDL R11, [R1+0x264] ;  /* 0x00026400010b7983 */ /* 0x000ee20000100800 */
[----:B------:R-:W-:Y:S01]  /*175e0*/  IMAD.MOV.U32 R14, RZ, RZ, R29 ;  /* 0x000000ffff0e7224 */ /* 0x000fe200078e001d */
[C---:B----4-:R-:W-:Y:S02]  /*175f0*/  HMMA.16816.F32 R24, R4.reuse, R22, R24 ;  /* 0x000000160418723c */ /* 0x050fe40000001818 */
[----:B------:R-:W4:Y:S11]  /*17600*/  LDL.LU.64 R22, [R1+0x1070] ;  /* 0x0010700001167983 */ /* 0x000f360000300a00 */
[----:B------:R-:W-:Y:S10]  /*17610*/  @!UPT UIADD3 URZ, URZ, URZ, URZ ;  /* 0x0000003f3f3ff290 */ /* 0x000ff4000fffe03f */
[----:B------:R-:W-:Y:S01]  /*17620*/  STL.64 [R1+0x180], R24 ;  /* 0x0001801801007387 */ /* 0x000fe20000100a00 */
[----:B------:R0:W-:Y:S02]  /*17630*/  STL [R1+0x188], R26 ;  /* 0x0001881a01007387 */ /* 0x0001e40000100800 */
[----:B------:R-:W-:Y:S02]  /*17640*/  IMAD.MOV.U32 R29, RZ, RZ, R27 ;  /* 0x000000ffff1d7224 */ /* 0x000fe400078e001b */
[----:B0-----:R-:W2:Y:S01]  /*17650*/  LDL.LU.64 R26, [R1+0x1068] ;  /* 0x00106800011a7983 */ /* 0x001ea20000300a00 */
[----:B------:R-:W2:Y:S02]  /*17660*/  LDL.LU.64 R24, [R1+0x1060] ;  /* 0x0010600001187983 */ /* 0x000ea40000300a00 */
[----:B------:R-:W-:Y:S01]  /*17670*/  STL [R1+0xff0], R29 ;  /* 0x000ff01d01007387 */ /* 0x000fe20000100800 */
[----:B--2---:R-:W-:Y:S01]  /*17680*/  HMMA.16816.F32 R4, R4, R18, R24 ;  /* 0x000000120404723c */ /* 0x004fe20000001818 */
[----:B------:R-:W4:Y:S01]  /*17690*/  LDL.LU.64 R26, [R1+0x1058] ;  /* 0x00105800011a7983 */ /* 0x000f220000300a00 */
[----:B------:R-:W4:Y:S11]  /*176a0*/  LDL.LU.64 R24, [R1+0x1050] ;  /* 0x0010500001187983 */ /* 0x000f360000300a00 */
[----:B------:R-:W-:Y:S10]  /*176b0*/  @!UPT UIADD3 URZ, URZ, URZ, URZ ;  /* 0x0000003f3f3ff290 */ /* 0x000ff4000fffe03f */
[----:B------:R-:W-:Y:S01]  /*176c0*/  STL.64 [R1+0x170], R4 ;  /* 0x0001700401007387 */ /* 0x000fe20000100a00 */
[----:B------:R-:W-:Y:S01]  /*176d0*/  STL.64 [R1+0x178], R6 ;  /* 0x0001780601007387 */ /* 0x000fe20000100a00 */
[C---:B----4-:R-:W-:Y:S02]  /*176e0*/  HMMA.16816.F32 R20, R24.reuse, R22, R12 ;  /* 0x000000161814723c */ /* 0x050fe4000000180c */
[----:B------:R-:W2:Y:S11]  /*176f0*/  LDL.LU.64 R14, [R1+0x1048] ;  /* 0x00104800010e7983 */ /* 0x000eb60000300a00 */
[----:B------:R-:W-:Y:S10]  /*17700*/  @!UPT UIADD3 URZ, URZ, URZ, URZ ;  /* 0x0000003f3f3ff290 */ /* 0x000ff4000fffe03f */
[----:B------:R-:W-:Y:S01]  /*17710*/  STL.64 [R1+0x130], R20 ;  /* 0x0001301401007387 */ /* 0x000fe20000100a00 */
[----:B------:R0:W-:Y:S03]  /*17720*/  STL.64 [R1+0x138], R22 ;  /* 0x0001381601007387 */ /* 0x0001e60000100a00 */
[----:B0-----:R-:W2:Y:S01]  /*17730*/  LDL.LU.64 R22, [R1+0x1040] ;  /* 0x0010400001167983 */ /* 0x001ea20000300a00 */
[----:B------:R-:W2:Y:S02]  /*17740*/  LDL.LU.64 R20, [R1+0x1038] ;  /* 0x0010380001147983 */ /* 0x000ea40000300a00 */
[----:B--2---:R-:W-:Y:S11]  /*17750*/  HMMA.16816.F32 R20, R24, R14, R20 ;  /* 0x0000000e1814723c */ /* 0x004ff60000001814 */
[----:B------:R-:W-:Y:S11]  /*17760*/  @!UPT UIADD3 URZ, URZ, URZ, URZ ;  /* 0x0000003f3f3ff290 */ /* 0x000ff6000fffe03f */
[----:B------:R-:W-:Y:S01]  /*17770*/  @!UPT UIADD3 URZ, URZ, URZ, URZ ;  /* 0x0000003f3f3ff290 */ /* 0x000fe2000fffe03f */
[----:B------:R0:W-:Y:S01]  /*17780*/  STL.64 [R1+0x30], R20 ;  /* 0x0000301401007387 */ /* 0x0001e20000100a00 */
[----:B------:R-:W-:Y:S02]  /*17790*/  STL.64 [R1+0x38], R22 ;  /* 0x0000381601007387 */ /* 0x000fe40000100a00 */
[----:B0-----:R-:W-:Y:S02]  /*177a0*/  IMAD.MOV.U32 R21, RZ, RZ, R14 ;  /* 0x000000ffff157224 */ /* 0x001fe400078e000e */
[----:B------:R-:W-:Y:S02]  /*177b0*/  IMAD.MOV.U32 R20, RZ, RZ, R15 ;  /* 0x000000ffff147224 */ /* 0x000fe400078e000f */
[----:B------:R-:W2:Y:S01]  /*177c0*/  LDL.LU.64 R14, [R1+0x1030] ;  /* 0x00103000010e7983 */ /* 0x000ea20000300a00 */
[----:B------:R-:W2:Y:S02]  /*177d0*/  LDL.LU.64 R12, [R1+0x1028] ;  /* 0x00102800010c7983 */ /* 0x000ea40000300a00 */
[----:B------:R0:W-:Y:S02]  /*177e0*/  STL.64 [R1+0xff8], R20 ;  /* 0x000ff81401007387 */ /* 0x0001e40000100a00 */
[----:B0-----:R-:W4:Y:S01]  /*177f0*/  LDL.LU R20, [R1+0x120] ;  /* 0x0001200001147983 */ /* 0x001f220000300800 */
[----:B------:R-:W4:Y:S02]  /*17800*/  LDL.LU R21, [R1+0x124] ;  /* 0x0001240001157983 */ /* 0x000f240000300800 */
[----:B------:R-:W2:Y:S02]  /*17810*/  LDL.LU R22, [R1+0x128] ;  /* 0x0001280001167983 */ /* 0x000ea40000300800 */
[----:B------:R-:W2:Y:S02]  /*17820*/  LDL.LU R23, [R1+0x12c] ;  /* 0x00012c0001177983 */ /* 0x000ea40000300800 */
[----:B------:R-:W-:-:S02]  /*17830*/  IMAD.MOV.U32 R6, RZ, RZ, R17 ;  /* 0x000000ffff067224 */ /* 0x000fc400078e0011 */
[----:B------:R-:W-:Y:S01]  /*17840*/  IMAD.MOV.U32 R7, RZ, RZ, R16 ;  /* 0x000000ffff077224 */ /* 0x000fe200078e0010 */
[----:B--2---:R-:W-:Y:S01]  /*17850*/  STL.64 [R1+0x1018], R22 ;  /* 0x0010181601007387 */ /* 0x004fe20000100a00 */
[----:B----4-:R0:W-:Y:S03]  /*17860*/  STL.64 [R1+0x1010], R20 ;  /* 0x0010101401007387 */ /* 0x0101e60000100a00 */
[----:B0-----:R-:W2:Y:S01]  /*17870*/  LDL.LU R20, [R1] ;  /* 0x0000000001147983 */ /* 0x001ea20000300800 */
[----:B------:R-:W2:Y:S02]  /*17880*/  LDL.LU R21, [R1+0x4] ;  /* 0x0000040001157983 */ /* 0x000ea40000300800 */
[----:B------:R-:W-:Y:S02]  /*17890*/  IMAD.MOV.U32 R22, RZ, RZ, R3 ;  /* 0x000000ffff167224 */ /* 0x000fe400078e0003 */
[----:B------:R-:W-:-:S02]  /*178a0*/  IMAD.MOV.U32 R23, RZ, RZ, R0 ;  /* 0x000000ffff177224 */ /* 0x000fc400078e0000 */
[----:B------:R-:W-:Y:S02]  /*178b0*/  IMAD.MOV.U32 R17, RZ, RZ, R28 ;  /* 0x000000ffff117224 */ /* 0x000fe400078e001c */
[----:B------:R-:W-:Y:S02]  /*178c0*/  IMAD.MOV.U32 R3, RZ, RZ, R18 ;  /* 0x000000ffff037224 */ /* 0x000fe400078e0012 */
[----:B------:R-:W-:Y:S01]  /*178d0*/  IMAD.MOV.U32 R0, RZ, RZ, R19 ;  /* 0x000000ffff007224 */ /* 0x000fe200078e0013 */
[C---:B--2---:R-:W-:Y:S08]  /*178e0*/  HMMA.16816.F32 R20, R24.reuse, R6, R20 ;  /* 0x000000061814723c */ /* 0x044ff00000001814 */
[----:B------:R-:W-:Y:S11]  /*178f0*/  HMMA.16816.F32 R4, R24, R18, R12 ;  /* 0x000000121804723c */ /* 0x000ff6000000180c */
[----:B------:R-:W-:Y:S04]  /*17900*/  @!UPT UIADD3 URZ, URZ, URZ, URZ ;  /* 0x0000003f3f3ff290 */ /* 0x000fe8000fffe03f */
[----:B------:R-:W-:Y:S01]  /*17910*/  STL.64 [R1+0x20], R20 ;  /* 0x0000201401007387 */ /* 0x000fe20000100a00 */
[----:B------:R-:W-:Y:S07]  /*17920*/  STL.64 [R1+0x28], R22 ;  /* 0x0000281601007387 */ /* 0x000fee0000100a00 */
[----:B------:R0:W-:Y:S02]  /*17930*/  STL.64 [R1+0xe0], R4 ;  /* 0x0000e00401007387 */ /* 0x0001e40000100a00 */
[----:B------:R1:W-:Y:S01]  /*17940*/  STL.64 [R1+0xe8], R6 ;  /* 0x0000e80601007387 */ /* 0x0003e20000100a00 */
[----:B------:R-:W2:Y:S01]  /*17950*/  LDL.LU.64 R26, [R1+0xa8] ;  /* 0x0000a800011a7983 */ /* 0x000ea20000300a00 */
[----:B------:R-:W4:Y:S02]  /*17960*/  LDL.LU R16, [R1+0x150] ;  /* 0x0001500001107983 */ /* 0x000f240000300800 */
[----:B------:R-:W2:Y:S02]  /*17970*/  LDL.LU R28, [R1+0x1020] ;  /* 0x00102000011c7983 */ /* 0x000ea40000300800 */
[----:B------:R-:W4:Y:S01]  /*17980*/  LDL.LU R18, [R1+0x158] ;  /* 0x0001580001127983 */ /* 0x000f220000300800 */
[----:B------:R-:W4:Y:S04]  /*17990*/  LDL.LU R19, [R1+0x15c] ;  /* 0x00015c0001137983 */ /* 0x000f280000300800 */
[----:B---3--:R-:W-:Y:S04]  /*179a0*/  LDSM.16.M88.4 R20, [R11+0x8080] ;  /* 0x008080000b14783b */ /* 0x008fe80000000200 */
[----:B0-----:R-:W3:Y:S01]  /*179b0*/  LDL.LU R4, [R1+0x10] ;  /* 0x0000100001047983 */ /* 0x001ee20000300800 */
[----:B------:R-:W-:-:S02]  /*179c0*/  IMAD.MOV.U32 R5, RZ, RZ, R10 ;  /* 0x000000ffff057224 */ /* 0x000fc400078e000a */
[----:B-1----:R-:W-:Y:S02]  /*179d0*/  IMAD.MOV.U32 R6, RZ, RZ, R9 ;  /* 0x000000ffff067224 */ /* 0x002fe400078e0009 */
[----:B------:R-:W-:Y:S01]  /*179e0*/  IMAD.MOV.U32 R7, RZ, RZ, R8 ;  /* 0x000000ffff077224 */ /* 0x000fe200078e0008 */
[----:B--2---:R-:W0:Y:S04]  /*179f0*/  LDSM.16.MT88.4 R12, [R28+0x4000] ;  /* 0x004000001c0c783b */ /* 0x004e280000004200 */
[----:B---3--:R-:W-:Y:S04]  /*17a00*/  STL [R1+0xff4], R4 ;  /* 0x000ff40401007387 */ /* 0x008fe80000100800 */
[----:B0-----:R0:W-:Y:S01]  /*17a10*/  STL.64 [R1+0xfa8], R14 ;  /* 0x000fa80e01007387 */ /* 0x0011e20000100a00 */
[----:B------:R-:W-:Y:S02]  /*17a20*/  STL.64 [R1+0xfa0], R12 ;  /* 0x000fa00c01007387 */ /* 0x000fe40000100a00 */
[----:B------:R-:W-:Y:S02]  /*17a30*/  STL.64 [R1+0x50], R20 ;  /* 0x0000501401007387 */ /* 0x000fe40000100a00 */
[----:B------:R-:W-:Y:S02]  /*17a40*/  STL.64 [R1+0x58], R22 ;  /* 0x0000581601007387 */ /* 0x000fe40000100a00 */
[----:B0-----:R-:W-:-:S02]  /*17a50*/  IMAD.MOV.U32 R14, RZ, RZ, R3 ;  /* 0x000000ffff0e7224 */ /* 0x001fc400078e0003 */
[----:B------:R-:W-:Y:S02]  /*17a60*/  IMAD.MOV.U32 R15, RZ, RZ, R0 ;  /* 0x000000ffff0f7224 */ /* 0x000fe400078e0000 */
[----:B------:R-:W-:Y:S02]  /*17a70*/  IMAD.MOV.U32 R3, RZ, RZ, R20 ;  /* 0x000000ffff037224 */ /* 0x000fe400078e0014 */
[----:B------:R-:W-:Y:S02]  /*17a80*/  IMAD.MOV.U32 R0, RZ, RZ, R21 ;  /* 0x000000ffff007224 */ /* 0x000fe400078e0015 */
[----:B------:R-:W0:Y:S04]  /*17a90*/  LDSM.16.M88.4 R20, [R11+0x9080] ;  /* 0x009080000b14783b */ /* 0x000e280000000200 */
[----:B0-----:R-:W-:Y:S01]  /*17aa0*/  STL.64 [R1+0x60], R20 ;  /* 0x0000601401007387 */ /* 0x001fe20000100a00 */
[----:B------:R-:W-:Y:S02]  /*17ab0*/  STL.64 [R1+0x68], R22 ;  /* 0x0000681601007387 */ /* 0x000fe40000100a00 */
[----:B------:R-:W0:Y:S02]  /*17ac0*/  LDSM.16.M88.4 R20, [R11+0xa080] ;  /* 0x00a080000b14783b */ /* 0x000e240000000200 */
[----:B------:R-:W1:Y:S04]  /*17ad0*/  LDSM.16.M88.4 R8, [R11+0xb080] ;  /* 0x00b080000b08783b */ /* 0x000e680000000200 */
[----:B0-----:R-:W-:Y:S01]  /*17ae0*/  STL.64 [R1+0x80], R20 ;  /* 0x0000801401007387 */ /* 0x001fe20000100a00 */
[----:B------:R0:W-:Y:S02]  /*17af0*/  STL.64 [R1+0x88], R22 ;  /* 0x0000881601007387 */ /* 0x0001e40000100a00 */
[----:B------:R-:W-:-:S02]  /*17b00*/  IMAD.MOV.U32 R4, RZ, RZ, R20 ;  /* 0x000000ffff047224 */ /* 0x000fc400078e0014 */
[----:B------:R-:W-:Y:S01]  /*17b10*/  IMAD.MOV.U32 R29, RZ, RZ, R21 ;  /* 0x000000ffff1d7224 */ /* 0x000fe200078e0015 */
[----:B0-----:R-:W2:Y:S01]  /*17b20*/  LDL.LU.64 R22, [R1+0x1018] ;  /* 0x0010180001167983 */ /* 0x001ea20000300a00 */
[----:B------:R-:W2:Y:S02]  /*17b30*/  LDL.LU.64 R20, [R1+0x1010] ;  /* 0x0010100001147983 */ /* 0x000ea40000300a00 */
[----:B-1----:R-:W-:Y:S02]  /*17b40*/  STL.64 [R1+0x70], R8 ;  /* 0x0000700801007387 */ /* 0x002fe40000100a00 */
[----:B------:R0:W-:Y:S02]  /*17b50*/  STL.64 [R1+0x78], R10 ;  /* 0x0000780a01007387 */ /* 0x0001e40000100a00 */
[----:B0-----:R-:W2:Y:S01]  /*17b60*/  LDL.LU.64 R10, [R1+0x1008] ;  /* 0x00100800010a7983 */ /* 0x001ea20000300a00 */
[----:B------:R-:W2:Y:S02]  /*17b70*/  LDL.LU.64 R8, [R1+0x1000] ;  /* 0x0010000001087983 */ /* 0x000ea40000300a00 */
[----:B------:R-:W-:-:S02]  /*17b80*/  IMAD.MOV.U32 R13, RZ, RZ, R26 ;  /* 0x000000ffff0d7224 */ /* 0x000fc400078e001a */
[----:B------:R-:W-:Y:S01]  /*17b90*/  IMAD.MOV.U32 R12, RZ, RZ, R27 ;  /* 0x000000ffff0c7224 */ /* 0x000fe200078e001b */
[----:B--2---:R-:W-:Y:S01]  /*17ba0*/  HMMA.16816.F32 R20, R8, R26, R20 ;  /* 0x0000001a0814723c */ /* 0x004fe20000001814 */
[----:B------:R-:W0:Y:S11]  /*17bb0*/  LDSM.16.MT88.4 R24, [R28+0x4080] ;  /* 0x004080001c18783b */ /* 0x000e360000004200 */
[----:B------:R-:W-:Y:S11]  /*17bc0*/  @!UPT UIADD3 URZ, URZ, URZ, URZ ;  /* 0x0000003f3f3ff290 */ /* 0x000ff6000fffe03f */
[----:B------:R1:W-:Y:S01]  /*17bd0*/  STL.64 [R1+0xf0], R20 ;  /* 0x0000f01401007387 */ /* 0x0003e20000100a00 */
[----:B------:R-:W-:Y:S03]  /*17be0*/  STL.64 [R1+0xf8], R22 ;  /* 0x0000f81601007387 */ /* 0x000fe60000100a00 */
[----:B-1----:R-:W2:Y:S04]  /*17bf0*/  LDL.LU.64 R20, [R1+0xff8] ;  /* 0x000ff80001147983 */ /* 0x002ea80000300a00 */
[----:B0-----:R2:W-:Y:S01]  /*17c00*/  STL.64 [R1+0xf80], R26 ;  /* 0x000f801a01007387 */ /* 0x0015e20000100a00 */
[----:B------:R-:W-:Y:S02]  /*17c10*/  STL.64 [R1+0xf78], R24 ;  /* 0x000f781801007387 */ /* 0x000fe40000100a00 */
[----:B--2---:R-:W-:-:S02]  /*17c20*/  IMAD.MOV.U32 R26, RZ, RZ, R21 ;  /* 0x000000ffff1a7224 */ /* 0x004fc400078e0015 */
[----:B------:R-:W-:Y:S02]  /*17c30*/  IMAD.MOV.U32 R27, RZ, RZ, R20 ;  /* 0x000000ffff1b7224 */ /* 0x000fe400078e0014 */
[----:B------:R-:W0:Y:S05]  /*17c40*/  LDSM.16.MT88.4 R20, [R2+0x4000] ;  /* 0x004000000214783b */ /* 0x000e2a0000004200 */
[C---:B----4-:R-:W-:Y:S01]  /*17c50*/  HMMA.16816.F32 R16, R8.reuse, R26, R16 ;  /* 0x0000001a0810723c */ /* 0x050fe20000001810 */
[----:B0-----:R-:W-:Y:S01]  /*17c60*/  STL.64 [R1+0xf40], R22 ;  /* 0x000f401601007387 */ /* 0x001fe20000100a00 */
[----:B------:R0:W-:Y:S03]  /*17c70*/  STL.64 [R1+0xf38], R20 ;  /* 0x000f381401007387 */ /* 0x0001e60000100a00 */
[----:B0-----:R-:W2:Y:S01]  /*17c80*/  LDL.LU R20, [R1+0x160] ;  /* 0x0001600001147983 */ /* 0x001ea20000300800 */
[----:B------:R-:W2:Y:S02]  /*17c90*/  LDL.LU R21, [R1+0x164] ;  /* 0x0001640001157983 */ /* 0x000ea40000300800 */
[----:B------:R-:W2:Y:S02]  /*17ca0*/  LDL.LU R22, [R1+0x168] ;  /* 0x0001680001167983 */ /* 0x000ea40000300800 */
[----:B------:R-:W2:Y:S01]  /*17cb0*/  LDL.LU R23, [R1+0x16c] ;  /* 0x00016c0001177983 */ /* 0x000ea20000300800 */
[----:B------:R0:W-:Y:S01]  /*17cc0*/  STL.64 [R1+0xfd8], R26 ;  /* 0x000fd81a01007387 */ /* 0x0001e20000100a00 */
[----:B------:R-:W3:Y:S11]  /*17cd0*/  LDL.LU R24, [R1+0x140] ;  /* 0x0001400001187983 */ /* 0x000ef60000300800 */
[----:B------:R-:W-:Y:S02]  /*17ce0*/  STL.64 [R1+0x150], R16 ;  /* 0x0001501001007387 */ /* 0x000fe40000100a00 */
[----:B------:R-:W-:Y:S02]  /*17cf0*/  STL.64 [R1+0x158], R18 ;  /* 0x0001581201007387 */ /* 0x000fe40000100a00 */
[----:B------:R-:W1:Y:S04]  /*17d00*/  LDSM.16.MT88.4 R16, [R2+0x4080] ;  /* 0x004080000210783b */ /* 0x000e680000004200 */
[----:B------:R-:W3:Y:S04]  /*17d10*/  LDL.LU R25, [R1+0x144] ;  /* 0x0001440001197983 */ /* 0x000ee80000300800 */
[----:B0-----:R-:W3:Y:S01]  /*17d20*/  LDL.LU R26, [R1+0x148] ;  /* 0x00014800011a7983 */ /* 0x001ee20000300800 */
[----:B------:R-:W3:Y:S03]  /*17d30*/  LDL.LU R27, [R1+0x14c] ;  /* 0x00014c00011b7983 */ /* 0x000ee60000300800 */
[----:B-1----:R0:W-:Y:S01]  /*17d40*/  STL.64 [R1+0xec8], R18 ;  /* 0x000ec81201007387 */ /* 0x0021e20000100a00 */
[----:B------:R-:W-:Y:S03]  /*17d50*/  STL.64 [R1+0xec0], R16 ;  /* 0x000ec01001007387 */ /* 0x000fe60000100a00 */
[----:B0-----:R-:W2:Y:S02]  /*17d60*/  LDL.LU.64 R18, [R1+0x48] ;  /* 0x0000480001127983 */ /* 0x001ea40000300a00 */
[C---:B--2---:R-:W-:Y:S11]  /*17d70*/  HMMA.16816.F32 R20, R8.reuse, R18, R20 ;  /* 0x000000120814723c */ /* 0x044ff60000001814 */
[----:B------:R-:W-:Y:S11]  /*17d80*/  @!UPT UIADD3 URZ, URZ, URZ, URZ ;  /* 0x0000003f3f3ff290 */ /* 0x000ff6000fffe03f */
[----:B------:R-:W-:Y:S01]  /*17d90*/  @!UPT UIADD3 URZ, URZ, URZ, URZ ;  /* 0x0000003f3f3ff290 */ /* 0x000fe2000fffe03f */
[----:B------:R0:W-:Y:S01]  /*17da0*/  STL.64 [R1+0x160], R20 ;  /* 0x0001601401007387 */ /* 0x0001e20000100a00 */
[----:B------:R-:W-:Y:S02]  /*17db0*/  STL.64 [R1+0x168], R22 ;  /* 0x0001681601007387 */ /* 0x000fe40000100a00 */
[----:B------:R1:W-:Y:S02]  /*17dc0*/  STL.64 [R1+0xfc0], R14 ;  /* 0x000fc00e01007387 */ /* 0x0003e40000100a00 */
[----:B0-----:R-:W-:Y:S02]  /*17dd0*/  IMAD.MOV.U32 R21, RZ, RZ, R18 ;  /* 0x000000ffff157224 */ /* 0x001fe400078e0012 */
[----:B------:R-:W-:Y:S02]  /*17de0*/  IMAD.MOV.U32 R20, RZ, RZ, R19 ;  /* 0x000000ffff147224 */ /* 0x000fe400078e0013 */
[----:B---3--:R-:W-:Y:S07]  /*17df0*/  HMMA.16816.F32 R16, R8, R14, R24 ;  /* 0x0000000e0810723c */ /* 0x008fee0000001818 */
[----:B------:R-:W-:-:S02]  /*17e00*/  IMAD.MOV.U32 R27, RZ, RZ, R12 ;  /* 0x000000ffff1b7224 */ /* 0x000fc400078e000c */
[----:B------:R-:W-:Y:S01]  /*17e10*/  IMAD.MOV.U32 R26, RZ, RZ, R13 ;  /* 0x000000ffff1a7224 */ /* 0x000fe200078e000d */
[----:B------:R-:W2:Y:S01]  /*17e20*/  LDL.LU R12, [R1+0xd0] ;  /* 0x0000d000010c7983 */ /* 0x000ea20000300800 */
[----:B------:R-:W2:Y:S02]  /*17e30*/  LDL.LU R13, [R1+0xd4] ;  /* 0x0000d400010d7983 */ /* 0x000ea40000300800 */
[----:B-1----:R-:W3:Y:S02]  /*17e40*/  LDL.LU R14, [R1+0xd8] ;  /* 0x0000d800010e7983 */ /* 0x002ee40000300800 */
[----:B------:R-:W3:Y:S02]  /*17e50*/  LDL.LU R15, [R1+0xdc] ;  /* 0x0000dc00010f7983 */ /* 0x000ee40000300800 */
[----:B---3--:R-:W-:Y:S01]  /*17e60*/  STL.64 [R1+0xfd0], R14 ;  /* 0x000fd00e01007387 */ /* 0x008fe20000100a00 */
[----:B--2---:R0:W-:Y:S03]  /*17e70*/  STL.64 [R1+0xfc8], R12 ;  /* 0x000fc80c01007387 */ /* 0x0041e60000100a00 */
        /* <DEDUP_REMOVED lines=8> */
[----:B------:R-:W2:Y:S02]  /*17f00*/  LDL.LU R14, [R1+0x118] ;  /* 0x00011800010e7983 */ /* 0x000ea40000300800 */
[----:B------:R-:W2:Y:S01]  /*17f10*/  LDL.LU R15, [R1+0x11c] ;  /* 0x00011c00010f7983 */ /* 0x000ea20000300800 */
[----:B------:R-:W-:Y:S01]  /*17f20*/  STL.64 [R1+0xed8], R18 ;  /* 0x000ed81201007387 */ /* 0x000fe20000100a00 */
[----:B------:R0:W-:Y:S02]  /*17f30*/  STL.64 [R1+0xed0], R16 ;  /* 0x000ed01001007387 */ /* 0x0001e40000100a00 */
[----:B0-----:R-:W-:-:S02]  /*17f40*/  IMAD.MOV.U32 R16, RZ, RZ, R4 ;  /* 0x000000ffff107224 */ /* 0x001fc400078e0004 */
[----:B------:R-:W2:Y:S01]  /*17f50*/  LDL.LU R4, [R1+0xff4] ;  /* 0x000ff40001047983 */ /* 0x000ea20000300800 */
[----:B------:R-:W-:Y:S02]  /*17f60*/  IMAD.MOV.U32 R17, RZ, RZ, R29 ;  /* 0x000000ffff117224 */ /* 0x000fe400078e001d */
[----:B------:R-:W3:Y:S03]  /*17f70*/  LDL.LU R29, [R1+0xff0] ;  /* 0x000ff000011d7983 */ /* 0x000ee60000300800 */
[----:B------:R0:W-:Y:S04]  /*17f80*/  STL.64 [R1+0xf98], R16 ;  /* 0x000f981001007387 */ /* 0x0001e80000100a00 */
[----:B0-----:R-:W4:Y:S01]  /*17f90*/  LDL.LU R16, [R1+0x1a0] ;  /* 0x0001a00001107983 */ /* 0x001f220000300800 */
[----:B------:R-:W4:Y:S02]  /*17fa0*/  LDL.LU R17, [R1+0x1a4] ;  /* 0x0001a40001117983 */ /* 0x000f240000300800 */
[----:B------:R-:W3:Y:S02]  /*17fb0*/  LDL.LU R18, [R1+0x1a8] ;  /* 0x0001a80001127983 */ /* 0x000ee40000300800 */
[----:B------:R-:W3:Y:S02]  /*17fc0*/  LDL.LU R19, [R1+0x1ac] ;  /* 0x0001ac0001137983 */ /* 0x000ee40000300800 */
[----:B------:R-:W-:-:S02]  /*17fd0*/  IMAD.MOV.U32 R11, RZ, RZ, R20 ;  /* 0x000000ffff0b7224 */ /* 0x000fc400078e0014 */
[----:B------:R-:W-:Y:S01]  /*17fe0*/  IMAD.MOV.U32 R10, RZ, RZ, R21 ;  /* 0x000000ffff0a7224 */ /* 0x000fe200078e0015 */
[C---:B--2---:R-:W-:Y:S01]  /*17ff0*/  HMMA.16816.F32 R24, R4.reuse, R26, R12 ;  /* 0x0000001a0418723c */ /* 0x044fe2000000180c */
[----:B---3--:R-:W-:Y:S01]  /*18000*/  STL.64 [R1+0xfb8], R18 ;  /* 0x000fb81201007387 */ /* 0x008fe20000100a00 */
[----:B----4-:R0:W-:Y:S03]  /*18010*/  STL.64 [R1+0xfb0], R16 ;  /* 0x000fb01001007387 */ /* 0x0101e60000100a00 */
[----:B0-----:R-:W2:Y:S01]  /*18020*/  LDL.LU R16, [R1+0xc0] ;  /* 0x0000c00001107983 */ /* 0x001ea20000300800 */
[----:B------:R-:W2:Y:S02]  /*18030*/  LDL.LU R17, [R1+0xc4] ;  /* 0x0000c40001117983 */ /* 0x000ea40000300800 */
[----:B------:R-:W2:Y:S02]  /*18040*/  LDL.LU R18, [R1+0xc8] ;  /* 0x0000c80001127983 */ /* 0x000ea40000300800 */
[----:B------:R-:W2:Y:S01]  /*18050*/  LDL.LU R19, [R1+0xcc] ;  /* 0x0000cc0001137983 */ /* 0x000ea20000300800 */
[----:B------:R-:W3:Y:S01]  /*18060*/  LDL.LU R20, [R1+0x190] ;  /* 0x0001900001147983 */ /* 0x000ee20000300800 */
[----:B------:R-:W3:Y:S02]  /*18070*/  LDL.LU R21, [R1+0x194] ;  /* 0x0001940001157983 */ /* 0x000ee40000300800 */
[----:B------:R-:W3:Y:S02]  /*18080*/  LDL.LU R22, [R1+0x198] ;  /* 0x0001980001167983 */ /* 0x000ee40000300800 */
[----:B------:R-:W3:Y:S01]  /*18090*/  LDL.LU R23, [R1+0x19c] ;  /* 0x00019c0001177983 */ /* 0x000ee20000300800 */
[----:B------:R-:W4:Y:S01]  /*180a0*/  LDL.LU.64 R14, [R1+0xfe8] ;  /* 0x000fe800010e7983 */ /* 0x000f220000300a00 */
[----:B------:R-:W4:Y:S05]  /*180b0*/  LDL.LU.64 R12, [R1+0xfe0] ;  /* 0x000fe000010c7983 */ /* 0x000f2a0000300a00 */
[----:B------:R-:W-:Y:S02]  /*180c0*/  STL.64 [R1+0x120], R24 ;  /* 0x0001201801007387 */ /* 0x000fe40000100a00 */
[----:B------:R0:W-:Y:S02]  /*180d0*/  STL.64 [R1+0x128], R26 ;  /* 0x0001281a01007387 */ /* 0x0001e40000100a00 */
[----:B0-----:R-:W4:Y:S02]  /*180e0*/  LDL.LU.64 R26, [R1+0xfd8] ;  /* 0x000fd800011a7983 */ /* 0x001f240000300a00 */
[C---:B----4-:R-:W-:Y:S02]  /*180f0*/  HMMA.16816.F32 R24, R4.reuse, R26, R12 ;  /* 0x0000001a0418723c */ /* 0x050fe4000000180c */
[----:B------:R-:W4:Y:S01]  /*18100*/  LDL.LU.64 R14, [R1+0xfd0] ;  /* 0x000fd000010e7983 */ /* 0x000f220000300a00 */
[----:B------:R-:W4:Y:S11]  /*18110*/  LDL.LU.64 R12, [R1+0xfc8] ;  /* 0x000fc800010c7983 */ /* 0x000f360000300a00 */
[----:B------:R-:W-:Y:S09]  /*18120*/  @!UPT UIADD3 URZ, URZ, URZ, URZ ;  /* 0x0000003f3f3ff290 */ /* 0x000ff2000fffe03f */
[----:B------:R0:W-:Y:S01]  /*18130*/  STL.64 [R1+0x110], R24 ;  /* 0x0001101801007387 */ /* 0x0001e20000100a00 */
[----:B------:R1:W-:Y:S03]  /*18140*/  STL.64 [R1+0x118], R26 ;  /* 0x0001181a01007387 */ /* 0x0003e60000100a00 */
[----:B0-----:R-:W2:Y:S01]  /*18150*/  LDL.LU R24, [R1+0x180] ;  /* 0x0001800001187983 */ /* 0x001ea20000300800 */
[----:B------:R-:W2:Y:S02]  /*18160*/  LDL.LU R25, [R1+0x184] ;  /* 0x0001840001197983 */ /* 0x000ea40000300800 */
[----:B-1----:R-:W2:Y:S02]  /*18170*/  LDL.LU R26, [R1+0x188] ;  /* 0x00018800011a7983 */ /* 0x002ea40000300800 */
[----:B------:R-:W-:Y:S01]  /*18180*/  IMAD.MOV.U32 R27, RZ, RZ, R29 ;  /* 0x000000ffff1b7224 */ /* 0x000fe200078e001d */
[C---:B----4-:R-:W-:Y:S04]  /*18190*/  HMMA.16816.F32 R8, R4.reuse, R10, R12 ;  /* 0x0000000a0408723c */ /* 0x050fe8000000180c */
[----:B--2---:R-:W-:Y:S01]  /*181a0*/  STL.64 [R1+0xf90], R26 ;  /* 0x000f901a01007387 */ /* 0x004fe20000100a00 */
[----:B------:R0:W-:Y:S03]  /*181b0*/  STL.64 [R1+0xf88], R24 ;  /* 0x000f881801007387 */ /* 0x0001e60000100a00 */
[----:B0-----:R-:W3:Y:S01]  /*181c0*/  LDL.64 R24, [R1+0x60] ;  /* 0x0000600001187983 */ /* 0x001ee20000100a00 */
[----:B------:R-:W2:Y:S11]  /*181d0*/  LDL.LU.64 R14, [R1+0xfc0] ;  /* 0x000fc000010e7983 */ /* 0x000eb60000300a00 */
[----:B------:R-:W-:Y:S03]  /*181e0*/  @!UPT UIADD3 URZ, URZ, URZ, URZ ;  /* 0x0000003f3f3ff290 */ /* 0x000fe6000fffe03f */
[----:B------:R-:W-:Y:S02]  /*181f0*/  STL.64 [R1+0x100], R8 ;  /* 0x0001000801007387 */ /* 0x000fe40000100a00 */
[----:B------:R-:W-:Y:S02]  /*18200*/  STL.64 [R1+0x108], R10 ;  /* 0x0001080a01007387 */ /* 0x000fe40000100a00 */
[----:B------:R-:W0:Y:S04]  /*18210*/  LDSM.16.MT88.4 R8, [R28+0x5000] ;  /* 0x005000001c08783b */ /* 0x000e280000004200 */
[----:B0-----:R-:W-:Y:S01]  /*18220*/  STL.64 [R1], R8 ;  /* 0x0000000801007387 */ /* 0x001fe20000100a00 */
[----:B------:R-:W-:Y:S02]  /*18230*/  STL.64 [R1+0x8], R10 ;  /* 0x0000080a01007387 */ /* 0x000fe40000100a00 */
[----:B------:R-:W0:Y:S02]  /*18240*/  LDSM.16.MT88.4 R8, [R28+0x5080] ;  /* 0x005080001c08783b */ /* 0x000e240000004200 */
[----:B0-----:R-:W-:Y:S02]  /*18250*/  STL.64 [R1+0xe28], R10 ;  /* 0x000e280a01007387 */ /* 0x001fe40000100a00 */
[----:B------:R0:W-:Y:S01]  /*18260*/  STL.64 [R1+0xe20], R8 ;  /* 0x000e200801007387 */ /* 0x0001e20000100a00 */
[----:B--2---:R-:W-:Y:S01]  /*18270*/  HMMA.16816.F32 R4, R4, R14, R16 ;  /* 0x0000000e0404723c */ /* 0x004fe20000001810 */
[----:B------:R-:W2:Y:S01]  /*18280*/  LDL.LU.64 R18, [R1+0xfb8] ;  /* 0x000fb80001127983 */ /* 0x000ea20000300a00 */
[----:B------:R-:W2:Y:S02]  /*18290*/  LDL.LU.64 R16, [R1+0xfb0] ;  /* 0x000fb00001107983 */ /* 0x000ea40000300a00 */
[----:B------:R-:W2:Y:S02]  /*182a0*/  LDL.LU.64 R14, [R1+0xfa8] ;  /* 0x000fa800010e7983 */ /* 0x000ea40000300a00 */
[----:B------:R-:W2:Y:S02]  /*182b0*/  LDL.LU.64 R12, [R1+0xfa0] ;  /* 0x000fa000010c7983 */ /* 0x000ea40000300a00 */
[----:B0-----:R-:W-:-:S02]  /*182c0*/  IMAD.MOV.U32 R8, RZ, RZ, R3 ;  /* 0x000000ffff087224 */ /* 0x001fc400078e0003 */
[----:B------:R-:W-:Y:S11]  /*182d0*/  IMAD.MOV.U32 R9, RZ, RZ, R0 ;  /* 0x000000ffff097224 */ /* 0x000ff600078e0000 */
[----:B------:R-:W-:Y:S02]  /*182e0*/  @!UPT UIADD3 URZ, URZ, URZ, URZ ;  /* 0x0000003f3f3ff290 */ /* 0x000fe4000fffe03f */
[----:B------:R-:W-:Y:S01]  /*182f0*/  STL.64 [R1+0xa0], R4 ;  /* 0x0000a00401007387 */ /* 0x000fe20000100a00 */
[----:B------:R-:W-:Y:S02]  /*18300*/  STL.64 [R1+0xa8], R6 ;  /* 0x0000a80601007387 */ /* 0x000fe40000100a00 */
[----:B------:R-:W0:Y:S04]  /*18310*/  LDSM.16.MT88.4 R4, [R2+0x5000] ;  /* 0x005000000204783b */ /* 0x000e280000004200 */
[----:B------:R-:W-:Y:S01]  /*18320*/  STL [R1+0xef0], R2 ;  /* 0x000ef00201007387 */ /* 0x000fe20000100800 */
[----:B0-----:R-:W-:Y:S01]  /*18330*/  STL.64 [R1+0xdd8], R6 ;  /* 0x000dd80601007387 */ /* 0x001fe20000100a00 */
[----:B------:R0:W-:Y:S03]  /*18340*/  STL.64 [R1+0xdd0], R4 ;  /* 0x000dd00401007387 */ /* 0x0001e60000100a00 */
[----:B0-----:R-:W4:Y:S01]  /*18350*/  LDL.LU.64 R4, [R1+0x70] ;  /* 0x0000700001047983 */ /* 0x001f220000300a00 */
[----:B------:R-:W4:Y:S01]  /*18360*/  LDL.LU.64 R6, [R1+0x78] ;  /* 0x0000780001067983 */ /* 0x000f220000300a00 */
[C---:B--2---:R-:W-:Y:S02]  /*18370*/  HMMA.16816.F32 R8, R12.reuse, R8, R16 ;  /* 0x000000080c08723c */ /* 0x044fe40000001810 */
[----:B------:R-:W2:Y:S06]  /*18380*/  LDL.LU.64 R16, [R1+0xf98] ;  /* 0x000f980001107983 */ /* 0x000eac0000300a00 */
[----:B---3--:R-:W-:Y:S11]  /*18390*/  HMMA.16816.F32 R20, R12, R24, R20 ;  /* 0x000000180c14723c */ /* 0x008ff60000001814 */
[----:B------:R-:W-:Y:S05]  /*183a0*/  @!UPT UIADD3 URZ, URZ, URZ, URZ ;  /* 0x0000003f3f3ff290 */ /* 0x000fea000fffe03f */
[----:B------:R-:W-:Y:S02]  /*183b0*/  IMAD.MOV.U32 R0, RZ, RZ, R11 ;  /* 0x000000ffff007224 */ /* 0x000fe400078e000b */
[----:B------:R-:W-:Y:S02]  /*183c0*/  IMAD.MOV.U32 R3, RZ, RZ, R10 ;  /* 0x000000ffff037224 */ /* 0x000fe400078e000a */
[----:B------:R-:W-:Y:S02]  /*183d0*/  IMAD.MOV.U32 R18, RZ, RZ, R9 ;  /* 0x000000ffff127224 */ /* 0x000fe400078e0009 */
[----:B------:R-:W-:Y:S01]  /*183e0*/  IMAD.MOV.U32 R19, RZ, RZ, R8 ;  /* 0x000000ffff137224 */ /* 0x000fe200078e0008 */
[----:B------:R-:W-:Y:S01]  /*183f0*/  STL [R1+0xf00], R0 ;  /* 0x000f000001007387 */ /* 0x000fe20000100800 */
[----:B------:R-:W-:Y:S02]  /*18400*/  STL [R1+0xefc], R3 ;  /* 0x000efc0301007387 */ /* 0x000fe40000100800 */
[----:B------:R-:W-:Y:S02]  /*18410*/  STL [R1+0xef8], R18 ;  /* 0x000ef81201007387 */ /* 0x000fe40000100800 */
[----:B------:R-:W-:Y:S02]  /*18420*/  STL [R1+0xef4], R19 ;  /* 0x000ef41301007387 */ /* 0x000fe40000100800 */
[----:B------:R-:W-:-:S02]  /*18430*/  IMAD.MOV.U32 R9, RZ, RZ, R24 ;  /* 0x000000ffff097224 */ /* 0x000fc400078e0018 */
[----:B------:R-:W-:Y:S01]  /*18440*/  IMAD.MOV.U32 R8, RZ, RZ, R25 ;  /* 0x000000ffff087224 */ /* 0x000fe200078e0019 */
[----:B------:R-:W2:Y:S01]  /*18450*/  LDL.LU.64 R26, [R1+0xf90] ;  /* 0x000f9000011a7983 */ /* 0x000ea20000300a00 */
[----:B------:R-:W2:Y:S02]  /*18460*/  LDL.LU.64 R24, [R1+0xf88] ;  /* 0x000f880001187983 */ /* 0x000ea40000300a00 */
[----:B------:R-:W-:Y:S02]  /*18470*/  IMAD.MOV.U32 R2, RZ, RZ, R21 ;  /* 0x000000ffff027224 */ /* 0x000fe400078e0015 */
[----:B------:R-:W-:Y:S01]  /*18480*/  IMAD.MOV.U32 R29, RZ, RZ, R22 ;  /* 0x000000ffff1d7224 */ /* 0x000fe200078e0016 */
[----:B------:R2:W-:Y:S01]  /*18490*/  STL [R1+0xc0], R20 ;  /* 0x0000c01401007387 */ /* 0x0005e20000100800 */
[----:B------:R-:W-:-:S05]  /*184a0*/  IMAD.MOV.U32 R28, RZ, RZ, R23 ;  /* 0x000000ffff1c7224 */ /* 0x000fca00078e0017 */
[----:B------:R-:W-:Y:S01]  /*184b0*/  STL [R1+0xf0c], R28 ;  /* 0x000f0c1c01007387 */ /* 0x000fe20000100800 */
[----:B------:R-:W-:Y:S02]  /*184c0*/  STL [R1+0xf08], R29 ;  /* 0x000f081d01007387 */ /* 0x000fe40000100800 */
[----:B------:R-:W-:Y:S01]  /*184d0*/  STL [R1+0xf04], R2 ;  /* 0x000f040201007387 */ /* 0x000fe20000100800 */
[----:B--2---:R-:W-:Y:S11]  /*184e0*/  HMMA.16816.F32 R20, R12, R16, R24 ;  /* 0x000000100c14723c */ /* 0x004ff60000001818 */
[----:B------:R-:W-:Y:S11]  /*184f0*/  @!UPT UIADD3 URZ, URZ, URZ, URZ ;  /* 0x0000003f3f3ff290 */ /* 0x000ff6000fffe03f */
[----:B------:R-:W-:Y:S02]  /*18500*/  @!UPT UIADD3 URZ, URZ, URZ, URZ ;  /* 0x0000003f3f3ff290 */ /* 0x000fe4000fffe03f */
[----:B------:R-:W-:Y:S02]  /*18510*/  IMAD.MOV.U32 R0, RZ, RZ, R20 ;  /* 0x000000ffff007224 */ /* 0x000fe400078e0014 */
[----:B------:R-:W-:Y:S01]  /*18520*/  IMAD.MOV.U32 R3, RZ, RZ, R21 ;  /* 0x000000ffff037224 */ /* 0x000fe200078e0015 */
[----:B------:R-:W2:Y:S01]  /*18530*/  LDL.LU R20, [R1+0xe0] ;  /* 0x0000e00001147983 */ /* 0x000ea20000300800 */
[----:B------:R-:W-:Y:S02]  /*18540*/  IMAD.MOV.U32 R18, RZ, RZ, R22 ;  /* 0x000000ffff127224 */ /* 0x000fe400078e0016 */
[----:B------:R-:W2:Y:S02]  /*18550*/  LDL.LU R21, [R1+0xe4] ;  /* 0x0000e40001157983 */ /* 0x000ea40000300800 */
[----:B------:R-:W-:Y:S01]  /*18560*/  IMAD.MOV.U32 R19, RZ, RZ, R23 ;  /* 0x000000ffff137224 */ /* 0x000fe200078e0017 */
[----:B------:R-:W3:Y:S01]  /*18570*/  LDL.LU R22, [R1+0xe8] ;  /* 0x0000e80001167983 */ /* 0x000ee20000300800 */
[----:B------:R-:W3:Y:S02]  /*18580*/  LDL.LU R23, [R1+0xec] ;  /* 0x0000ec0001177983 */ /* 0x000ee40000300800 */
[----:B------:R-:W4:Y:S02]  /*18590*/  LDL.LU R24, [R1+0x170] ;  /* 0x0001700001187983 */ /* 0x000f240000300800 */
[----:B------:R-:W4:Y:S01]  /*185a0*/  LDL.LU R25, [R1+0x174] ;  /* 0x0001740001197983 */ /* 0x000f220000300800 */
[----:B------:R-:W4:Y:S01]  /*185b0*/  LDL.LU R26, [R1+0x178] ;  /* 0x00017800011a7983 */ /* 0x000f220000300800 */
[----:B------:R-:W4:Y:S03]  /*185c0*/  LDL.LU R27, [R1+0x17c] ;  /* 0x00017c00011b7983 */ /* 0x000f260000300800 */
[----:B---3--:R-:W-:Y:S01]  /*185d0*/  STL.64 [R1+0xf50], R22 ;  /* 0x000f501601007387 */ /* 0x008fe20000100a00 */
[----:B--2---:R0:W-:Y:S03]  /*185e0*/  STL.64 [R1+0xf48], R20 ;  /* 0x000f481401007387 */ /* 0x0041e60000100a00 */
[----:B0-----:R-:W2:Y:S01]  /*185f0*/  LDL.LU R20, [R1+0x20] ;  /* 0x0000200001147983 */ /* 0x001ea20000300800 */
[----:B------:R-:W2:Y:S02]  /*18600*/  LDL.LU R21, [R1+0x24] ;  /* 0x0000240001157983 */ /* 0x000ea40000300800 */
[----:B------:R-:W3:Y:S02]  /*18610*/  LDL.LU R22, [R1+0x28] ;  /* 0x0000280001167983 */ /* 0x000ee40000300800 */
[----:B------:R-:W3:Y:S02]  /*18620*/  LDL.LU R23, [R1+0x2c] ;  /* 0x00002c0001177983 */ /* 0x000ee40000300800 */
[----:B---3--:R-:W-:Y:S01]  /*18630*/  STL.64 [R1+0xf60], R22 ;  /* 0x000f601601007387 */ /* 0x008fe20000100a00 */
[----:B--2---:R0:W-:Y:S02]  /*18640*/  STL.64 [R1+0xf58], R20 ;  /* 0x000f581401007387 */ /* 0x0041e40000100a00 */
[----:B0-----:R-:W-:-:S02]  /*18650*/  IMAD.MOV.U32 R20, RZ, RZ, R9 ;  /* 0x000000ffff147224 */ /* 0x001fc400078e0009 */
[----:B------:R-:W-:-:S05]  /*18660*/  IMAD.MOV.U32 R21, RZ, RZ, R8 ;  /* 0x000000ffff157224 */ /* 0x000fca00078e0008 */
[----:B------:R0:W-:Y:S04]  /*18670*/  STL.64 [R1+0xf70], R20 ;  /* 0x000f701401007387 */ /* 0x0001e80000100a00 */
[----:B0-----:R-:W2:Y:S01]  /*18680*/  LDL.LU R20, [R1+0x130] ;  /* 0x0001300001147983 */ /* 0x001ea20000300800 */
[----:B------:R-:W2:Y:S02]  /*18690*/  LDL.LU R21, [R1+0x134] ;  /* 0x0001340001157983 */ /* 0x000ea40000300800 */
[----:B------:R-:W2:Y:S02]  /*186a0*/  LDL.LU R22, [R1+0x138] ;  /* 0x0001380001167983 */ /* 0x000ea40000300800 */
[----:B------:R-:W2:Y:S01]  /*186b0*/  LDL.LU R23, [R1+0x13c] ;  /* 0x00013c0001177983 */ /* 0x000ea20000300800 */
[----:B------:R-:W3:Y:S04]  /*186c0*/  LDL.LU R8, [R1+0x150] ;  /* 0x0001500001087983 */ /* 0x000ee80000300800 */
[----:B---3--:R0:W-:Y:S01]  /*186d0*/  STL [R1+0xf2c], R8 ;  /* 0x000f2c0801007387 */ /* 0x0081e20000100800 */
[----:B------:R-:W3:Y:S01]  /*186e0*/  LDL.LU R9, [R1+0x154] ;  /* 0x0001540001097983 */ /* 0x000ee20000300800 */
[----:B----4-:R-:W-:Y:S02]  /*186f0*/  HMMA.16816.F32 R12, R12, R4, R24 ;  /* 0x000000040c0c723c */ /* 0x010fe40000001818 */
[----:B---3--:R1:W-:Y:S01]  /*18700*/  STL [R1+0xf30], R9 ;  /* 0x000f300901007387 */ /* 0x0083e20000100800 */
[----:B------:R-:W3:Y:S02]  /*18710*/  LDL.LU R10, [R1+0x158] ;  /* 0x00015800010a7983 */ /* 0x000ee40000300800 */
[----:B------:R-:W3:Y:S11]  /*18720*/  LDL.LU R11, [R1+0x15c] ;  /* 0x00015c00010b7983 */ /* 0x000ef60000300800 */
[----:B------:R-:W-:Y:S08]  /*18730*/  @!UPT UIADD3 URZ, URZ, URZ, URZ ;  /* 0x0000003f3f3ff290 */ /* 0x000ff0000fffe03f */
[----:B------:R-:W-:Y:S01]  /*18740*/  IMAD.MOV.U32 R28, RZ, RZ, R13 ;  /* 0x000000ffff1c7224 */ /* 0x000fe200078e000d */
[----:B---3--:R3:W-:Y:S01]  /*18750*/  STL.64 [R1+0xf68], R10 ;  /* 0x000f680a01007387 */ /* 0x0087e20000100a00 */
[----:B0-----:R-:W4:Y:S02]  /*18760*/  LDL.LU R8, [R1+0x30] ;  /* 0x0000300001087983 */ /* 0x001f240000300800 */
[----:B-1----:R-:W4:Y:S01]  /*18770*/  LDL.LU R9, [R1+0x34] ;  /* 0x0000340001097983 */ /* 0x002f220000300800 */
[----:B---3--:R-:W4:Y:S01]  /*18780*/  LDL.LU R10, [R1+0x38] ;  /* 0x00003800010a7983 */ /* 0x008f220000300800 */
[----:B------:R-:W4:Y:S02]  /*18790*/  LDL.LU R11, [R1+0x3c] ;  /* 0x00003c00010b7983 */ /* 0x000f240000300800 */
[----:B------:R-:W-:Y:S02]  /*187a0*/  STL [R1+0xf1c], R19 ;  /* 0x000f1c1301007387 */ /* 0x000fe40000100800 */
[----:B------:R-:W-:Y:S01]  /*187b0*/  STL [R1+0xf18], R18 ;  /* 0x000f181201007387 */ /* 0x000fe20000100800 */
[----:B------:R-:W-:Y:S01]  /*187c0*/  STL [R1+0xf14], R3 ;  /* 0x000f140301007387 */ /* 0x000fe20000100800 */
[----:B------:R-:W-:Y:S02]  /*187d0*/  STL [R1+0xf10], R0 ;  /* 0x000f100001007387 */ /* 0x000fe40000100800 */
[----:B------:R-:W2:Y:S02]  /*187e0*/  LDL.LU.64 R26, [R1+0xf80] ;  /* 0x000f8000011a7983 */ /* 0x000ea40000300a00 */
[----:B------:R-:W2:Y:S01]  /*187f0*/  LDL.LU.64 R24, [R1+0xf78] ;  /* 0x000f780001187983 */ /* 0x000ea20000300a00 */
[----:B------:R0:W-:Y:S04]  /*18800*/  STL [R1+0x90], R12 ;  /* 0x0000900c01007387 */ /* 0x0001e80000100800 */
[----:B0-----:R-:W2:Y:S01]  /*18810*/  LDL.LU.64 R12, [R1+0x50] ;  /* 0x00005000010c7983 */ /* 0x001ea20000300a00 */
[----:B------:R-:W-:-:S02]  /*18820*/  IMAD.MOV.U32 R2, RZ, RZ, R15 ;  /* 0x000000ffff027224 */ /* 0x000fc400078e000f */
[----:B------:R-:W-:-:S03]  /*18830*/  IMAD.MOV.U32 R29, RZ, RZ, R14 ;  /* 0x000000ffff1d7224 */ /* 0x000fc600078e000e */
[----:B------:R-:W-:Y:S02]  /*18840*/  STL [R1+0xf28], R2 ;  /* 0x000f280201007387 */ /* 0x000fe40000100800 */
[----:B------:R0:W-:Y:S02]  /*18850*/  STL [R1+0xf24], R29 ;  /* 0x000f241d01007387 */ /* 0x0001e40000100800 */
[----:B------:R1:W-:Y:S01]  /*18860*/  STL [R1+0xf20], R28 ;  /* 0x000f201c01007387 */ /* 0x0003e20000100800 */
[C---:B--2---:R-:W-:Y:S11]  /*18870*/  HMMA.16816.F32 R20, R24.reuse, R12, R20 ;  /* 0x0000000c1814723c */ /* 0x044ff60000001814 */
[----:B------:R-:W-:Y:S11]  /*18880*/  @!UPT UIADD3 URZ, URZ, URZ, URZ ;  /* 0x0000003f3f3ff290 */ /* 0x000ff6000fffe03f */
[----:B------:R-:W-:Y:S02]  /*18890*/  @!UPT UIADD3 URZ, URZ, URZ, URZ ;  /* 0x0000003f3f3ff290 */ /* 0x000fe4000fffe03f */
[----:B------:R-:W-:Y:S02]  /*188a0*/  IMAD.MOV.U32 R19, RZ, RZ, R20 ;  /* 0x000000ffff137224 */ /* 0x000fe400078e0014 */
[----:B------:R-:W-:Y:S02]  /*188b0*/  IMAD.MOV.U32 R18, RZ, RZ, R21 ;  /* 0x000000ffff127224 */ /* 0x000fe400078e0015 */
[----:B------:R-:W4:Y:S01]  /*188c0*/  LDL.LU.64 R20, [R1+0xf70] ;  /* 0x000f700001147983 */ /* 0x000f220000300a00 */
[----:B------:R-:W-:Y:S02]  /*188d0*/  IMAD.MOV.U32 R3, RZ, RZ, R22 ;  /* 0x000000ffff037224 */ /* 0x000fe400078e0016 */
[----:B------:R-:W-:Y:S02]  /*188e0*/  IMAD.MOV.U32 R0, RZ, RZ, R23 ;  /* 0x000000ffff007224 */ /* 0x000fe400078e0017 */
[C---:B----4-:R-:W-:Y:S01]  /*188f0*/  HMMA.16816.F32 R20, R24.reuse, R20, R8 ;  /* 0x000000141814723c */ /* 0x050fe20000001808 */
[----:B------:R-:W2:Y:S11]  /*18900*/  LDL.LU.64 R10, [R1+0xf68] ;  /* 0x000f6800010a7983 */ /* 0x000eb60000300a00 */
[----:B------:R-:W-:Y:S11]  /*18910*/  @!UPT UIADD3 URZ, URZ, URZ, URZ ;  /* 0x0000003f3f3ff290 */ /* 0x000ff6000fffe03f */
[----:B------:R3:W-:Y:S01]  /*18920*/  STL [R1+0x30], R20 ;  /* 0x0000301401007387 */ /* 0x0007e20000100800 */
[----:B0-----:R-:W-:Y:S02]  /*18930*/  IMAD.MOV.U32 R29, RZ, RZ, R22 ;  /* 0x000000ffff1d7224 */ /* 0x001fe400078e0016 */
[----:B-1----:R-:W-:Y:S02]  /*18940*/  IMAD.MOV.U32 R28, RZ, RZ, R23 ;  /* 0x000000ffff1c7224 */ /* 0x002fe400078e0017 */
[----:B------:R-:W-:Y:S01]  /*18950*/  IMAD.MOV.U32 R2, RZ, RZ, R21 ;  /* 0x000000ffff027224 */ /* 0x000fe200078e0015 */
[----:B------:R-:W4:Y:S04]  /*18960*/  LDL.LU.64 R22, [R1+0xf60] ;  /* 0x000f600001167983 */ /* 0x000f280000300a00 */
[----:B---3--:R-:W4:Y:S02]  /*18970*/  LDL.LU.64 R20, [R1+0xf58] ;  /* 0x000f580001147983 */ /* 0x008f240000300a00 */
[C---:B----4-:R-:W-:Y:S11]  /*18980*/  HMMA.16816.F32 R20, R24.reuse, R16, R20 ;  /* 0x000000101814723c */ /* 0x050ff60000001814 */
[----:B------:R-:W-:Y:S11]  /*18990*/  @!UPT UIADD3 URZ, URZ, URZ, URZ ;  /* 0x0000003f3f3ff290 */ /* 0x000ff6000fffe03f */
[----:B------:R-:W-:Y:S02]  /*189a0*/  @!UPT UIADD3 URZ, URZ, URZ, URZ ;  /* 0x0000003f3f3ff290 */ /* 0x000fe4000fffe03f */
[----:B------:R-:W-:Y:S02]  /*189b0*/  IMAD.MOV.U32 R15, RZ, RZ, R22 ;  /* 0x000000ffff0f7224 */ /* 0x000fe400078e0016 */
[----:B------:R-:W-:Y:S02]  /*189c0*/  IMAD.MOV.U32 R14, RZ, RZ, R23 ;  /* 0x000000ffff0e7224 */ /* 0x000fe400078e0017 */
[----:B------:R-:W-:Y:S02]  /*189d0*/  IMAD.MOV.U32 R9, RZ, RZ, R20 ;  /* 0x000000ffff097224 */ /* 0x000fe400078e0014 */
[----:B------:R-:W-:Y:S01]  /*189e0*/  IMAD.MOV.U32 R8, RZ, RZ, R21 ;  /* 0x000000ffff087224 */ /* 0x000fe200078e0015 */
[----:B------:R-:W3:Y:S01]  /*189f0*/  LDL.LU.64 R22, [R1+0xf50] ;  /* 0x000f500001167983 */ /* 0x000ee20000300a00 */
[----:B------:R-:W3:Y:S02]  /*18a00*/  LDL.LU.64 R20, [R1+0xf48] ;  /* 0x000f480001147983 */ /* 0x000ee40000300a00 */
[----:B---3--:R-:W-:Y:S01]  /*18a10*/  HMMA.16816.F32 R24, R24, R4, R20 ;  /* 0x000000041818723c */ /* 0x008fe20000001814 */
[----:B------:R-:W3:Y:S01]  /*18a20*/  LDL.LU.64 R22, [R1+0xf40] ;  /* 0x000f400001167983 */ /* 0x000ee20000300a00 */
[----:B------:R-:W3:Y:S02]  /*18a30*/  LDL.LU.64 R20, [R1+0xf38] ;  /* 0x000f380001147983 */ /* 0x000ee40000300a00 */
[----:B------:R-:W-:Y:S02]  /*18a40*/  STL.64 [R1+0xee8], R6 ;  /* 0x000ee80601007387 */ /* 0x000fe40000100a00 */
[----:B------:R0:W-:Y:S02]  /*18a50*/  STL.64 [R1+0xee0], R4 ;  /* 0x000ee00401007387 */ /* 0x0001e40000100a00 */
[----:B0-----:R-:W3:Y:S01]  /*18a60*/  LDL.LU R4, [R1+0xf0] ;  /* 0x0000f00001047983 */ /* 0x001ee20000300800 */
[----:B------:R-:W3:Y:S02]  /*18a70*/  LDL.LU R5, [R1+0xf4] ;  /* 0x0000f40001057983 */ /* 0x000ee40000300800 */
[----:B------:R-:W3:Y:S02]  /*18a80*/  LDL.LU R6, [R1+0xf8] ;  /* 0x0000f80001067983 */ /* 0x000ee40000300800 */
[----:B------:R-:W3:Y:S10]  /*18a90*/  LDL.LU R7, [R1+0xfc] ;  /* 0x0000fc0001077983 */ /* 0x000ef40000300800 */
[----:B------:R0:W-:Y:S01]  /*18aa0*/  STL.64 [R1+0xde8], R26 ;  /* 0x000de81a01007387 */ /* 0x0001e20000100a00 */
[----:B------:R1:W-:Y:S02]  /*18ab0*/  STL.64 [R1+0xde0], R24 ;  /* 0x000de01801007387 */ /* 0x0003e40000100a00 */
[----:B0-----:R-:W-:-:S02]  /*18ac0*/  IMAD.MOV.U32 R26, RZ, RZ, R15 ;  /* 0x000000ffff1a7224 */ /* 0x001fc400078e000f */
[----:B------:R-:W-:Y:S02]  /*18ad0*/  IMAD.MOV.U32 R27, RZ, RZ, R14 ;  /* 0x000000ffff1b7224 */ /* 0x000fe400078e000e */
[----:B-1----:R-:W-:Y:S02]  /*18ae0*/  IMAD.MOV.U32 R24, RZ, RZ, R9 ;  /* 0x000000ffff187224 */ /* 0x002fe400078e0009 */
[----:B------:R-:W-:Y:S01]  /*18af0*/  IMAD.MOV.U32 R25, RZ, RZ, R8 ;  /* 0x000000ffff197224 */ /* 0x000fe200078e0008 */
[----:B------:R-:W2:Y:S01]  /*18b00*/  LDL.LU R9, [R1+0xf30] ;  /* 0x000f300001097983 */ /* 0x000ea20000300800 */
[----:B------:R-:W2:Y:S02]  /*18b10*/  LDL.LU R8, [R1+0xf2c] ;  /* 0x000f2c0001087983 */ /* 0x000ea40000300800 */
[----:B------:R-:W-:Y:S01]  /*18b20*/  STL.64 [R1+0xdf8], R26 ;  /* 0x000df81a01007387 */ /* 0x000fe20000100a00 */
[----:B------:R0:W-:Y:S04]  /*18b30*/  STL.64 [R1+0xdf0], R24 ;  /* 0x000df01801007387 */ /* 0x0001e80000100a00 */
[----:B0-----:R-:W2:Y:S01]  /*18b40*/  LDL.LU.64 R24, [R1+0x60] ;  /* 0x0000600001187983 */ /* 0x001ea20000300a00 */
[----:B------:R-:W4:Y:S01]  /*18b50*/  LDL.LU.64 R26, [R1+0x68] ;  /* 0x00006800011a7983 */ /* 0x000f220000300a00 */
[C---:B---3--:R-:W-:Y:S11]  /*18b60*/  HMMA.16816.F32 R4, R20.reuse, R12, R4 ;  /* 0x0000000c1404723c */ /* 0x048ff60000001804 */
[----:B------:R-:W-:Y:S11]  /*18b70*/  @!UPT UIADD3 URZ, URZ, URZ, URZ ;  /* 0x0000003f3f3ff290 */ /* 0x000ff6000fffe03f */
[----:B------:R-:W-:Y:S01]  /*18b80*/  @!UPT UIADD3 URZ, URZ, URZ, URZ ;  /* 0x0000003f3f3ff290 */ /* 0x000fe2000fffe03f */
[----:B------:R0:W-:Y:S01]  /*18b90*/  STL.64 [R1+0x10], R4 ;  /* 0x0000100401007387 */ /* 0x0001e20000100a00 */
[----:B------:R-:W-:Y:S02]  /*18ba0*/  STL.64 [R1+0x18], R6 ;  /* 0x0000180601007387 */ /* 0x000fe40000100a00 */
[----:B0-----:R-:W-:Y:S02]  /*18bb0*/  IMAD.MOV.U32 R5, RZ, RZ, R12 ;  /* 0x000000ffff057224 */ /* 0x001fe400078e000c */
[----:B------:R-:W-:Y:S01]  /*18bc0*/  IMAD.MOV.U32 R4, RZ, RZ, R13 ;  /* 0x000000ffff047224 */ /* 0x000fe200078e000d */
[----:B----4-:R-:W-:Y:S01]  /*18bd0*/  STL.64 [R1+0xea8], R26 ;  /* 0x000ea81a01007387 */ /* 0x010fe20000100a00 */
[----:B--2---:R-:W-:Y:S01]  /*18be0*/  HMMA.16816.F32 R12, R20, R24, R8 ;  /* 0x00000018140c723c */ /* 0x004fe20000001808 */
[----:B------:R-:W-:Y:S02]  /*18bf0*/  STL.64 [R1+0xea0], R24 ;  /* 0x000ea01801007387 */ /* 0x000fe40000100a00 */
[----:B------:R-:W2:Y:S01]  /*18c00*/  LDL.LU R8, [R1] ;  /* 0x0000000001087983 */ /* 0x000ea20000300800 */
[----:B------:R-:W2:Y:S01]  /*18c10*/  LDL.LU R9, [R1+0x4] ;  /* 0x0000040001097983 */ /* 0x000ea20000300800 */
[----:B------:R-:W3:Y:S02]  /*18c20*/  LDL.LU R10, [R1+0x8] ;  /* 0x00000800010a7983 */ /* 0x000ee40000300800 */
[----:B------:R-:W3:Y:S02]  /*18c30*/  LDL.LU R11, [R1+0xc] ;  /* 0x00000c00010b7983 */ /* 0x000ee40000300800 */
[----:B---3--:R-:W-:Y:S01]  /*18c40*/  STL.64 [R1+0xe78], R10 ;  /* 0x000e780a01007387 */ /* 0x008fe20000100a00 */
[----:B--2---:R-:W-:Y:S11]  /*18c50*/  STL.64 [R1+0xe70], R8 ;  /* 0x000e700801007387 */ /* 0x004ff60000100a00 */
[----:B------:R-:W-:Y:S02]  /*18c60*/  @!UPT UIADD3 URZ, URZ, URZ, URZ ;  /* 0x0000003f3f3ff290 */ /* 0x000fe4000fffe03f */
[----:B------:R-:W-:Y:S02]  /*18c70*/  STL.64 [R1+0xe08], R14 ;  /* 0x000e080e01007387 */ /* 0x000fe40000100a00 */
[----:B------:R0:W-:Y:S02]  /*18c80*/  STL.64 [R1+0xe00], R12 ;  /* 0x000e000c01007387 */ /* 0x0001e40000100a00 */
[----:B0-----:R-:W2:Y:S01]  /*18c90*/  LDL.LU R12, [R1+0x30] ;  /* 0x00003000010c7983 */ /* 0x001ea20000300800 */
[----:B------:R-:W-:Y:S02]  /*18ca0*/  IMAD.MOV.U32 R13, RZ, RZ, R2 ;  /* 0x000000ffff0d7224 */ /* 0x000fe400078e0002 */
[----:B------:R-:W3:Y:S02]  /*18cb0*/  LDL.LU R2, [R1+0xf28] ;  /* 0x000f280001027983 */ /* 0x000ee40000300800 */
[----:B------:R-:W-:Y:S02]  /*18cc0*/  IMAD.MOV.U32 R14, RZ, RZ, R29 ;  /* 0x000000ffff0e7224 */ /* 0x000fe400078e001d */
[----:B------:R-:W-:Y:S01]  /*18cd0*/  IMAD.MOV.U32 R15, RZ, RZ, R28 ;  /* 0x000000ffff0f7224 */ /* 0x000fe200078e001c */
[----:B------:R-:W4:Y:S01]  /*18ce0*/  LDL.LU R29, [R1+0xf24] ;  /* 0x000f2400011d7983 */ /* 0x000f220000300800 */
[----:B------:R-:W3:Y:S03]  /*18cf0*/  LDL.LU R28, [R1+0xf20] ;  /* 0x000f2000011c7983 */ /* 0x000ee60000300800 */
[----:B------:R0:W-:Y:S02]  /*18d00*/  STL.64 [R1+0xe18], R14 ;  /* 0x000e180e01007387 */ /* 0x0001e40000100a00 */
[----:B0-----:R-:W-:-:S02]  /*18d10*/  IMAD.MOV.U32 R14, RZ, RZ, R3 ;  /* 0x000000ffff0e7224 */ /* 0x001fc400078e0003 */
[----:B------:R-:W-:Y:S01]  /*18d20*/  IMAD.MOV.U32 R15, RZ, RZ, R0 ;  /* 0x000000ffff0f7224 */ /* 0x000fe200078e0000 */
[----:B--2---:R0:W-:Y:S02]  /*18d30*/  STL.64 [R1+0xe10], R12 ;  /* 0x000e100c01007387 */ /* 0x0041e40000100a00 */
[----:B0-----:R-:W-:Y:S02]  /*18d40*/  IMAD.MOV.U32 R12, RZ, RZ, R19 ;  /* 0x000000ffff0c7224 */ /* 0x001fe400078e0013 */
[----:B------:R-:W-:Y:S01]  /*18d50*/  IMAD.MOV.U32 R13, RZ, RZ, R18 ;  /* 0x000000ffff0d7224 */ /* 0x000fe200078e0012 */
[----:B------:R-:W2:Y:S01]  /*18d60*/  LDL.LU R19, [R1+0xf1c] ;  /* 0x000f1c0001137983 */ /* 0x000ea20000300800 */
[----:B------:R-:W2:Y:S02]  /*18d70*/  LDL.LU R18, [R1+0xf18] ;  /* 0x000f180001127983 */ /* 0x000ea40000300800 */
[----:B------:R-:W2:Y:S02]  /*18d80*/  LDL.LU R3, [R1+0xf14] ;  /* 0x000f140001037983 */ /* 0x000ea40000300800 */
[----:B------:R-:W2:Y:S01]  /*18d90*/  LDL.LU R0, [R1+0xf10] ;  /* 0x000f100001007983 */ /* 0x000ea20000300800 */
[----:B------:R4:W-:Y:S01]  /*18da0*/  STL.64 [R1+0xe38], R14 ;  /* 0x000e380e01007387 */ /* 0x0009e20000100a00 */
[----:B------:R0:W-:Y:S02]  /*18db0*/  STL.64 [R1+0xe30], R12 ;  /* 0x000e300c01007387 */ /* 0x0001e40000100a00 */
[----:B----4-:R-:W-:Y:S01]  /*18dc0*/  IMAD.MOV.U32 R14, RZ, RZ, R29 ;  /* 0x000000ffff0e7224 */ /* 0x010fe200078e001d */
[----:B0-----:R-:W4:Y:S01]  /*18dd0*/  LDL.LU R12, [R1+0x90] ;  /* 0x00009000010c7983 */ /* 0x001f220000300800 */
[----:B---3--:R-:W-:-:S02]  /*18de0*/  IMAD.MOV.U32 R13, RZ, RZ, R28 ;  /* 0x000000ffff0d7224 */ /* 0x008fc400078e001c */
[----:B------:R-:W3:Y:S02]  /*18df0*/  LDL.LU R28, [R1+0xf0c] ;  /* 0x000f0c00011c7983 */ /* 0x000ee40000300800 */
[----:B------:R-:W2:Y:S02]  /*18e00*/  LDL.LU R29, [R1+0xf08] ;  /* 0x000f0800011d7983 */ /* 0x000ea40000300800 */
[----:B------:R-:W-:Y:S02]  /*18e10*/  IMAD.MOV.U32 R15, RZ, RZ, R2 ;  /* 0x000000ffff0f7224 */ /* 0x000fe400078e0002 */
[----:B------:R-:W2:Y:S01]  /*18e20*/  LDL.LU R2, [R1+0xf04] ;  /* 0x000f040001027983 */ /* 0x000ea20000300800 */
[----:B------:R-:W2:Y:S02]  /*18e30*/  LDL.LU R8, [R1+0xa0] ;  /* 0x0000a00001087983 */ /* 0x000ea40000300800 */
[----:B------:R-:W2:Y:S02]  /*18e40*/  LDL.LU R9, [R1+0xa4] ;  /* 0x0000a40001097983 */ /* 0x000ea40000300800 */
[----:B------:R-:W2:Y:S01]  /*18e50*/  LDL.LU R10, [R1+0xa8] ;  /* 0x0000a800010a7983 */ /* 0x000ea20000300800 */
[----:B------:R-:W2:Y:S04]  /*18e60*/  LDL.LU R11, [R1+0xac] ;  /* 0x0000ac00010b7983 */ /* 0x000ea80000300800 */
[----:B--2---:R-:W-:Y:S01]  /*18e70*/  STL.64 [R1+0xe88], R10 ;  /* 0x000e880a01007387 */ /* 0x004fe20000100a00 */
[----:B------:R0:W-:Y:S03]  /*18e80*/  STL.64 [R1+0xe80], R8 ;  /* 0x000e800801007387 */ /* 0x0001e60000100a00 */
[----:B0-----:R-:W2:Y:S01]  /*18e90*/  LDL.LU R8, [R1+0x100] ;  /* 0x0001000001087983 */ /* 0x001ea20000300800 */
[----:B------:R-:W2:Y:S02]  /*18ea0*/  LDL.LU R9, [R1+0x104] ;  /* 0x0001040001097983 */ /* 0x000ea40000300800 */
[----:B------:R-:W2:Y:S02]  /*18eb0*/  LDL.LU R10, [R1+0x108] ;  /* 0x00010800010a7983 */ /* 0x000ea40000300800 */
[----:B------:R-:W2:Y:S02]  /*18ec0*/  LDL.LU R11, [R1+0x10c] ;  /* 0x00010c00010b7983 */ /* 0x000ea40000300800 */
[----:B------:R-:W-:-:S02]  /*18ed0*/  IMAD.MOV.U32 R25, RZ, RZ, R4 ;  /* 0x000000ffff197224 */ /* 0x000fc400078e0004 */
[----:B------:R-:W-:Y:S01]  /*18ee0*/  IMAD.MOV.U32 R24, RZ, RZ, R5 ;  /* 0x000000ffff187224 */ /* 0x000fe200078e0005 */
[----:B------:R-:W3:Y:S01]  /*18ef0*/  LDL.LU R4, [R1+0x160] ;  /* 0x0001600001047983 */ /* 0x000ee20000300800 */
[----:B------:R-:W3:Y:S02]  /*18f00*/  LDL.LU R5, [R1+0x164] ;  /* 0x0001640001057983 */ /* 0x000ee40000300800 */
[----:B------:R-:W3:Y:S02]  /*18f10*/  LDL.LU R6, [R1+0x168] ;  /* 0x0001680001067983 */ /* 0x000ee40000300800 */
[----:B------:R-:W3:Y:S01]  /*18f20*/  LDL.LU R7, [R1+0x16c] ;  /* 0x00016c0001077983 */ /* 0x000ee20000300800 */
[----:B--2---:R-:W-:Y:S01]  /*18f30*/  STL.64 [R1+0xe98], R10 ;  /* 0x000e980a01007387 */ /* 0x004fe20000100a00 */
[----:B------:R0:W-:Y:S03]  /*18f40*/  STL.64 [R1+0xe90], R8 ;  /* 0x000e900801007387 */ /* 0x0001e60000100a00 */
[----:B0-----:R-:W2:Y:S01]  /*18f50*/  LDL.LU R8, [R1+0x110] ;  /* 0x0001100001087983 */ /* 0x001ea20000300800 */
[----:B------:R-:W2:Y:S02]  /*18f60*/  LDL.LU R9, [R1+0x114] ;  /* 0x0001140001097983 */ /* 0x000ea40000300800 */
[----:B------:R-:W2:Y:S02]  /*18f70*/  LDL.LU R10, [R1+0x118] ;  /* 0x00011800010a7983 */ /* 0x000ea40000300800 */
[----:B------:R-:W2:Y:S02]  /*18f80*/  LDL.LU R11, [R1+0x11c] ;  /* 0x00011c00010b7983 */ /* 0x000ea40000300800 */
[----:B--2---:R-:W-:Y:S01]  /*18f90*/  STL.64 [R1+0xeb8], R10 ;  /* 0x000eb80a01007387 */ /* 0x004fe20000100a00 */
[----:B------:R0:W-:Y:S03]  /*18fa0*/  STL.64 [R1+0xeb0], R8 ;  /* 0x000eb00801007387 */ /* 0x0001e60000100a00 */
[----:B0-----:R-:W2:Y:S01]  /*18fb0*/  LDL.LU R8, [R1+0x120] ;  /* 0x0001200001087983 */ /* 0x001ea20000300800 */
[----:B------:R-:W2:Y:S02]  /*18fc0*/  LDL.LU R9, [R1+0x124] ;  /* 0x0001240001097983 */ /* 0x000ea40000300800 */
[----:B------:R-:W2:Y:S02]  /*18fd0*/  LDL.LU R10, [R1+0x128] ;  /* 0x00012800010a7983 */ /* 0x000ea40000300800 */
[----:B------:R-:W2:Y:S01]  /*18fe0*/  LDL.LU R11, [R1+0x12c] ;  /* 0x00012c00010b7983 */ /* 0x000ea20000300800 */
[----:B------:R0:W-:Y:S01]  /*18ff0*/  STL.64 [R1+0xe48], R14 ;  /* 0x000e480e01007387 */ /* 0x0001e20000100a00 */
[----:B----4-:R1:W-:Y:S02]  /*19000*/  STL.64 [R1+0xe40], R12 ;  /* 0x000e400c01007387 */ /* 0x0103e40000100a00 */
[----:B0-----:R-:W-:-:S02]  /*19010*/  IMAD.MOV.U32 R14, RZ, RZ, R18 ;  /* 0x000000ffff0e7224 */ /* 0x001fc400078e0012 */
[----:B-1----:R-:W-:Y:S02]  /*19020*/  IMAD.MOV.U32 R12, RZ, RZ, R0 ;  /* 0x000000ffff0c7224 */ /* 0x002fe400078e0000 */
[----:B------:R-:W-:Y:S01]  /*19030*/  IMAD.MOV.U32 R15, RZ, RZ, R19 ;  /* 0x000000ffff0f7224 */ /* 0x000fe200078e0013 */
[----:B------:R-:W4:Y:S01]  /*19040*/  LDL.LU R0, [R1+0xf00] ;  /* 0x000f000001007983 */ /* 0x000f220000300800 */
[----:B------:R-:W-:Y:S02]  /*19050*/  IMAD.MOV.U32 R13, RZ, RZ, R3 ;  /* 0x000000ffff0d7224 */ /* 0x000fe400078e0003 */
[----:B------:R-:W2:Y:S02]  /*19060*/  LDL.LU R3, [R1+0xefc] ;  /* 0x000efc0001037983 */ /* 0x000ea40000300800 */
[----:B------:R-:W2:Y:S01]  /*19070*/  LDL.LU R18, [R1+0xef8] ;  /* 0x000ef80001127983 */ /* 0x000ea20000300800 */
[----:B------:R-:W2:Y:S01]  /*19080*/  LDL.LU R19, [R1+0xef4] ;  /* 0x000ef40001137983 */ /* 0x000ea20000300800 */
[----:B------:R-:W-:Y:S02]  /*19090*/  STL.64 [R1+0xe58], R14 ;  /* 0x000e580e01007387 */ /* 0x000fe40000100a00 */
[----:B------:R0:W-:Y:S02]  /*190a0*/  STL.64 [R1+0xe50], R12 ;  /* 0x000e500c01007387 */ /* 0x0001e40000100a00 */
[----:B0-----:R-:W2:Y:S01]  /*190b0*/  LDL.LU R12, [R1+0xc0] ;  /* 0x0000c000010c7983 */ /* 0x001ea20000300800 */
[----:B------:R-:W-:-:S02]  /*190c0*/  IMAD.MOV.U32 R14, RZ, RZ, R29 ;  /* 0x000000ffff0e7224 */ /* 0x000fc400078e001d */
[----:B---3--:R-:W-:Y:S02]  /*190d0*/  IMAD.MOV.U32 R15, RZ, RZ, R28 ;  /* 0x000000ffff0f7224 */ /* 0x008fe400078e001c */
[----:B------:R-:W-:Y:S02]  /*190e0*/  IMAD.MOV.U32 R13, RZ, RZ, R2 ;  /* 0x000000ffff0d7224 */ /* 0x000fe400078e0002 */
[----:B------:R-:W3:Y:S01]  /*190f0*/  LDL.LU R2, [R1+0xef0] ;  /* 0x000ef00001027983 */ /* 0x000ee20000300800 */
[----:B------:R-:W-:Y:S03]  /*19100*/  STL.64 [R1+0xe68], R14 ;  /* 0x000e680e01007387 */ /* 0x000fe60000100a00 */
[----:B--2---:R0:W-:Y:S02]  /*19110*/  STL.64 [R1+0xe60], R12 ;  /* 0x000e600c01007387 */ /* 0x0041e40000100a00 */
[----:B0-----:R-:W-:-:S02]  /*19120*/  IMAD.MOV.U32 R12, RZ, RZ, R19 ;  /* 0x000000ffff0c7224 */ /* 0x001fc400078e0013 */
[----:B------:R-:W-:Y:S02]  /*19130*/  IMAD.MOV.U32 R13, RZ, RZ, R18 ;  /* 0x000000ffff0d7224 */ /* 0x000fe400078e0012 */
[C---:B------:R-:W-:Y:S01]  /*19140*/  HMMA.16816.F32 R16, R20.reuse, R16, R4 ;  /* 0x000000101410723c */ /* 0x040fe20000001804 */
[----:B------:R-:W2:Y:S01]  /*19150*/  LDL.LU.64 R6, [R1+0xee8] ;  /* 0x000ee80001067983 */ /* 0x000ea20000300a00 */
[----:B------:R-:W2:Y:S02]  /*19160*/  LDL.LU.64 R4, [R1+0xee0] ;  /* 0x000ee00001047983 */ /* 0x000ea40000300a00 */
[----:B----4-:R-:W-:Y:S11]  /*19170*/  IMAD.MOV.U32 R15, RZ, RZ, R0 ;  /* 0x000000ffff0f7224 */ /* 0x010ff600078e0000 */
[----:B------:R-:W-:Y:S08]  /*19180*/  @!UPT UIADD3 URZ, URZ, URZ, URZ ;  /* 0x0000003f3f3ff290 */ /* 0x000ff0000fffe03f */
[----:B------:R-:W-:Y:S01]  /*19190*/  STL [R1+0xe4], R17 ;  /* 0x0000e41101007387 */ /* 0x000fe20000100800 */
[----:B------:R0:W-:Y:S02]  /*191a0*/  STL.64 [R1+0xe8], R18 ;  /* 0x0000e81201007387 */ /* 0x0001e40000100a00 */
[----:B------:R-:W-:Y:S01]  /*191b0*/  IMAD.MOV.U32 R0, RZ, RZ, R16 ;  /* 0x000000ffff007224 */ /* 0x000fe200078e0010 */
[----:B0-----:R-:W2:Y:S01]  /*191c0*/  LDL.LU.64 R18, [R1+0xed8] ;  /* 0x000ed80001127983 */ /* 0x001ea20000300a00 */
[----:B------:R-:W2:Y:S02]  /*191d0*/  LDL.LU.64 R16, [R1+0xed0] ;  /* 0x000ed00001107983 */ /* 0x000ea40000300a00 */
[----:B--2---:R-:W-:Y:S01]  /*191e0*/  HMMA.16816.F32 R20, R20, R4, R16 ;  /* 0x000000041414723c */ /* 0x004fe20000001810 */
[----:B------:R-:W2:Y:S01]  /*191f0*/  LDL.LU.64 R18, [R1+0xec8] ;  /* 0x000ec80001127983 */ /* 0x000ea20000300a00 */
[----:B------:R-:W2:Y:S11]  /*19200*/  LDL.LU.64 R16, [R1+0xec0] ;  /* 0x000ec00001107983 */ /* 0x000eb60000300a00 */
[----:B------:R-:W-:Y:S10]  /*19210*/  @!UPT UIADD3 URZ, URZ, URZ, URZ ;  /* 0x0000003f3f3ff290 */ /* 0x000ff4000fffe03f */
[----:B------:R-:W-:Y:S01]  /*19220*/  STL.64 [R1+0xda8], R22 ;  /* 0x000da81601007387 */ /* 0x000fe20000100a00 */
[----:B------:R0:W-:Y:S03]  /*19230*/  STL.64 [R1+0xda0], R20 ;  /* 0x000da01401007387 */ /* 0x0001e60000100a00 */
[----:B0-----:R-:W4:Y:S01]  /*19240*/  LDL.LU.64 R20, [R1+0x80] ;  /* 0x0000800001147983 */ /* 0x001f220000300a00 */
[----:B------:R-:W3:Y:S01]  /*19250*/  LDL.LU.64 R22, [R1+0x88] ;  /* 0x0000880001167983 */ /* 0x000ee20000300a00 */
[C---:B--2---:R-:W-:Y:S02]  /*19260*/  HMMA.16816.F32 R24, R16.reuse, R24, R8 ;  /* 0x000000181018723c */ /* 0x044fe40000001808 */
[----:B------:R-:W2:Y:S01]  /*19270*/  LDL.LU.64 R10, [R1+0xeb8] ;  /* 0x000eb800010a7983 */ /* 0x000ea20000300a00 */
[----:B------:R-:W2:Y:S11]  /*19280*/  LDL.LU.64 R8, [R1+0xeb0] ;  /* 0x000eb00001087983 */ /* 0x000eb60000300a00 */
[----:B------:R-:W-:Y:S09]  /*19290*/  @!UPT UIADD3 URZ, URZ, URZ, URZ ;  /* 0x0000003f3f3ff290 */ /* 0x000ff2000fffe03f */
[----:B------:R0:W-:Y:S01]  /*192a0*/  STL.64 [R1+0xf0], R24 ;  /* 0x0000f01801007387 */ /* 0x0001e20000100a00 */
[----:B------:R-:W-:Y:S02]  /*192b0*/  IMAD.MOV.U32 R29, RZ, RZ, R26 ;  /* 0x000000ffff1d7224 */ /* 0x000fe400078e001a */
[----:B------:R-:W-:Y:S02]  /*192c0*/  IMAD.MOV.U32 R28, RZ, RZ, R27 ;  /* 0x000000ffff1c7224 */ /* 0x000fe400078e001b */
[----:B------:R-:W2:Y:S04]  /*192d0*/  LDL.LU.64 R26, [R1+0xea8] ;  /* 0x000ea800011a7983 */ /* 0x000ea80000300a00 */
[----:B0-----:R-:W2:Y:S02]  /*192e0*/  LDL.LU.64 R24, [R1+0xea0] ;  /* 0x000ea00001187983 */ /* 0x001ea40000300a00 */
[C---:B--2---:R-:W-:Y:S11]  /*192f0*/  HMMA.16816.F32 R8, R16.reuse, R24, R8 ;  /* 0x000000181008723c */ /* 0x044ff60000001808 */
[----:B------:R-:W-:Y:S11]  /*19300*/  @!UPT UIADD3 URZ, URZ, URZ, URZ ;  /* 0x0000003f3f3ff290 */ /* 0x000ff6000fffe03f */
[----:B------:R-:W-:Y:S01]  /*19310*/  @!UPT UIADD3 URZ, URZ, URZ, URZ ;  /* 0x0000003f3f3ff290 */ /* 0x000fe2000fffe03f */
[----:B------:R-:W-:Y:S01]  /*19320*/  STL.64 [R1+0x110], R8 ;  /* 0x0001100801007387 */ /* 0x000fe20000100a00 */
[----:B------:R0:W-:Y:S03]  /*19330*/  STL.64 [R1+0x118], R10 ;  /* 0x0001180a01007387 */ /* 0x0001e60000100a00 */
[----:B0-----:R-:W4:Y:S01]  /*19340*/  LDL.LU.64 R10, [R1+0xe98] ;  /* 0x000e9800010a7983 */ /* 0x001f220000300a00 */
[----:B------:R-:W4:Y:S02]  /*19350*/  LDL.LU.64 R8, [R1+0xe90] ;  /* 0x000e900001087983 */ /* 0x000f240000300a00 */
[C---:B----4-:R-:W-:Y:S11]  /*19360*/  HMMA.16816.F32 R8, R16.reuse, R20, R8 ;  /* 0x000000141008723c */ /* 0x050ff60000001808 */
[----:B------:R-:W-:Y:S11]  /*19370*/  @!UPT UIADD3 URZ, URZ, URZ, URZ ;  /* 0x0000003f3f3ff290 */ /* 0x000ff6000fffe03f */
[----:B------:R-:W-:Y:S01]  /*19380*/  @!UPT UIADD3 URZ, URZ, URZ, URZ ;  /* 0x0000003f3f3ff290 */ /* 0x000fe2000fffe03f */
[----:B------:R-:W-:Y:S01]  /*19390*/  STL.64 [R1+0x120], R8 ;  /* 0x0001200801007387 */ /* 0x000fe20000100a00 */
[----:B------:R0:W-:Y:S03]  /*193a0*/  STL.64 [R1+0x128], R10 ;  /* 0x0001280a01007387 */ /* 0x0001e60000100a00 */
[----:B0-----:R-:W2:Y:S01]  /*193b0*/  LDL.LU.64 R10, [R1+0xe88] ;  /* 0x000e8800010a7983 */ /* 0x001ea20000300a00 */
[----:B------:R-:W2:Y:S02]  /*193c0*/  LDL.LU.64 R8, [R1+0xe80] ;  /* 0x000e800001087983 */ /* 0x000ea40000300a00 */
[----:B------:R-:W4:Y:S01]  /*193d0*/  LDL R21, [R1+0x1f0] ;  /* 0x0001f00001157983 */ /* 0x000f220000100800 */
[----:B--2---:R-:W-:Y:S01]  /*193e0*/  HMMA.16816.F32 R16, R16, R4, R8 ;  /* 0x000000041010723c */ /* 0x004fe20000001808 */
[----:B------:R-:W2:Y:S01]  /*193f0*/  LDL.LU.64 R10, [R1+0xe78] ;  /* 0x000e7800010a7983 */ /* 0x000ea20000300a00 */
[----:B------:R-:W2:Y:S11]  /*19400*/  LDL.LU.64 R8, [R1+0xe70] ;  /* 0x000e700001087983 */ /* 0x000eb60000300a00 */
[----:B------:R-:W-:Y:S10]  /*19410*/  @!UPT UIADD3 URZ, URZ, URZ, URZ ;  /* 0x0000003f3f3ff290 */ /* 0x000ff4000fffe03f */
[----:B------:R-:W-:Y:S01]  /*19420*/  STL.64 [R1+0x100], R16 ;  /* 0x0001001001007387 */ /* 0x000fe20000100a00 */
[----:B------:R-:W-:Y:S02]  /*19430*/  STL.64 [R1+0x108], R18 ;  /* 0x0001081201007387 */ /* 0x000fe40000100a00 */
[----:B---3--:R-:W0:Y:S02]  /*19440*/  LDSM.16.MT88.4 R16, [R2+0x5080] ;  /* 0x005080000210783b */ /* 0x008e240000004200 */
[----:B0-----:R-:W-:Y:S02]  /*19450*/  STL [R1+0xd98], R19 ;  /* 0x000d981301007387 */ /* 0x001fe40000100800 */
[----:B------:R0:W-:Y:S02]  /*19460*/  STL [R1+0xdc8], R18 ;  /* 0x000dc81201007387 */ /* 0x0001e40000100800 */
[----:B------:R-:W-:Y:S01]  /*19470*/  STL.64 [R1+0xdc0], R16 ;  /* 0x000dc01001007387 */ /* 0x000fe20000100a00 */
[----:B0-----:R-:W2:Y:S01]  /*19480*/  LDL.64 R18, [R1+0x58] ;  /* 0x0000580001127983 */ /* 0x001ea20000100a00 */
[----:B------:R-:W-:-:S07]  /*19490*/  IMAD.MOV.U32 R14, RZ, RZ, R3 ;  /* 0x000000ffff0e7224 */ /* 0x000fce00078e0003 */
[C---:B--2---:R-:W-:Y:S11]  /*194a0*/  HMMA.16816.F32 R12, R8.reuse, R18, R12 ;  /* 0x00000012080c723c */ /* 0x044ff6000000180c */
[----:B------:R-:W-:Y:S11]  /*194b0*/  @!UPT UIADD3 URZ, URZ, URZ, URZ ;  /* 0x0000003f3f3ff290 */ /* 0x000ff6000fffe03f */
[----:B------:R-:W-:Y:S01]  /*194c0*/  @!UPT UIADD3 URZ, URZ, URZ, URZ ;  /* 0x0000003f3f3ff290 */ /* 0x000fe2000fffe03f */
[----:B------:R-:W-:Y:S01]  /*194d0*/  STL.64 [R1+0xd0], R12 ;  /* 0x0000d00c01007387 */ /* 0x000fe20000100a00 */
[----:B------:R0:W-:Y:S03]  /*194e0*/  STL.64 [R1+0xd8], R14 ;  /* 0x0000d80e01007387 */ /* 0x0001e60000100a00 */
[----:B0-----:R-:W2:Y:S01]  /*194f0*/  LDL.LU.64 R14, [R1+0xe68] ;  /* 0x000e6800010e7983 */ /* 0x001ea20000300a00 */
        /* <DEDUP_REMOVED lines=30> */
[----:B------:R-:W-:Y:S02]  /*196e0*/  IMAD.MOV.U32 R17, RZ, RZ, R26 ;  /* 0x000000ffff117224 */ /* 0x000fe400078e001a */
[----:B------:R-:W-:Y:S01]  /*196f0*/  IMAD.MOV.U32 R16, RZ, RZ, R27 ;  /* 0x000000ffff107224 */ /* 0x000fe200078e001b */
[C---:B--2---:R-:W-:Y:S11]  /*19700*/  HMMA.16816.F32 R12, R8.reuse, R26, R12 ;  /* 0x0000001a080c723c */ /* 0x044ff6000000180c */
[----:B------:R-:W-:Y:S11]  /*19710*/  @!UPT UIADD3 URZ, URZ, URZ, URZ ;  /* 0x0000003f3f3ff290 */ /* 0x000ff6000fffe03f */
[----:B------:R-:W-:Y:S01]  /*19720*/  @!UPT UIADD3 URZ, URZ, URZ, URZ ;  /* 0x0000003f3f3ff290 */ /* 0x000fe2000fffe03f */
[----:B------:R-:W-:Y:S01]  /*19730*/  STL.64 [R1+0x1a0], R12 ;  /* 0x0001a00c01007387 */ /* 0x000fe20000100a00 */
[----:B------:R0:W-:Y:S03]  /*19740*/  STL.64 [R1+0x1a8], R14 ;  /* 0x0001a80e01007387 */ /* 0x0001e60000100a00 */
[----:B0-----:R-:W2:Y:S01]  /*19750*/  LDL.LU.64 R14, [R1+0xe08] ;  /* 0x000e0800010e7983 */ /* 0x001ea20000300a00 */
[----:B------:R-:W2:Y:S02]  /*19760*/  LDL.LU.64 R12, [R1+0xe00] ;  /* 0x000e0000010c7983 */ /* 0x000ea40000300a00 */
[----:B------:R-:W3:Y:S02]  /*19770*/  LDL.LU.64 R26, [R1+0xdf8] ;  /* 0x000df800011a7983 */ /* 0x000ee40000300a00 */
[----:B------:R-:W3:Y:S02]  /*19780*/  LDL.LU.64 R24, [R1+0xdf0] ;  /* 0x000df00001187983 */ /* 0x000ee40000300a00 */
[C---:B---3--:R-:W-:Y:S11]  /*19790*/  HMMA.16816.F32 R24, R8.reuse, R22, R24 ;  /* 0x000000160818723c */ /* 0x048ff60000001818 */
[----:B------:R-:W-:Y:S11]  /*197a0*/  @!UPT UIADD3 URZ, URZ, URZ, URZ ;  /* 0x0000003f3f3ff290 */ /* 0x000ff6000fffe03f */
[----:B------:R-:W-:Y:S01]  /*197b0*/  @!UPT UIADD3 URZ, URZ, URZ, URZ ;  /* 0x0000003f3f3ff290 */ /* 0x000fe2000fffe03f */
[----:B------:R-:W-:Y:S01]  /*197c0*/  STL.64 [R1+0x190], R24 ;  /* 0x0001901801007387 */ /* 0x000fe20000100a00 */
[----:B------:R0:W-:Y:S03]  /*197d0*/  STL.64 [R1+0x198], R26 ;  /* 0x0001981a01007387 */ /* 0x0001e60000100a00 */
[----:B0-----:R-:W3:Y:S01]  /*197e0*/  LDL.LU.64 R26, [R1+0xde8] ;  /* 0x000de800011a7983 */ /* 0x001ee20000300a00 */
[----:B------:R-:W3:Y:S02]  /*197f0*/  LDL.LU.64 R24, [R1+0xde0] ;  /* 0x000de00001187983 */ /* 0x000ee40000300a00 */
[----:B------:R-:W-:Y:S02]  /*19800*/  STL.64 [R1+0xdb0], R22 ;  /* 0x000db01601007387 */ /* 0x000fe40000100a00 */
[----:B------:R-:W-:Y:S02]  /*19810*/  IMAD.MOV.U32 R3, RZ, RZ, R6 ;  /* 0x000000ffff037224 */ /* 0x000fe400078e0006 */
[----:B------:R-:W-:Y:S01]  /*19820*/  IMAD.MOV.U32 R2, RZ, RZ, R7 ;  /* 0x000000ffff027224 */ /* 0x000fe200078e0007 */
[----:B---3--:R-:W-:Y:S11]  /*19830*/  HMMA.16816.F32 R8, R8, R6, R24 ;  /* 0x000000060808723c */ /* 0x008ff60000001818 */
[----:B------:R-:W-:Y:S11]  /*19840*/  @!UPT UIADD3 URZ, URZ, URZ, URZ ;  /* 0x0000003f3f3ff290 */ /* 0x000ff6000fffe03f */
[----:B------:R-:W-:Y:S01]  /*19850*/  @!UPT UIADD3 URZ, URZ, URZ, URZ ;  /* 0x0000003f3f3ff290 */ /* 0x000fe2000fffe03f */
[----:B------:R-:W-:Y:S01]  /*19860*/  STL.64 [R1+0x90], R8 ;  /* 0x0000900801007387 */ /* 0x000fe20000100a00 */
[----:B------:R0:W-:Y:S02]  /*19870*/  STL.64 [R1+0x98], R10 ;  /* 0x0000980a01007387 */ /* 0x0001e40000100a00 */
[----:B------:R-:W3:Y:S02]  /*19880*/  LDL.LU.64 R6, [R1+0xdd8] ;  /* 0x000dd80001067983 */ /* 0x000ee40000300a00 */
[----:B------:R-:W3:Y:S01]  /*19890*/  LDL.LU.64 R4, [R1+0xdd0] ;  /* 0x000dd00001047983 */ /* 0x000ee20000300a00 */
[----:B------:R-:W3:Y:S01]  /*198a0*/  LDL.LU R24, [R1+0x10] ;  /* 0x0000100001187983 */ /* 0x000ee20000300800 */
[----:B------:R-:W3:Y:S02]  /*198b0*/  LDL.LU R25, [R1+0x14] ;  /* 0x0000140001197983 */ /* 0x000ee40000300800 */
[----:B------:R-:W3:Y:S02]  /*198c0*/  LDL.LU R26, [R1+0x18] ;  /* 0x00001800011a7983 */ /* 0x000ee40000300800 */
[----:B------:R-:W3:Y:S02]  /*198d0*/  LDL.LU R27, [R1+0x1c] ;  /* 0x00001c00011b7983 */ /* 0x000ee40000300800 */
[----:B0-----:R-:W-:-:S02]  /*198e0*/  IMAD.MOV.U32 R10, RZ, RZ, R17 ;  /* 0x000000ffff0a7224 */ /* 0x001fc400078e0011 */
[----:B------:R-:W-:Y:S01]  /*198f0*/  IMAD.MOV.U32 R11, RZ, RZ, R16 ;  /* 0x000000ffff0b7224 */ /* 0x000fe200078e0010 */
[C---:B---3--:R-:W-:Y:S07]  /*19900*/  HMMA.16816.F32 R24, R4.reuse, R18, R24 ;  /* 0x000000120418723c */ /* 0x048fee0000001818 */
[----:B------:R-:W-:Y:S02]  /*19910*/  IMAD.MOV.U32 R19, RZ, RZ, R18 ;  /* 0x000000ffff137224 */ /* 0x000fe400078e0012 */
[----:B------:R-:W3:Y:S11]  /*19920*/  LDL.LU R18, [R1+0xdc8] ;  /* 0x000dc80001127983 */ /* 0x000ef60000300800 */
[----:B------:R-:W-:Y:S03]  /*19930*/  @!UPT UIADD3 URZ, URZ, URZ, URZ ;  /* 0x0000003f3f3ff290 */ /* 0x000fe6000fffe03f */
[----:B------:R-:W-:Y:S01]  /*19940*/  STL.64 [R1+0x180], R24 ;  /* 0x0001801801007387 */ /* 0x000fe20000100a00 */
[----:B------:R2:W-:Y:S02]  /*19950*/  STL.64 [R1+0x188], R26 ;  /* 0x0001881a01007387 */ /* 0x0005e40000100a00 */
[----:B------:R-:W3:Y:S01]  /*19960*/  LDL.LU.64 R16, [R1+0xdc0] ;  /* 0x000dc00001107983 */ /* 0x000ee20000300a00 */
[----:B--2---:R-:W-:Y:S07]  /*19970*/  HMMA.16816.F32 R24, R4, R10, R12 ;  /* 0x0000000a0418723c */ /* 0x004fee000000180c */
[----:B------:R-:W-:-:S02]  /*19980*/  IMAD.MOV.U32 R12, RZ, RZ, R0 ;  /* 0x000000ffff0c7224 */ /* 0x000fc400078e0000 */
[----:B------:R-:W2:Y:S11]  /*19990*/  LDL.LU R0, [R1+0xdb8] ;  /* 0x000db80001007983 */ /* 0x000eb60000300800 */
[----:B------:R-:W-:Y:S03]  /*199a0*/  @!UPT UIADD3 URZ, URZ, URZ, URZ ;  /* 0x0000003f3f3ff290 */ /* 0x000fe6000fffe03f */
[----:B------:R-:W-:Y:S01]  /*199b0*/  STL.64 [R1+0x170], R24 ;  /* 0x0001701801007387 */ /* 0x000fe20000100a00 */
[----:B------:R-:W-:Y:S02]  /*199c0*/  STL.64 [R1+0x178], R26 ;  /* 0x0001781a01007387 */ /* 0x000fe40000100a00 */
[----:B----4-:R-:W0:Y:S04]  /*199d0*/  LDSM.16.MT88.4 R24, [R21+0x6000] ;  /* 0x006000001518783b */ /* 0x010e280000004200 */
[----:B------:R-:W4:Y:S01]  /*199e0*/  LDL.LU R13, [R1+0xe4] ;  /* 0x0000e400010d7983 */ /* 0x000f220000300800 */
[----:B------:R-:W4:Y:S01]  /*199f0*/  LDL.LU R14, [R1+0xe8] ;  /* 0x0000e800010e7983 */ /* 0x000f220000300800 */
[----:B------:R-:W4:Y:S03]  /*19a00*/  LDL.LU R15, [R1+0xec] ;  /* 0x0000ec00010f7983 */ /* 0x000f260000300800 */
[----:B0-----:R-:W-:Y:S01]  /*19a10*/  STL.64 [R1+0xd58], R26 ;  /* 0x000d581a01007387 */ /* 0x001fe20000100a00 */
[----:B------:R-:W-:Y:S03]  /*19a20*/  STL.64 [R1+0xd50], R24 ;  /* 0x000d501801007387 */ /* 0x000fe60000100a00 */
[----:B--2---:R-:W0:Y:S04]  /*19a30*/  LDSM.16.M88.4 R20, [R0+0x8080] ;  /* 0x008080000014783b */ /* 0x004e280000000200 */
[----:B0-----:R-:W-:Y:S01]  /*19a40*/  STL.64 [R1+0x40], R20 ;  /* 0x0000401401007387 */ /* 0x001fe20000100a00 */
[----:B------:R-:W-:Y:S02]  /*19a50*/  STL.64 [R1+0x48], R22 ;  /* 0x0000481601007387 */ /* 0x000fe40000100a00 */
[----:B------:R-:W0:Y:S02]  /*19a60*/  LDSM.16.M88.4 R20, [R0+0x9080] ;  /* 0x009080000014783b */ /* 0x000e240000000200 */
[----:B0-----:R-:W-:Y:S02]  /*19a70*/  STL.64 [R1+0x30], R20 ;  /* 0x0000301401007387 */ /* 0x001fe40000100a00 */
[----:B------:R0:W-:Y:S02]  /*19a80*/  STL.64 [R1+0x38], R22 ;  /* 0x0000381601007387 */ /* 0x0001e40000100a00 */
[----:B0-----:R-:W4:Y:S02]  /*19a90*/  LDL.LU.64 R22, [R1+0xdb0] ;  /* 0x000db00001167983 */ /* 0x001f240000300a00 */
[----:B----4-:R-:W-:Y:S01]  /*19aa0*/  HMMA.16816.F32 R12, R4, R22, R12 ;  /* 0x00000016040c723c */ /* 0x010fe2000000180c */
[----:B------:R-:W-:-:S02]  /*19ab0*/  IMAD.MOV.U32 R25, RZ, RZ, R22 ;  /* 0x000000ffff197224 */ /* 0x000fc400078e0016 */
[----:B------:R-:W-:Y:S11]  /*19ac0*/  IMAD.MOV.U32 R24, RZ, RZ, R23 ;  /* 0x000000ffff187224 */ /* 0x000ff600078e0017 */
[----:B------:R-:W-:Y:S09]  /*19ad0*/  @!UPT UIADD3 URZ, URZ, URZ, URZ ;  /* 0x0000003f3f3ff290 */ /* 0x000ff2000fffe03f */
[----:B------:R-:W-:Y:S01]  /*19ae0*/  STL.64 [R1+0x160], R12 ;  /* 0x0001600c01007387 */ /* 0x000fe20000100a00 */
[----:B------:R-:W-:Y:S02]  /*19af0*/  STL.64 [R1+0x168], R14 ;  /* 0x0001680e01007387 */ /* 0x000fe40000100a00 */
[----:B------:R-:W2:Y:S02]  /*19b00*/  LDL.LU.64 R22, [R1+0xda8] ;  /* 0x000da80001167983 */ /* 0x000ea40000300a00 */
[----:B------:R-:W2:Y:S01]  /*19b10*/  LDL.LU.64 R20, [R1+0xda0] ;  /* 0x000da00001147983 */ /* 0x000ea20000300a00 */
[----:B------:R-:W0:Y:S01]  /*19b20*/  LDSM.16.M88.4 R12, [R0+0xa080] ;  /* 0x00a08000000c783b */ /* 0x000e220000000200 */
[----:B------:R-:W-:Y:S02]  /*19b30*/  IMAD.MOV.U32 R26, RZ, RZ, R3 ;  /* 0x000000ffff1a7224 */ /* 0x000fe400078e0003 */
[----:B------:R-:W-:Y:S02]  /*19b40*/  IMAD.MOV.U32 R27, RZ, RZ, R2 ;  /* 0x000000ffff1b7224 */ /* 0x000fe400078e0002 */
[----:B0-----:R-:W-:-:S02]  /*19b50*/  IMAD.MOV.U32 R9, RZ, RZ, R12 ;  /* 0x000000ffff097224 */ /* 0x001fc400078e000c */
[----:B------:R-:W-:Y:S01]  /*19b60*/  IMAD.MOV.U32 R8, RZ, RZ, R13 ;  /* 0x000000ffff087224 */ /* 0x000fe200078e000d */
[----:B------:R-:W-:Y:S01]  /*19b70*/  STL.64 [R1+0x20], R12 ;  /* 0x0000200c01007387 */ /* 0x000fe20000100a00 */
[----:B------:R-:W-:Y:S02]  /*19b80*/  IMAD.MOV.U32 R2, RZ, RZ, R15 ;  /* 0x000000ffff027224 */ /* 0x000fe400078e000f */
[----:B------:R-:W-:Y:S02]  /*19b90*/  IMAD.MOV.U32 R3, RZ, RZ, R14 ;  /* 0x000000ffff037224 */ /* 0x000fe400078e000e */
[----:B------:R-:W-:Y:S01]  /*19ba0*/  STL.64 [R1+0xd90], R10 ;  /* 0x000d900a01007387 */ /* 0x000fe20000100a00 */
[----:B------:R0:W-:Y:S04]  /*19bb0*/  STL.64 [R1+0xd88], R8 ;  /* 0x000d880801007387 */ /* 0x0001e80000100a00 */
[----:B------:R-:W1:Y:S04]  /*19bc0*/  LDSM.16.M88.4 R12, [R0+0xb080] ;  /* 0x00b08000000c783b */ /* 0x000e680000000200 */
[----:B0-----:R-:W3:Y:S01]  /*19bd0*/  LDL.LU R8, [R1+0xf0] ;  /* 0x0000f00001087983 */ /* 0x001ee20000300800 */
[----:B------:R-:W3:Y:S02]  /*19be0*/  LDL.LU R9, [R1+0xf4] ;  /* 0x0000f40001097983 */ /* 0x000ee40000300800 */
[----:B------:R-:W-:-:S02]  /*19bf0*/  IMAD.MOV.U32 R10, RZ, RZ, R29 ;  /* 0x000000ffff0a7224 */ /* 0x000fc400078e001d */
[----:B------:R-:W-:Y:S01]  /*19c00*/  STL [R1+0xc6c], R2 ;  /* 0x000c6c0201007387 */ /* 0x000fe20000100800 */
[----:B------:R-:W-:Y:S01]  /*19c10*/  STL [R1+0xc68], R3 ;  /* 0x000c680301007387 */ /* 0x000fe20000100800 */
[----:B------:R-:W-:Y:S01]  /*19c20*/  IMAD.MOV.U32 R11, RZ, RZ, R28 ;  /* 0x000000ffff0b7224 */ /* 0x000fe200078e001c */
[----:B--2---:R-:W-:Y:S11]  /*19c30*/  HMMA.16816.F32 R4, R4, R26, R20 ;  /* 0x0000001a0404723c */ /* 0x004ff60000001814 */
[----:B------:R-:W-:Y:S11]  /*19c40*/  @!UPT UIADD3 URZ, URZ, URZ, URZ ;  /* 0x0000003f3f3ff290 */ /* 0x000ff6000fffe03f */
[----:B------:R-:W-:Y:S01]  /*19c50*/  @!UPT UIADD3 URZ, URZ, URZ, URZ ;  /* 0x0000003f3f3ff290 */ /* 0x000fe2000fffe03f */
[----:B------:R-:W-:Y:S01]  /*19c60*/  STL.64 [R1+0x150], R4 ;  /* 0x0001500401007387 */ /* 0x000fe20000100a00 */
[----:B------:R-:W-:Y:S02]  /*19c70*/  IMAD.MOV.U32 R29, RZ, RZ, R6 ;  /* 0x000000ffff1d7224 */ /* 0x000fe400078e0006 */
[----:B------:R-:W-:Y:S02]  /*19c80*/  IMAD.MOV.U32 R6, RZ, RZ, R19 ;  /* 0x000000ffff067224 */ /* 0x000fe400078e0013 */
[----:B------:R-:W-:Y:S01]  /*19c90*/  IMAD.MOV.U32 R28, RZ, RZ, R7 ;  /* 0x000000ffff1c7224 */ /* 0x000fe200078e0007 */
[----:B------:R-:W3:Y:S01]  /*19ca0*/  LDL.LU R19, [R1+0xd98] ;  /* 0x000d980001137983 */ /* 0x000ee20000300800 */
[----:B------:R-:W3:Y:S02]  /*19cb0*/  LDL.LU R7, [R1+0x5c] ;  /* 0x00005c0001077983 */ /* 0x000ee40000300800 */
[----:B------:R-:W-:Y:S02]  /*19cc0*/  STL.64 [R1+0xd68], R26 ;  /* 0x000d681a01007387 */ /* 0x000fe40000100a00 */
[----:B------:R-:W2:Y:S01]  /*19cd0*/  LDL R23, [R1+0x1f0] ;  /* 0x0001f00001177983 */ /* 0x000ea20000100800 */
[----:B------:R-:W-:Y:S01]  /*19ce0*/  STL [R1+0xd24], R28 ;  /* 0x000d241c01007387 */ /* 0x000fe20000100800 */
[----:B------:R-:W-:Y:S02]  /*19cf0*/  STL [R1+0xd20], R29 ;  /* 0x000d201d01007387 */ /* 0x000fe40000100800 */
[----:B-1----:R0:W-:Y:S02]  /*19d00*/  STL [R1+0xc34], R14 ;  /* 0x000c340e01007387 */ /* 0x0021e40000100800 */
[----:B0-----:R-:W4:Y:S01]  /*19d10*/  LDL R14, [R1+0x954] ;  /* 0x00095400010e7983 */ /* 0x001f220000100800 */
[----:B------:R-:W-:Y:S02]  /*19d20*/  STL [R1+0xc30], R15 ;  /* 0x000c300f01007387 */ /* 0x000fe40000100800 */
[----:B------:R-:W-:-:S02]  /*19d30*/  IMAD.MOV.U32 R26, RZ, RZ, R25 ;  /* 0x000000ffff1a7224 */ /* 0x000fc400078e0019 */
[----:B------:R-:W-:Y:S01]  /*19d40*/  IMAD.MOV.U32 R27, RZ, RZ, R24 ;  /* 0x000000ffff1b7224 */ /* 0x000fe200078e0018 */
[----:B---3--:R-:W-:Y:S01]  /*19d50*/  HMMA.16816.F32 R4, R16, R6, R8 ;  /* 0x000000061004723c */ /* 0x008fe20000001808 */
[----:B------:R-:W3:Y:S01]  /*19d60*/  LDL.LU.64 R10, [R1+0xd90] ;  /* 0x000d9000010a7983 */ /* 0x000ee20000300a00 */
[----:B------:R-:W3:Y:S11]  /*19d70*/  LDL.LU.64 R8, [R1+0xd88] ;  /* 0x000d880001087983 */ /* 0x000ef60000300a00 */
[----:B------:R-:W-:Y:S10]  /*19d80*/  @!UPT UIADD3 URZ, URZ, URZ, URZ ;  /* 0x0000003f3f3ff290 */ /* 0x000ff4000fffe03f */
[----:B------:R-:W-:Y:S01]  /*19d90*/  STL.64 [R1+0x50], R4 ;  /* 0x0000500401007387 */ /* 0x000fe20000100a00 */
[----:B------:R-:W-:Y:S02]  /*19da0*/  STL [R1+0x58], R6 ;  /* 0x0000580601007387 */ /* 0x000fe40000100800 */
[----:B------:R-:W-:Y:S02]  /*19db0*/  IMAD.MOV.U32 R0, RZ, RZ, R7 ;  /* 0x000000ffff007224 */ /* 0x000fe400078e0007 */
[----:B--2---:R-:W0:Y:S04]  /*19dc0*/  LDSM.16.MT88.4 R4, [R23+0x6080] ;  /* 0x006080001704783b */ /* 0x004e280000004200 */
[----:B------:R-:W-:Y:S04]  /*19dd0*/  STL [R1+0xc80], R0 ;  /* 0x000c800001007387 */ /* 0x000fe80000100800 */
[----:B0-----:R-:W-:Y:S01]  /*19de0*/  STL [R1+0x10], R4 ;  /* 0x0000100401007387 */ /* 0x001fe20000100800 */
[----:B------:R0:W-:Y:S02]  /*19df0*/  STL.64 [R1+0xd80], R26 ;  /* 0x000d801a01007387 */ /* 0x0001e40000100a00 */
[----:B------:R-:W2:Y:S02]  /*19e00*/  LDL.LU R24, [R1+0x110] ;  /* 0x0001100001187983 */ /* 0x000ea40000300800 */
[----:B------:R-:W2:Y:S01]  /*19e10*/  LDL.LU R25, [R1+0x114] ;  /* 0x0001140001197983 */ /* 0x000ea20000300800 */
[----:B0-----:R-:W2:Y:S01]  /*19e20*/  LDL.LU R26, [R1+0x118] ;  /* 0x00011800011a7983 */ /* 0x001ea20000300800 */
[----:B------:R-:W2:Y:S02]  /*19e30*/  LDL.LU R27, [R1+0x11c] ;  /* 0x00011c00011b7983 */ /* 0x000ea40000300800 */
[----:B------:R0:W-:Y:S02]  /*19e40*/  STL [R1+0xd60], R23 ;  /* 0x000d601701007387 */ /* 0x0001e40000100800 */
[----:B------:R-:W2:Y:S01]  /*19e50*/  LDL.LU R20, [R1+0x100] ;  /* 0x0001000001147983 */ /* 0x000ea20000300800 */
[----:B------:R-:W2:Y:S01]  /*19e60*/  LDL.LU R21, [R1+0x104] ;  /* 0x0001040001157983 */ /* 0x000ea20000300800 */
[----:B------:R-:W2:Y:S03]  /*19e70*/  LDL.LU R22, [R1+0x108] ;  /* 0x0001080001167983 */ /* 0x000ea60000300800 */
[----:B0-----:R-:W2:Y:S01]  /*19e80*/  LDL.LU R23, [R1+0x10c] ;  /* 0x00010c0001177983 */ /* 0x001ea20000300800 */
[----:B------:R-:W-:-:S02]  /*19e90*/  IMAD.MOV.U32 R28, RZ, RZ, R5 ;  /* 0x000000ffff1c7224 */ /* 0x000fc400078e0005 */
[----:B------:R-:W-:Y:S02]  /*19ea0*/  IMAD.MOV.U32 R29, RZ, RZ, R6 ;  /* 0x000000ffff1d7224 */ /* 0x000fe400078e0006 */
[----:B------:R-:W-:Y:S02]  /*19eb0*/  IMAD.MOV.U32 R15, RZ, RZ, R7 ;  /* 0x000000ffff0f7224 */ /* 0x000fe400078e0007 */
[----:B----4-:R-:W0:Y:S04]  /*19ec0*/  LDSM.16.MT88.4 R4, [R14+0x6000] ;  /* 0x006000000e04783b */ /* 0x010e280000004200 */
[----:B--2---:R-:W-:Y:S01]  /*19ed0*/  STL.64 [R1+0xd78], R22 ;  /* 0x000d781601007387 */ /* 0x004fe20000100a00 */
[----:B------:R1:W-:Y:S03]  /*19ee0*/  STL.64 [R1+0xd70], R20 ;  /* 0x000d701401007387 */ /* 0x0003e60000100a00 */
[----:B-1----:R-:W2:Y:S01]  /*19ef0*/  LDL.LU R20, [R1+0x120] ;  /* 0x0001200001147983 */ /* 0x002ea20000300800 */
[----:B------:R-:W2:Y:S02]  /*19f00*/  LDL.LU R21, [R1+0x124] ;  /* 0x0001240001157983 */ /* 0x000ea40000300800 */
[----:B------:R-:W2:Y:S02]  /*19f10*/  LDL.LU R22, [R1+0x128] ;  /* 0x0001280001167983 */ /* 0x000ea40000300800 */
[----:B------:R-:W2:Y:S01]  /*19f20*/  LDL.LU R23, [R1+0x12c] ;  /* 0x00012c0001177983 */ /* 0x000ea20000300800 */
[----:B0-----:R-:W-:Y:S01]  /*19f30*/  STL.64 [R1+0xcd0], R6 ;  /* 0x000cd00601007387 */ /* 0x001fe20000100a00 */
[----:B------:R3:W-:Y:S02]  /*19f40*/  STL.64 [R1+0xcc8], R4 ;  /* 0x000cc80401007387 */ /* 0x0007e40000100a00 */
[----:B---3--:R-:W-:-:S02]  /*19f50*/  IMAD.MOV.U32 R4, RZ, RZ, R9 ;  /* 0x000000ffff047224 */ /* 0x008fc400078e0009 */
[----:B------:R-:W-:-:S05]  /*19f60*/  IMAD.MOV.U32 R5, RZ, RZ, R8 ;  /* 0x000000ffff057224 */ /* 0x000fca00078e0008 */
[----:B------:R0:W-:Y:S04]  /*19f70*/  STL.64 [R1+0xd28], R4 ;  /* 0x000d280401007387 */ /* 0x0001e80000100a00 */
[----:B0-----:R-:W3:Y:S01]  /*19f80*/  LDL.LU R4, [R1+0xa0] ;  /* 0x0000a00001047983 */ /* 0x001ee20000300800 */
[----:B------:R-:W3:Y:S02]  /*19f90*/  LDL.LU R5, [R1+0xa4] ;  /* 0x0000a40001057983 */ /* 0x000ee40000300800 */
[----:B------:R-:W4:Y:S02]  /*19fa0*/  LDL.LU R6, [R1+0xa8] ;  /* 0x0000a80001067983 */ /* 0x000f240000300800 */
[----:B------:R-:W4:Y:S01]  /*19fb0*/  LDL.LU R7, [R1+0xac] ;  /* 0x0000ac0001077983 */ /* 0x000f220000300800 */
[C---:B------:R-:W-:Y:S01]  /*19fc0*/  HMMA.16816.F32 R8, R16.reuse, R10, R24 ;  /* 0x0000000a1008723c */ /* 0x040fe20000001818 */
[----:B----4-:R-:W-:Y:S01]  /*19fd0*/  STL.64 [R1+0xd38], R6 ;  /* 0x000d380601007387 */ /* 0x010fe20000100a00 */
[----:B---3--:R0:W-:Y:S03]  /*19fe0*/  STL.64 [R1+0xd30], R4 ;  /* 0x000d300401007387 */ /* 0x0081e60000100a00 */
[----:B0-----:R-:W3:Y:S01]  /*19ff0*/  LDL.LU R4, [R1+0xd0] ;  /* 0x0000d00001047983 */ /* 0x001ee20000300800 */
[----:B------:R-:W3:Y:S02]  /*1a000*/  LDL.LU R5, [R1+0xd4] ;  /* 0x0000d40001057983 */ /* 0x000ee40000300800 */
[----:B------:R-:W3:Y:S02]  /*1a010*/  LDL.LU R6, [R1+0xd8] ;  /* 0x0000d80001067983 */ /* 0x000ee40000300800 */
[----:B------:R-:W3:Y:S01]  /*1a020*/  LDL.LU R7, [R1+0xdc] ;  /* 0x0000dc0001077983 */ /* 0x000ee20000300800 */
[----:B------:R-:W2:Y:S11]  /*1a030*/  LDL.LU.64 R26, [R1+0xd80] ;  /* 0x000d8000011a7983 */ /* 0x000eb60000300a00 */
[----:B------:R-:W-:Y:S01]  /*1a040*/  @!UPT UIADD3 URZ, URZ, URZ, URZ ;  /* 0x0000003f3f3ff290 */ /* 0x000fe2000fffe03f */
[----:B------:R-:W-:Y:S02]  /*1a050*/  STL.64 [R1+0x140], R8 ;  /* 0x0001400801007387 */ /* 0x000fe40000100a00 */
[----:B------:R-:W-:Y:S02]  /*1a060*/  STL [R1+0x14c], R11 ;  /* 0x00014c0b01007387 */ /* 0x000fe40000100800 */
[----:B------:R-:W-:Y:S02]  /*1a070*/  IMAD.MOV.U32 R0, RZ, RZ, R10 ;  /* 0x000000ffff007224 */ /* 0x000fe400078e000a */
[----:B------:R-:W0:Y:S04]  /*1a080*/  LDSM.16.MT88.4 R8, [R14+0x6080] ;  /* 0x006080000e08783b */ /* 0x000e280000004200 */
[----:B------:R-:W-:Y:S01]  /*1a090*/  STL.64 [R1+0xd48], R14 ;  /* 0x000d480e01007387 */ /* 0x000fe20000100a00 */
[----:B------:R1:W-:Y:S03]  /*1a0a0*/  STL.64 [R1+0xd40], R12 ;  /* 0x000d400c01007387 */ /* 0x0003e60000100a00 */
[----:B-1----:R-:W4:Y:S04]  /*1a0b0*/  LDL.LU.64 R12, [R1+0x40] ;  /* 0x00004000010c7983 */ /* 0x002f280000300a00 */
[----:B0-----:R-:W-:Y:S01]  /*1a0c0*/  STL.64 [R1+0xc90], R10 ;  /* 0x000c900a01007387 */ /* 0x001fe20000100a00 */
[----:B------:R0:W-:Y:S03]  /*1a0d0*/  STL.64 [R1+0xc88], R8 ;  /* 0x000c880801007387 */ /* 0x0001e60000100a00 */
[----:B0-----:R-:W3:Y:S01]  /*1a0e0*/  LDL.LU R8, [R1+0xb0] ;  /* 0x0000b00001087983 */ /* 0x001ee20000300800 */
[----:B------:R-:W3:Y:S02]  /*1a0f0*/  LDL.LU R9, [R1+0xb4] ;  /* 0x0000b40001097983 */ /* 0x000ee40000300800 */
[----:B------:R-:W3:Y:S02]  /*1a100*/  LDL.LU R10, [R1+0xb8] ;  /* 0x0000b800010a7983 */ /* 0x000ee40000300800 */
[----:B------:R-:W3:Y:S01]  /*1a110*/  LDL.LU R11, [R1+0xbc] ;  /* 0x0000bc00010b7983 */ /* 0x000ee20000300800 */
[C---:B--2---:R-:W-:Y:S01]  /*1a120*/  HMMA.16816.F32 R24, R16.reuse, R26, R20 ;  /* 0x0000001a1018723c */ /* 0x044fe20000001814 */
[----:B------:R-:W2:Y:S01]  /*1a130*/  LDL.LU.64 R22, [R1+0xd78] ;  /* 0x000d780001167983 */ /* 0x000ea20000300a00 */
[----:B------:R-:W2:Y:S11]  /*1a140*/  LDL.LU.64 R20, [R1+0xd70] ;  /* 0x000d700001147983 */ /* 0x000eb60000300a00 */
[----:B------:R-:W-:Y:S10]  /*1a150*/  @!UPT UIADD3 URZ, URZ, URZ, URZ ;  /* 0x0000003f3f3ff290 */ /* 0x000ff4000fffe03f */
[----:B------:R-:W-:Y:S01]  /*1a160*/  STL.64 [R1+0x130], R24 ;  /* 0x0001301801007387 */ /* 0x000fe20000100a00 */
[----:B------:R0:W-:Y:S03]  /*1a170*/  STL.64 [R1+0x138], R26 ;  /* 0x0001381a01007387 */ /* 0x0001e60000100a00 */
[----:B0-----:R-:W2:Y:S02]  /*1a180*/  LDL.LU.64 R26, [R1+0xd68] ;  /* 0x000d6800011a7983 */ /* 0x001ea40000300a00 */
[----:B--2---:R-:W-:Y:S02]  /*1a190*/  HMMA.16816.F32 R16, R16, R26, R20 ;  /* 0x0000001a1010723c */ /* 0x004fe40000001814 */
[----:B------:R-:W2:Y:S01]  /*1a1a0*/  LDL.LU R23, [R1+0xd60] ;  /* 0x000d600001177983 */ /* 0x000ea20000300800 */
[----:B------:R-:W3:Y:S02]  /*1a1b0*/  LDL.LU.64 R26, [R1+0xd58] ;  /* 0x000d5800011a7983 */ /* 0x000ee40000300a00 */
[----:B------:R-:W3:Y:S02]  /*1a1c0*/  LDL.LU.64 R24, [R1+0xd50] ;  /* 0x000d500001187983 */ /* 0x000ee40000300a00 */
[----:B----4-:R-:W-:-:S02]  /*1a1d0*/  IMAD.MOV.U32 R21, RZ, RZ, R12 ;  /* 0x000000ffff157224 */ /* 0x010fc400078e000c */
[----:B------:R-:W-:Y:S11]  /*1a1e0*/  IMAD.MOV.U32 R20, RZ, RZ, R13 ;  /* 0x000000ffff147224 */ /* 0x000ff600078e000d */
[----:B------:R-:W-:Y:S03]  /*1a1f0*/  @!UPT UIADD3 URZ, URZ, URZ, URZ ;  /* 0x0000003f3f3ff290 */ /* 0x000fe6000fffe03f */
[----:B------:R0:W-:Y:S01]  /*1a200*/  STL.64 [R1+0xf0], R16 ;  /* 0x0000f01001007387 */ /* 0x0001e20000100a00 */
[----:B------:R-:W-:Y:S03]  /*1a210*/  STL.64 [R1+0xf8], R18 ;  /* 0x0000f81201007387 */ /* 0x000fe60000100a00 */
[----:B0-----:R-:W4:Y:S04]  /*1a220*/  LDL R16, [R1+0x30] ;  /* 0x0000300001107983 */ /* 0x001f280000100800 */
[----:B------:R-:W4:Y:S01]  /*1a230*/  LDL R17, [R1+0x34] ;  /* 0x0000340001117983 */ /* 0x000f220000100800 */
[----:B------:R-:W2:Y:S01]  /*1a240*/  LDL.LU.64 R14, [R1+0xd48] ;  /* 0x000d4800010e7983 */ /* 0x000ea20000300a00 */
[C---:B---3--:R-:W-:Y:S02]  /*1a250*/  HMMA.16816.F32 R4, R24.reuse, R12, R4 ;  /* 0x0000000c1804723c */ /* 0x048fe40000001804 */
[----:B------:R-:W3:Y:S11]  /*1a260*/  LDL.LU.64 R12, [R1+0xd40] ;  /* 0x000d4000010c7983 */ /* 0x000ef60000300a00 */
[----:B------:R-:W-:Y:S10]  /*1a270*/  @!UPT UIADD3 URZ, URZ, URZ, URZ ;  /* 0x0000003f3f3ff290 */ /* 0x000ff4000fffe03f */
[----:B------:R0:W-:Y:S01]  /*1a280*/  STL.64 [R1+0x120], R4 ;  /* 0x0001200401007387 */ /* 0x0001e20000100a00 */
[----:B------:R-:W-:Y:S02]  /*1a290*/  IMAD.MOV.U32 R2, RZ, RZ, R6 ;  /* 0x000000ffff027224 */ /* 0x000fe400078e0006 */
[----:B------:R-:W-:Y:S02]  /*1a2a0*/  IMAD.MOV.U32 R3, RZ, RZ, R7 ;  /* 0x000000ffff037224 */ /* 0x000fe400078e0007 */
[----:B------:R-:W4:Y:S04]  /*1a2b0*/  LDL.LU.64 R6, [R1+0xd38] ;  /* 0x000d380001067983 */ /* 0x000f280000300a00 */
[----:B0-----:R-:W4:Y:S01]  /*1a2c0*/  LDL.LU.64 R4, [R1+0xd30] ;  /* 0x000d300001047983 */ /* 0x001f220000300a00 */
[----:B------:R-:W-:Y:S02]  /*1a2d0*/  STL [R1+0xc74], R3 ;  /* 0x000c740301007387 */ /* 0x000fe40000100800 */
[----:B------:R-:W-:Y:S01]  /*1a2e0*/  STL [R1+0xc70], R2 ;  /* 0x000c700201007387 */ /* 0x000fe20000100800 */
[C---:B----4-:R-:W-:Y:S01]  /*1a2f0*/  HMMA.16816.F32 R16, R24.reuse, R16, R4 ;  /* 0x000000101810723c */ /* 0x050fe20000001804 */
[----:B------:R-:W4:Y:S11]  /*1a300*/  LDL.LU.64 R4, [R1+0xd28] ;  /* 0x000d280001047983 */ /* 0x000f360000300a00 */
[----:B------:R-:W-:Y:S11]  /*1a310*/  @!UPT UIADD3 URZ, URZ, URZ, URZ ;  /* 0x0000003f3f3ff290 */ /* 0x000ff6000fffe03f */
[----:B------:R-:W-:Y:S01]  /*1a320*/  STL.64 [R1+0x110], R16 ;  /* 0x0001101001007387 */ /* 0x000fe20000100a00 */
[----:B------:R-:W-:Y:S02]  /*1a330*/  STL.64 [R1+0x118], R18 ;  /* 0x0001181201007387 */ /* 0x000fe40000100a00 */
[----:B--2---:R-:W0:Y:S02]  /*1a340*/  LDSM.16.MT88.4 R16, [R23+0x7000] ;  /* 0x007000001710783b */ /* 0x004e240000004200 */
[----:B0-----:R-:W-:Y:S02]  /*1a350*/  STL.64 [R1], R16 ;  /* 0x0000001001007387 */ /* 0x001fe40000100a00 */
[----:B------:R-:W-:Y:S02]  /*1a360*/  STL.64 [R1+0x8], R18 ;  /* 0x0000081201007387 */ /* 0x000fe40000100a00 */
[----:B------:R-:W0:Y:S01]  /*1a370*/  LDSM.16.MT88.4 R16, [R23+0x7080] ;  /* 0x007080001710783b */ /* 0x000e220000004200 */
[----:B----4-:R-:W-:Y:S11]  /*1a380*/  HMMA.16816.F32 R4, R24, R4, R8 ;  /* 0x000000041804723c */ /* 0x010ff60000001808 */
[----:B------:R-:W-:Y:S11]  /*1a390*/  @!UPT UIADD3 URZ, URZ, URZ, URZ ;  /* 0x0000003f3f3ff290 */ /* 0x000ff6000fffe03f */
[----:B------:R-:W-:Y:S01]  /*1a3a0*/  @!UPT UIADD3 URZ, URZ, URZ, URZ ;  /* 0x0000003f3f3ff290 */ /* 0x000fe2000fffe03f */
[----:B------:R-:W-:Y:S01]  /*1a3b0*/  STL.64 [R1+0x100], R4 ;  /* 0x0001000401007387 */ /* 0x000fe20000100a00 */
[----:B------:R-:W2:Y:S02]  /*1a3c0*/  LDL.LU R8, [R1+0x160] ;  /* 0x0001600001087983 */ /* 0x000ea40000300800 */
[----:B------:R-:W2:Y:S02]  /*1a3d0*/  LDL.LU R9, [R1+0x164] ;  /* 0x0001640001097983 */ /* 0x000ea40000300800 */
[----:B------:R-:W4:Y:S01]  /*1a3e0*/  LDL.LU R10, [R1+0x168] ;  /* 0x00016800010a7983 */ /* 0x000f220000300800 */
[----:B------:R-:W4:Y:S04]  /*1a3f0*/  LDL.LU R11, [R1+0x16c] ;  /* 0x00016c00010b7983 */ /* 0x000f280000300800 */
[----:B----4-:R-:W-:Y:S01]  /*1a400*/  STL.64 [R1+0xcb0], R10 ;  /* 0x000cb00a01007387 */ /* 0x010fe20000100a00 */
[----:B--2---:R1:W-:Y:S03]  /*1a410*/  STL.64 [R1+0xca8], R8 ;  /* 0x000ca80801007387 */ /* 0x0043e60000100a00 */
        /* <DEDUP_REMOVED lines=18> */
[----:B-1----:R-:W2:Y:S01]  /*1a540*/  LDL.LU.64 R8, [R1+0x30] ;  /* 0x0000300001087983 */ /* 0x002ea20000300a00 */
[----:B------:R-:W-:-:S02]  /*1a550*/  IMAD.MOV.U32 R3, RZ, RZ, R6 ;  /* 0x000000ffff037224 */ /* 0x000fc400078e0006 */
[----:B------:R-:W-:Y:S01]  /*1a560*/  IMAD.MOV.U32 R2, RZ, RZ, R7 ;  /* 0x000000ffff027224 */ /* 0x000fe200078e0007 */
[----:B--2---:R1:W-:Y:S01]  /*1a570*/  STL.64 [R1+0xd08], R8 ;  /* 0x000d080801007387 */ /* 0x0043e20000100a00 */
[----:B------:R-:W2:Y:S02]  /*1a580*/  LDL.LU R4, [R1+0x90] ;  /* 0x0000900001047983 */ /* 0x000ea40000300800 */
[----:B------:R-:W2:Y:S02]  /*1a590*/  LDL.LU R5, [R1+0x94] ;  /* 0x0000940001057983 */ /* 0x000ea40000300800 */
[----:B------:R-:W4:Y:S01]  /*1a5a0*/  LDL.LU R6, [R1+0x98] ;  /* 0x0000980001067983 */ /* 0x000f220000300800 */
[----:B------:R-:W4:Y:S04]  /*1a5b0*/  LDL.LU R7, [R1+0x9c] ;  /* 0x00009c0001077983 */ /* 0x000f280000300800 */
[----:B-1----:R-:W2:Y:S01]  /*1a5c0*/  LDL.LU R8, [R1+0x1b0] ;  /* 0x0001b00001087983 */ /* 0x002ea20000300800 */
[----:B------:R-:W2:Y:S02]  /*1a5d0*/  LDL.LU R9, [R1+0x1b4] ;  /* 0x0001b40001097983 */ /* 0x000ea40000300800 */
[----:B------:R-:W2:Y:S02]  /*1a5e0*/  LDL.LU R10, [R1+0x1b8] ;  /* 0x0001b800010a7983 */ /* 0x000ea40000300800 */
[----:B------:R-:W2:Y:S02]  /*1a5f0*/  LDL.LU R11, [R1+0x1bc] ;  /* 0x0001bc00010b7983 */ /* 0x000ea40000300800 */
[----:B--2---:R-:W-:Y:S01]  /*1a600*/  STL.64 [R1+0xd18], R10 ;  /* 0x000d180a01007387 */ /* 0x004fe20000100a00 */
[----:B------:R1:W-:Y:S03]  /*1a610*/  STL.64 [R1+0xd10], R8 ;  /* 0x000d100801007387 */ /* 0x0003e60000100a00 */
[----:B-1----:R-:W3:Y:S01]  /*1a620*/  LDL.LU R8, [R1+0xc0] ;  /* 0x0000c00001087983 */ /* 0x002ee20000300800 */
[----:B------:R-:W3:Y:S02]  /*1a630*/  LDL.LU R9, [R1+0xc4] ;  /* 0x0000c40001097983 */ /* 0x000ee40000300800 */
[----:B------:R-:W3:Y:S02]  /*1a640*/  LDL.LU R10, [R1+0xc8] ;  /* 0x0000c800010a7983 */ /* 0x000ee40000300800 */
[----:B------:R-:W3:Y:S01]  /*1a650*/  LDL.LU R11, [R1+0xcc] ;  /* 0x0000cc00010b7983 */ /* 0x000ee20000300800 */
[----:B----4-:R-:W-:Y:S01]  /*1a660*/  STL.64 [R1+0xd00], R6 ;  /* 0x000d000601007387 */ /* 0x010fe20000100a00 */
[----:B------:R1:W-:Y:S03]  /*1a670*/  STL.64 [R1+0xcf8], R4 ;  /* 0x000cf80401007387 */ /* 0x0003e60000100a00 */
[----:B-1----:R-:W2:Y:S01]  /*1a680*/  LDL.LU R4, [R1+0x1a0] ;  /* 0x0001a00001047983 */ /* 0x002ea20000300800 */
[----:B------:R-:W2:Y:S02]  /*1a690*/  LDL.LU R5, [R1+0x1a4] ;  /* 0x0001a40001057983 */ /* 0x000ea40000300800 */
[----:B------:R-:W2:Y:S02]  /*1a6a0*/  LDL.LU R6, [R1+0x1a8] ;  /* 0x0001a80001067983 */ /* 0x000ea40000300800 */
[----:B------:R-:W2:Y:S01]  /*1a6b0*/  LDL.LU R7, [R1+0x1ac] ;  /* 0x0001ac0001077983 */ /* 0x000ea20000300800 */
[----:B------:R-:W-:Y:S01]  /*1a6c0*/  STL [R1+0xc7c], R2 ;  /* 0x000c7c0201007387 */ /* 0x000fe20000100800 */
[----:B------:R-:W-:Y:S02]  /*1a6d0*/  STL [R1+0xc78], R3 ;  /* 0x000c780301007387 */ /* 0x000fe40000100800 */
[----:B0-----:R-:W-:Y:S02]  /*1a6e0*/  STL.64 [R1+0xbf8], R18 ;  /* 0x000bf81201007387 */ /* 0x001fe40000100a00 */
[----:B------:R0:W-:Y:S02]  /*1a6f0*/  STL.64 [R1+0xbf0], R16 ;  /* 0x000bf01001007387 */ /* 0x0001e40000100a00 */
[----:B0-----:R-:W-:-:S02]  /*1a700*/  IMAD.MOV.U32 R16, RZ, RZ, R21 ;  /* 0x000000ffff107224 */ /* 0x001fc400078e0015 */
[----:B------:R-:W-:Y:S02]  /*1a710*/  IMAD.MOV.U32 R17, RZ, RZ, R20 ;  /* 0x000000ffff117224 */ /* 0x000fe400078e0014 */
[----:B------:R-:W0:Y:S04]  /*1a720*/  LDSM.16.MT88.4 R20, [R14+0x7000] ;  /* 0x007000000e14783b */ /* 0x000e280000004200 */
[----:B0-----:R0:W-:Y:S01]  /*1a730*/  STL.64 [R1+0xbb8], R22 ;  /* 0x000bb81601007387 */ /* 0x0011e20000100a00 */
[----:B------:R1:W-:Y:S02]  /*1a740*/  STL.64 [R1+0xbb0], R20 ;  /* 0x000bb01401007387 */ /* 0x0003e40000100a00 */
[----:B0-----:R-:W-:Y:S01]  /*1a750*/  IMAD.MOV.U32 R22, RZ, RZ, R29 ;  /* 0x000000ffff167224 */ /* 0x001fe200078e001d */
[----:B-1----:R-:W4:Y:S01]  /*1a760*/  LDL.LU R20, [R1+0x10] ;  /* 0x0000100001147983 */ /* 0x002f220000300800 */
[----:B------:R-:W-:-:S02]  /*1a770*/  IMAD.MOV.U32 R21, RZ, RZ, R28 ;  /* 0x000000ffff157224 */ /* 0x000fc400078e001c */
[----:B------:R-:W2:Y:S02]  /*1a780*/  LDL.LU R28, [R1+0xd24] ;  /* 0x000d2400011c7983 */ /* 0x000ea40000300800 */
[----:B------:R-:W4:Y:S01]  /*1a790*/  LDL.LU R29, [R1+0xd20] ;  /* 0x000d2000011d7983 */ /* 0x000f220000300800 */
[----:B---3--:R-:W-:Y:S01]  /*1a7a0*/  HMMA.16816.F32 R24, R24, R12, R8 ;  /* 0x0000000c1818723c */ /* 0x008fe20000001808 */
[----:B------:R-:W3:Y:S01]  /*1a7b0*/  LDL.LU.64 R10, [R1+0xd18] ;  /* 0x000d1800010a7983 */ /* 0x000ee20000300a00 */
[----:B------:R-:W3:Y:S11]  /*1a7c0*/  LDL.LU.64 R8, [R1+0xd10] ;  /* 0x000d100001087983 */ /* 0x000ef60000300a00 */
[----:B------:R-:W-:Y:S10]  /*1a7d0*/  @!UPT UIADD3 URZ, URZ, URZ, URZ ;  /* 0x0000003f3f3ff290 */ /* 0x000ff4000fffe03f */
[----:B------:R-:W-:Y:S01]  /*1a7e0*/  STL.64 [R1+0xe0], R24 ;  /* 0x0000e01801007387 */ /* 0x000fe20000100a00 */
[----:B------:R-:W-:Y:S02]  /*1a7f0*/  STL.64 [R1+0xe8], R26 ;  /* 0x0000e81a01007387 */ /* 0x000fe40000100a00 */
[----:B------:R-:W0:Y:S02]  /*1a800*/  LDSM.16.MT88.4 R24, [R14+0x7080] ;  /* 0x007080000e18783b */ /* 0x000e240000004200 */
[----:B0-----:R-:W-:Y:S02]  /*1a810*/  STL.64 [R1+0xb70], R26 ;  /* 0x000b701a01007387 */ /* 0x001fe40000100a00 */
[----:B------:R0:W-:Y:S02]  /*1a820*/  STL.64 [R1+0xb68], R24 ;  /* 0x000b681801007387 */ /* 0x0001e40000100a00 */
[----:B0-----:R-:W3:Y:S01]  /*1a830*/  LDL.LU R24, [R1+0x150] ;  /* 0x0001500001187983 */ /* 0x001ee20000300800 */
[----:B------:R-:W3:Y:S02]  /*1a840*/  LDL.LU R25, [R1+0x154] ;  /* 0x0001540001197983 */ /* 0x000ee40000300800 */
[----:B------:R-:W-:-:S02]  /*1a850*/  IMAD.MOV.U32 R23, RZ, RZ, R15 ;  /* 0x000000ffff177224 */ /* 0x000fc400078e000f */
[----:B--2---:R-:W-:Y:S02]  /*1a860*/  IMAD.MOV.U32 R27, RZ, RZ, R28 ;  /* 0x000000ffff1b7224 */ /* 0x004fe400078e001c */
[----:B----4-:R-:W-:-:S05]  /*1a870*/  IMAD.MOV.U32 R26, RZ, RZ, R29 ;  /* 0x000000ffff1a7224 */ /* 0x010fca00078e001d */
[----:B------:R-:W-:Y:S01]  /*1a880*/  STL.64 [R1+0xca0], R26 ;  /* 0x000ca01a01007387 */ /* 0x000fe20000100a00 */
[C---:B---3--:R-:W-:Y:S03]  /*1a890*/  HMMA.16816.F32 R8, R20.reuse, R16, R8 ;  /* 0x000000101408723c */ /* 0x048fe60000001808 */
[----:B------:R0:W-:Y:S04]  /*1a8a0*/  STL.64 [R1+0xc98], R24 ;  /* 0x000c981801007387 */ /* 0x0001e80000100a00 */
[----:B0-----:R-:W2:Y:S11]  /*1a8b0*/  LDL.LU.64 R24, [R1+0x20] ;  /* 0x0000200001187983 */ /* 0x001eb60000300a00 */
[----:B------:R-:W-:Y:S05]  /*1a8c0*/  @!UPT UIADD3 URZ, URZ, URZ, URZ ;  /* 0x0000003f3f3ff290 */ /* 0x000fea000fffe03f */
[----:B------:R0:W-:Y:S01]  /*1a8d0*/  STL.64 [R1+0xd0], R8 ;  /* 0x0000d00801007387 */ /* 0x0001e20000100a00 */
[----:B------:R-:W-:Y:S03]  /*1a8e0*/  STL.64 [R1+0xd8], R10 ;  /* 0x0000d80a01007387 */ /* 0x000fe60000100a00 */
[----:B0-----:R-:W3:Y:S02]  /*1a8f0*/  LDL.LU.64 R8, [R1+0xd08] ;  /* 0x000d080001087983 */ /* 0x001ee40000300a00 */
[C---:B---3--:R-:W-:Y:S01]  /*1a900*/  HMMA.16816.F32 R4, R20.reuse, R8, R4 ;  /* 0x000000081404723c */ /* 0x048fe20000001804 */
[----:B------:R-:W-:Y:S02]  /*1a910*/  IMAD.MOV.U32 R3, RZ, RZ, R8 ;  /* 0x000000ffff037224 */ /* 0x000fe400078e0008 */
[----:B------:R-:W-:Y:S11]  /*1a920*/  IMAD.MOV.U32 R2, RZ, RZ, R9 ;  /* 0x000000ffff027224 */ /* 0x000ff600078e0009 */
[----:B------:R-:W-:Y:S09]  /*1a930*/  @!UPT UIADD3 URZ, URZ, URZ, URZ ;  /* 0x0000003f3f3ff290 */ /* 0x000ff2000fffe03f */
[----:B------:R-:W-:Y:S01]  /*1a940*/  STL.64 [R1+0xc0], R4 ;  /* 0x0000c00401007387 */ /* 0x000fe20000100a00 */
[----:B------:R0:W-:Y:S03]  /*1a950*/  STL.64 [R1+0xc8], R6 ;  /* 0x0000c80601007387 */ /* 0x0001e60000100a00 */
[----:B0-----:R-:W3:Y:S01]  /*1a960*/  LDL.LU.64 R6, [R1+0xd00] ;  /* 0x000d000001067983 */ /* 0x001ee20000300a00 */
[----:B------:R-:W3:Y:S02]  /*1a970*/  LDL.LU.64 R4, [R1+0xcf8] ;  /* 0x000cf80001047983 */ /* 0x000ee40000300a00 */
[----:B------:R-:W2:Y:S02]  /*1a980*/  LDL.LU.64 R10, [R1+0xcf0] ;  /* 0x000cf000010a7983 */ /* 0x000ea40000300a00 */
[----:B------:R-:W2:Y:S02]  /*1a990*/  LDL.LU.64 R8, [R1+0xce8] ;  /* 0x000ce80001087983 */ /* 0x000ea40000300a00 */
[C---:B--2---:R-:W-:Y:S08]  /*1a9a0*/  HMMA.16816.F32 R8, R20.reuse, R24, R8 ;  /* 0x000000181408723c */ /* 0x044ff00000001808 */
[----:B---3--:R-:W-:Y:S11]  /*1a9b0*/  HMMA.16816.F32 R20, R20, R12, R4 ;  /* 0x0000000c1414723c */ /* 0x008ff60000001804 */
[----:B------:R-:W-:Y:S04]  /*1a9c0*/  @!UPT UIADD3 URZ, URZ, URZ, URZ ;  /* 0x0000003f3f3ff290 */ /* 0x000fe8000fffe03f */
[----:B------:R-:W-:Y:S01]  /*1a9d0*/  STL.64 [R1+0xb0], R8 ;  /* 0x0000b00801007387 */ /* 0x000fe20000100a00 */
[----:B------:R0:W-:Y:S03]  /*1a9e0*/  STL.64 [R1+0xb8], R10 ;  /* 0x0000b80a01007387 */ /* 0x0001e60000100a00 */
[----:B0-----:R-:W2:Y:S01]  /*1a9f0*/  LDL.LU.64 R10, [R1+0xce0] ;  /* 0x000ce000010a7983 */ /* 0x001ea20000300a00 */
[----:B------:R-:W2:Y:S02]  /*1aa00*/  LDL.LU.64 R8, [R1+0xcd8] ;  /* 0x000cd80001087983 */ /* 0x000ea40000300a00 */
[----:B------:R-:W2:Y:S02]  /*1aa10*/  LDL.LU.64 R6, [R1+0xcd0] ;  /* 0x000cd00001067983 */ /* 0x000ea40000300a00 */
[----:B------:R-:W2:Y:S01]  /*1aa20*/  LDL.LU.64 R4, [R1+0xcc8] ;  /* 0x000cc80001047983 */ /* 0x000ea20000300a00 */
[----:B------:R-:W-:Y:S01]  /*1aa30*/  STL.64 [R1+0xbc8], R22 ;  /* 0x000bc81601007387 */ /* 0x000fe20000100a00 */
[----:B------:R-:W-:Y:S01]  /*1aa40*/  STL.64 [R1+0xbc0], R20 ;  /* 0x000bc01401007387 */ /* 0x000fe20000100a00 */
[----:B--2---:R-:W-:Y:S11]  /*1aa50*/  HMMA.16816.F32 R8, R4, R16, R8 ;  /* 0x000000100408723c */ /* 0x004ff60000001808 */
[----:B------:R-:W-:Y:S11]  /*1aa60*/  @!UPT UIADD3 URZ, URZ, URZ, URZ ;  /* 0x0000003f3f3ff290 */ /* 0x000ff6000fffe03f */
[----:B------:R-:W-:Y:S01]  /*1aa70*/  @!UPT UIADD3 URZ, URZ, URZ, URZ ;  /* 0x0000003f3f3ff290 */ /* 0x000fe2000fffe03f */
[----:B------:R-:W-:Y:S01]  /*1aa80*/  STL.64 [R1+0xa0], R8 ;  /* 0x0000a00801007387 */ /* 0x000fe20000100a00 */
[----:B------:R0:W-:Y:S03]  /*1aa90*/  STL.64 [R1+0xa8], R10 ;  /* 0x0000a80a01007387 */ /* 0x0001e60000100a00 */
[----:B0-----:R-:W2:Y:S01]  /*1aaa0*/  LDL.LU.64 R10, [R1+0xcc0] ;  /* 0x000cc000010a7983 */ /* 0x001ea20000300a00 */
[----:B------:R-:W2:Y:S02]  /*1aab0*/  LDL.LU.64 R8, [R1+0xcb8] ;  /* 0x000cb80001087983 */ /* 0x000ea40000300a00 */
[----:B------:R-:W-:Y:S02]  /*1aac0*/  IMAD.MOV.U32 R20, RZ, RZ, R3 ;  /* 0x000000ffff147224 */ /* 0x000fe400078e0003 */
[----:B------:R-:W-:-:S07]  /*1aad0*/  IMAD.MOV.U32 R21, RZ, RZ, R2 ;  /* 0x000000ffff157224 */ /* 0x000fce00078e0002 */
[C---:B--2---:R-:W-:Y:S11]  /*1aae0*/  HMMA.16816.F32 R8, R4.reuse, R20, R8 ;  /* 0x000000140408723c */ /* 0x044ff60000001808 */
[----:B------:R-:W-:Y:S11]  /*1aaf0*/  @!UPT UIADD3 URZ, URZ, URZ, URZ ;  /* 0x0000003f3f3ff290 */ /* 0x000ff6000fffe03f */
[----:B------:R-:W-:Y:S01]  /*1ab00*/  @!UPT UIADD3 URZ, URZ, URZ, URZ ;  /* 0x0000003f3f3ff290 */ /* 0x000fe2000fffe03f */
[----:B------:R-:W-:Y:S01]  /*1ab10*/  STL.64 [R1+0x90], R8 ;  /* 0x0000900801007387 */ /* 0x000fe20000100a00 */
[----:B------:R0:W-:Y:S02]  /*1ab20*/  STL [R1+0x98], R10 ;  /* 0x0000980a01007387 */ /* 0x0001e40000100800 */
[----:B------:R-:W-:Y:S02]  /*1ab30*/  IMAD.MOV.U32 R29, RZ, RZ, R11 ;  /* 0x000000ffff1d7224 */ /* 0x000fe400078e000b */
[----:B0-----:R-:W2:Y:S01]  /*1ab40*/  LDL.LU.64 R10, [R1+0xcb0] ;  /* 0x000cb000010a7983 */ /* 0x001ea20000300a00 */
[----:B------:R-:W2:Y:S02]  /*1ab50*/  LDL.LU.64 R8, [R1+0xca8] ;  /* 0x000ca80001087983 */ /* 0x000ea40000300a00 */
[----:B------:R-:W-:Y:S02]  /*1ab60*/  IMAD.MOV.U32 R2, RZ, RZ, R24 ;  /* 0x000000ffff027224 */ /* 0x000fe400078e0018 */
[----:B------:R-:W-:Y:S01]  /*1ab70*/  IMAD.MOV.U32 R3, RZ, RZ, R25 ;  /* 0x000000ffff037224 */ /* 0x000fe200078e0019 */
[----:B------:R-:W3:Y:S01]  /*1ab80*/  LDL.LU.64 R26, [R1+0xca0] ;  /* 0x000ca000011a7983 */ /* 0x000ee20000300a00 */
[C---:B--2---:R-:W-:Y:S03]  /*1ab90*/  HMMA.16816.F32 R8, R4.reuse, R24, R8 ;  /* 0x000000180408723c */ /* 0x044fe60000001808 */
[----:B------:R-:W3:Y:S11]  /*1aba0*/  LDL.LU.64 R24, [R1+0xc98] ;  /* 0x000c980001187983 */ /* 0x000ef60000300a00 */
[----:B------:R-:W-:Y:S09]  /*1abb0*/  @!UPT UIADD3 URZ, URZ, URZ, URZ ;  /* 0x0000003f3f3ff290 */ /* 0x000ff2000fffe03f */
[----:B------:R0:W-:Y:S01]  /*1abc0*/  STL [R1+0x80], R8 ;  /* 0x0000800801007387 */ /* 0x0001e20000100800 */
[----:B------:R-:W-:Y:S02]  /*1abd0*/  IMAD.MOV.U32 R15, RZ, RZ, R10 ;  /* 0x000000ffff0f7224 */ /* 0x000fe400078e000a */
[----:B------:R-:W-:Y:S02]  /*1abe0*/  IMAD.MOV.U32 R28, RZ, RZ, R11 ;  /* 0x000000ffff1c7224 */ /* 0x000fe400078e000b */
[----:B------:R-:W-:Y:S01]  /*1abf0*/  IMAD.MOV.U32 R14, RZ, RZ, R9 ;  /* 0x000000ffff0e7224 */ /* 0x000fe200078e0009 */
[----:B------:R-:W2:Y:S04]  /*1ac00*/  LDL.LU.64 R10, [R1+0xc90] ;  /* 0x000c9000010a7983 */ /* 0x000ea80000300a00 */
[----:B0-----:R-:W2:Y:S01]  /*1ac10*/  LDL.LU.64 R8, [R1+0xc88] ;  /* 0x000c880001087983 */ /* 0x001ea20000300a00 */
[----:B---3--:R-:W-:Y:S03]  /*1ac20*/  HMMA.16816.F32 R24, R4, R12, R24 ;  /* 0x0000000c0418723c */ /* 0x008fe60000001818 */
[----:B------:R-:W3:Y:S01]  /*1ac30*/  LDL.LU R4, [R1+0x140] ;  /* 0x0001400001047983 */ /* 0x000ee20000300800 */
[----:B------:R-:W3:Y:S03]  /*1ac40*/  LDL.LU R5, [R1+0x144] ;  /* 0x0001440001057983 */ /* 0x000ee60000300800 */
[----:B------:R-:W-:-:S02]  /*1ac50*/  IMAD.MOV.U32 R6, RZ, RZ, R0 ;  /* 0x000000ffff067224 */ /* 0x000fc400078e0000 */
[----:B------:R-:W4:Y:S01]  /*1ac60*/  LDL.LU R0, [R1+0xc80] ;  /* 0x000c800001007983 */ /* 0x000f220000300800 */
[----:B------:R-:W3:Y:S02]  /*1ac70*/  LDL.LU R7, [R1+0x14c] ;  /* 0x00014c0001077983 */ /* 0x000ee40000300800 */
[----:B------:R-:W-:Y:S02]  /*1ac80*/  STL.64 [R1+0xc60], R14 ;  /* 0x000c600e01007387 */ /* 0x000fe40000100a00 */
[----:B------:R0:W-:Y:S02]  /*1ac90*/  STL.64 [R1+0xc58], R12 ;  /* 0x000c580c01007387 */ /* 0x0001e40000100a00 */
[----:B0-----:R-:W2:Y:S01]  /*1aca0*/  LDL.LU R12, [R1+0x50] ;  /* 0x00005000010c7983 */ /* 0x001ea20000300800 */
[----:B------:R-:W2:Y:S02]  /*1acb0*/  LDL.LU R13, [R1+0x54] ;  /* 0x00005400010d7983 */ /* 0x000ea40000300800 */
[----:B------:R-:W2:Y:S04]  /*1acc0*/  LDL.LU R14, [R1+0x58] ;  /* 0x00005800010e7983 */ /* 0x000ea80000300800 */
[----:B------:R-:W-:Y:S01]  /*1acd0*/  STL [R1+0xb88], R24 ;  /* 0x000b881801007387 */ /* 0x000fe20000100800 */
[----:B------:R-:W-:Y:S01]  /*1ace0*/  STL [R1+0xb84], R25 ;  /* 0x000b841901007387 */ /* 0x000fe20000100800 */
[----:B------:R-:W-:Y:S02]  /*1acf0*/  STL [R1+0xb80], R26 ;  /* 0x000b801a01007387 */ /* 0x000fe40000100800 */
[----:B------:R-:W-:Y:S02]  /*1ad00*/  STL [R1+0xb7c], R27 ;  /* 0x000b7c1b01007387 */ /* 0x000fe40000100800 */
[----:B----4-:R-:W-:-:S07]  /*1ad10*/  IMAD.MOV.U32 R15, RZ, RZ, R0 ;  /* 0x000000ffff0f7224 */ /* 0x010fce00078e0000 */
[C---:B--2---:R-:W-:Y:S11]  /*1ad20*/  HMMA.16816.F32 R16, R8.reuse, R16, R12 ;  /* 0x000000100810723c */ /* 0x044ff6000000180c */
[----:B------:R-:W-:Y:S11]  /*1ad30*/  @!UPT UIADD3 URZ, URZ, URZ, URZ ;  /* 0x0000003f3f3ff290 */ /* 0x000ff6000fffe03f */
[----:B------:R-:W-:Y:S01]  /*1ad40*/  @!UPT UIADD3 URZ, URZ, URZ, URZ ;  /* 0x0000003f3f3ff290 */ /* 0x000fe2000fffe03f */
[----:B------:R0:W-:Y:S01]  /*1ad50*/  STL.64 [R1+0x50], R16 ;  /* 0x0000501001007387 */ /* 0x0001e20000100a00 */
[----:B------:R1:W-:Y:S02]  /*1ad60*/  STL [R1+0x58], R18 ;  /* 0x0000581201007387 */ /* 0x0003e40000100800 */
[----:B------:R-:W-:Y:S01]  /*1ad70*/  IMAD.MOV.U32 R0, RZ, RZ, R19 ;  /* 0x000000ffff007224 */ /* 0x000fe200078e0013 */
[----:B0-----:R-:W2:Y:S01]  /*1ad80*/  LDL.LU R16, [R1] ;  /* 0x0000000001107983 */ /* 0x001ea20000300800 */
[----:B------:R-:W2:Y:S02]  /*1ad90*/  LDL.LU R17, [R1+0x4] ;  /* 0x0000040001117983 */ /* 0x000ea40000300800 */
[----:B-1----:R-:W4:Y:S02]  /*1ada0*/  LDL.LU R18, [R1+0x8] ;  /* 0x0000080001127983 */ /* 0x002f240000300800 */
[----:B------:R-:W4:Y:S01]  /*1adb0*/  LDL.LU R19, [R1+0xc] ;  /* 0x00000c0001137983 */ /* 0x000f220000300800 */
[----:B---3--:R-:W-:Y:S01]  /*1adc0*/  HMMA.16816.F32 R4, R8, R20, R4 ;  /* 0x000000140804723c */ /* 0x008fe20000001804 */
[----:B----4-:R-:W-:Y:S01]  /*1add0*/  STL.64 [R1+0xc50], R18 ;  /* 0x000c501201007387 */ /* 0x010fe20000100a00 */
[----:B--2---:R-:W-:Y:S02]  /*1ade0*/  STL.64 [R1+0xc48], R16 ;  /* 0x000c481001007387 */ /* 0x004fe40000100a00 */
[----:B------:R-:W2:Y:S02]  /*1adf0*/  LDL.LU R20, [R1+0xb0] ;  /* 0x0000b00001147983 */ /* 0x000ea40000300800 */
[----:B------:R-:W2:Y:S01]  /*1ae00*/  LDL.LU R21, [R1+0xb4] ;  /* 0x0000b40001157983 */ /* 0x000ea20000300800 */
[----:B------:R-:W3:Y:S01]  /*1ae10*/  LDL.LU R22, [R1+0xb8] ;  /* 0x0000b80001167983 */ /* 0x000ee20000300800 */
[----:B------:R-:W3:Y:S03]  /*1ae20*/  LDL.LU R23, [R1+0xbc] ;  /* 0x0000bc0001177983 */ /* 0x000ee60000300800 */
[----:B---3--:R-:W-:Y:S01]  /*1ae30*/  STL.64 [R1+0xbd8], R22 ;  /* 0x000bd81601007387 */ /* 0x008fe20000100a00 */
[----:B--2---:R0:W-:Y:S03]  /*1ae40*/  STL.64 [R1+0xbd0], R20 ;  /* 0x000bd01401007387 */ /* 0x0041e60000100a00 */
[----:B0-----:R-:W2:Y:S01]  /*1ae50*/  LDL.LU R20, [R1+0xc0] ;  /* 0x0000c00001147983 */ /* 0x001ea20000300800 */
[----:B------:R-:W2:Y:S02]  /*1ae60*/  LDL.LU R21, [R1+0xc4] ;  /* 0x0000c40001157983 */ /* 0x000ea40000300800 */
[----:B------:R-:W3:Y:S02]  /*1ae70*/  LDL.LU R22, [R1+0xc8] ;  /* 0x0000c80001167983 */ /* 0x000ee40000300800 */
[----:B------:R-:W3:Y:S04]  /*1ae80*/  LDL.LU R23, [R1+0xcc] ;  /* 0x0000cc0001177983 */ /* 0x000ee80000300800 */
[----:B------:R-:W-:-:S02]  /*1ae90*/  IMAD.MOV.U32 R24, RZ, RZ, R4 ;  /* 0x000000ffff187224 */ /* 0x000fc400078e0004 */
[----:B------:R-:W-:Y:S02]  /*1aea0*/  IMAD.MOV.U32 R25, RZ, RZ, R5 ;  /* 0x000000ffff197224 */ /* 0x000fe400078e0005 */
[----:B------:R-:W-:Y:S02]  /*1aeb0*/  IMAD.MOV.U32 R4, RZ, RZ, R2 ;  /* 0x000000ffff047224 */ /* 0x000fe400078e0002 */
[----:B------:R-:W-:Y:S01]  /*1aec0*/  IMAD.MOV.U32 R5, RZ, RZ, R3 ;  /* 0x000000ffff057224 */ /* 0x000fe200078e0003 */
[----:B---3--:R-:W-:Y:S01]  /*1aed0*/  STL.64 [R1+0xbe8], R22 ;  /* 0x000be81601007387 */ /* 0x008fe20000100a00 */
[----:B--2---:R0:W-:Y:S03]  /*1aee0*/  STL.64 [R1+0xbe0], R20 ;  /* 0x000be01401007387 */ /* 0x0041e60000100a00 */
[----:B0-----:R-:W2:Y:S01]  /*1aef0*/  LDL.LU R20, [R1+0xd0] ;  /* 0x0000d00001147983 */ /* 0x001ea20000300800 */
[----:B------:R-:W2:Y:S02]  /*1af00*/  LDL.LU R21, [R1+0xd4] ;  /* 0x0000d40001157983 */ /* 0x000ea40000300800 */
[----:B------:R-:W3:Y:S02]  /*1af10*/  LDL.LU R22, [R1+0xd8] ;  /* 0x0000d80001167983 */ /* 0x000ee40000300800 */
[----:B------:R-:W3:Y:S01]  /*1af20*/  LDL.LU R23, [R1+0xdc] ;  /* 0x0000dc0001177983 */ /* 0x000ee20000300800 */
[----:B------:R-:W4:Y:S01]  /*1af30*/  LDL.LU R2, [R1+0xc7c] ;  /* 0x000c7c0001027983 */ /* 0x000f220000300800 */
[----:B------:R-:W4:Y:S02]  /*1af40*/  LDL.LU R3, [R1+0xc78] ;  /* 0x000c780001037983 */ /* 0x000f240000300800 */
[----:B------:R-:W4:Y:S02]  /*1af50*/  LDL.LU R12, [R1+0x130] ;  /* 0x00013000010c7983 */ /* 0x000f240000300800 */
[----:B------:R-:W4:Y:S01]  /*1af60*/  LDL.LU R13, [R1+0x134] ;  /* 0x00013400010d7983 */ /* 0x000f220000300800 */
[----:B------:R-:W4:Y:S01]  /*1af70*/  LDL.LU R14, [R1+0x138] ;  /* 0x00013800010e7983 */ /* 0x000f220000300800 */
[----:B------:R-:W4:Y:S02]  /*1af80*/  LDL.LU R15, [R1+0x13c] ;  /* 0x00013c00010f7983 */ /* 0x000f240000300800 */
        /* <DEDUP_REMOVED lines=14> */
[----:B----4-:R-:W-:-:S02]  /*1b070*/  IMAD.MOV.U32 R22, RZ, RZ, R3 ;  /* 0x000000ffff167224 */ /* 0x010fc400078e0003 */
[----:B------:R-:W-:Y:S01]  /*1b080*/  IMAD.MOV.U32 R23, RZ, RZ, R2 ;  /* 0x000000ffff177224 */ /* 0x000fe200078e0002 */
[----:B------:R-:W3:Y:S01]  /*1b090*/  LDL.LU R3, [R1+0xc74] ;  /* 0x000c740001037983 */ /* 0x000ee20000300800 */
[----:B------:R-:W4:Y:S03]  /*1b0a0*/  LDL.LU R2, [R1+0xc70] ;  /* 0x000c700001027983 */ /* 0x000f260000300800 */
[----:B------:R-:W-:Y:S04]  /*1b0b0*/  STL.64 [R1+0xc28], R22 ;  /* 0x000c281601007387 */ /* 0x000fe80000100a00 */
[----:B--2---:R0:W-:Y:S04]  /*1b0c0*/  STL.64 [R1+0xc20], R20 ;  /* 0x000c201401007387 */ /* 0x0041e80000100a00 */
[----:B0-----:R-:W2:Y:S01]  /*1b0d0*/  LDL.LU R20, [R1+0x110] ;  /* 0x0001100001147983 */ /* 0x001ea20000300800 */
[----:B------:R-:W2:Y:S02]  /*1b0e0*/  LDL.LU R21, [R1+0x114] ;  /* 0x0001140001157983 */ /* 0x000ea40000300800 */
[----:B------:R-:W2:Y:S02]  /*1b0f0*/  LDL.LU R22, [R1+0x118] ;  /* 0x0001180001167983 */ /* 0x000ea40000300800 */
[----:B------:R-:W2:Y:S02]  /*1b100*/  LDL.LU R23, [R1+0x11c] ;  /* 0x00011c0001177983 */ /* 0x000ea40000300800 */
[----:B------:R-:W-:-:S02]  /*1b110*/  IMAD.MOV.U32 R26, RZ, RZ, R6 ;  /* 0x000000ffff1a7224 */ /* 0x000fc400078e0006 */
[----:B------:R-:W-:Y:S02]  /*1b120*/  IMAD.MOV.U32 R27, RZ, RZ, R7 ;  /* 0x000000ffff1b7224 */ /* 0x000fe400078e0007 */
[----:B------:R-:W-:Y:S01]  /*1b130*/  HMMA.16816.F32 R4, R8, R4, R12 ;  /* 0x000000040804723c */ /* 0x000fe2000000180c */
[----:B--2---:R4:W-:Y:S01]  /*1b140*/  STL.64 [R1+0xc40], R22 ;  /* 0x000c401601007387 */ /* 0x0049e20000100a00 */
[----:B------:R0:W-:Y:S02]  /*1b150*/  STL.64 [R1+0xc38], R20 ;  /* 0x000c381401007387 */ /* 0x0001e40000100a00 */
[----:B----4-:R-:W-:Y:S01]  /*1b160*/  IMAD.MOV.U32 R22, RZ, RZ, R2 ;  /* 0x000000ffff167224 */ /* 0x010fe200078e0002 */
[----:B0-----:R-:W2:Y:S01]  /*1b170*/  LDL.LU R20, [R1+0x120] ;  /* 0x0001200001147983 */ /* 0x001ea20000300800 */
[----:B------:R-:W2:Y:S02]  /*1b180*/  LDL.LU R21, [R1+0x124] ;  /* 0x0001240001157983 */ /* 0x000ea40000300800 */
[----:B------:R-:W4:Y:S02]  /*1b190*/  LDL.LU R2, [R1+0xc6c] ;  /* 0x000c6c0001027983 */ /* 0x000f240000300800 */
[----:B---3--:R-:W-:-:S02]  /*1b1a0*/  IMAD.MOV.U32 R23, RZ, RZ, R3 ;  /* 0x000000ffff177224 */ /* 0x008fc400078e0003 */
[----:B------:R-:W3:Y:S01]  /*1b1b0*/  LDL.LU R3, [R1+0xc68] ;  /* 0x000c680001037983 */ /* 0x000ee20000300800 */
[----:B------:R0:W-:Y:S02]  /*1b1c0*/  STL.64 [R1+0xb98], R26 ;  /* 0x000b981a01007387 */ /* 0x0001e40000100a00 */
[----:B------:R-:W-:Y:S01]  /*1b1d0*/  STL.64 [R1+0xb90], R24 ;  /* 0x000b901801007387 */ /* 0x000fe20000100a00 */
[----:B0-----:R-:W2:Y:S04]  /*1b1e0*/  LDL R26, [R1+0x48] ;  /* 0x00004800011a7983 */ /* 0x001ea80000100800 */
[----:B------:R-:W2:Y:S01]  /*1b1f0*/  LDL R27, [R1+0x4c] ;  /* 0x00004c00011b7983 */ /* 0x000ea20000100800 */
[----:B------:R-:W2:Y:S02]  /*1b200*/  LDL.LU.64 R14, [R1+0xc60] ;  /* 0x000c6000010e7983 */ /* 0x000ea40000300a00 */
[----:B------:R-:W2:Y:S02]  /*1b210*/  LDL.LU.64 R12, [R1+0xc58] ;  /* 0x000c5800010c7983 */ /* 0x000ea40000300a00 */
[----:B------:R0:W-:Y:S01]  /*1b220*/  STL.64 [R1+0xb40], R6 ;  /* 0x000b400601007387 */ /* 0x0001e20000100a00 */
[----:B------:R-:W-:Y:S04]  /*1b230*/  STL.64 [R1+0xb38], R4 ;  /* 0x000b380401007387 */ /* 0x000fe80000100a00 */
[----:B0-----:R-:W3:Y:S01]  /*1b240*/  LDL.LU R6, [R1+0x38] ;  /* 0x0000380001067983 */ /* 0x001ee20000300800 */
[----:B------:R-:W3:Y:S01]  /*1b250*/  LDL.LU R7, [R1+0x3c] ;  /* 0x00003c0001077983 */ /* 0x000ee20000300800 */
[----:B--2---:R-:W-:Y:S02]  /*1b260*/  HMMA.16816.F32 R8, R8, R12, R16 ;  /* 0x0000000c0808723c */ /* 0x004fe40000001810 */
[----:B------:R-:W2:Y:S01]  /*1b270*/  LDL.LU.64 R18, [R1+0xc50] ;  /* 0x000c500001127983 */ /* 0x000ea20000300a00 */
[----:B------:R-:W2:Y:S11]  /*1b280*/  LDL.LU.64 R16, [R1+0xc48] ;  /* 0x000c480001107983 */ /* 0x000eb60000300a00 */
[----:B------:R-:W-:Y:S09]  /*1b290*/  @!UPT UIADD3 URZ, URZ, URZ, URZ ;  /* 0x0000003f3f3ff290 */ /* 0x000ff2000fffe03f */
[----:B------:R4:W-:Y:S01]  /*1b2a0*/  STL.64 [R1+0xb30], R10 ;  /* 0x000b300a01007387 */ /* 0x0009e20000100a00 */
[----:B------:R-:W-:Y:S02]  /*1b2b0*/  STL.64 [R1+0xb28], R8 ;  /* 0x000b280801007387 */ /* 0x000fe40000100a00 */
[----:B----4-:R-:W-:Y:S01]  /*1b2c0*/  IMAD.MOV.U32 R11, RZ, RZ, R2 ;  /* 0x000000ffff0b7224 */ /* 0x010fe200078e0002 */
[----:B--2---:R-:W-:Y:S01]  /*1b2d0*/  HMMA.16816.F32 R24, R16, R26, R20 ;  /* 0x0000001a1018723c */ /* 0x004fe20000001814 */
[----:B------:R-:W2:Y:S01]  /*1b2e0*/  LDL.LU.64 R22, [R1+0xc40] ;  /* 0x000c400001167983 */ /* 0x000ea20000300a00 */
[----:B------:R-:W2:Y:S11]  /*1b2f0*/  LDL.LU.64 R20, [R1+0xc38] ;  /* 0x000c380001147983 */ /* 0x000eb60000300a00 */
[----:B------:R-:W-:Y:S10]  /*1b300*/  @!UPT UIADD3 URZ, URZ, URZ, URZ ;  /* 0x0000003f3f3ff290 */ /* 0x000ff4000fffe03f */
[----:B------:R0:W-:Y:S01]  /*1b310*/  STL.64 [R1+0x1b0], R24 ;  /* 0x0001b01801007387 */ /* 0x0001e20000100a00 */
[----:B------:R1:W-:Y:S02]  /*1b320*/  STL.64 [R1+0x1b8], R26 ;  /* 0x0001b81a01007387 */ /* 0x0003e40000100a00 */
[----:B------:R-:W-:Y:S02]  /*1b330*/  IMAD.MOV.U32 R2, RZ, RZ, R24 ;  /* 0x000000ffff027224 */ /* 0x000fe400078e0018 */
[----:B0-----:R-:W4:Y:S01]  /*1b340*/  LDL.LU R24, [R1+0x80] ;  /* 0x0000800001187983 */ /* 0x001f220000300800 */
[----:B---3--:R-:W-:Y:S02]  /*1b350*/  IMAD.MOV.U32 R10, RZ, RZ, R3 ;  /* 0x000000ffff0a7224 */ /* 0x008fe400078e0003 */
[----:B------:R-:W-:Y:S02]  /*1b360*/  IMAD.MOV.U32 R3, RZ, RZ, R25 ;  /* 0x000000ffff037224 */ /* 0x000fe400078e0019 */
[----:B-1----:R-:W-:-:S02]  /*1b370*/  IMAD.MOV.U32 R26, RZ, RZ, R15 ;  /* 0x000000ffff1a7224 */ /* 0x002fc400078e000f */
[----:B------:R-:W-:Y:S02]  /*1b380*/  IMAD.MOV.U32 R27, RZ, RZ, R28 ;  /* 0x000000ffff1b7224 */ /* 0x000fe400078e001c */
[----:B------:R-:W-:Y:S02]  /*1b390*/  IMAD.MOV.U32 R25, RZ, RZ, R14 ;  /* 0x000000ffff197224 */ /* 0x000fe400078e000e */
[----:B------:R-:W3:Y:S01]  /*1b3a0*/  LDL.LU R14, [R1+0xc34] ;  /* 0x000c3400010e7983 */ /* 0x000ee20000300800 */
[----:B------:R-:W3:Y:S02]  /*1b3b0*/  LDL.LU R15, [R1+0xc30] ;  /* 0x000c3000010f7983 */ /* 0x000ee40000300800 */
[----:B------:R0:W-:Y:S01]  /*1b3c0*/  STL.64 [R1+0xba8], R26 ;  /* 0x000ba81a01007387 */ /* 0x0001e20000100a00 */
[C---:B--2---:R-:W-:Y:S11]  /*1b3d0*/  HMMA.16816.F32 R20, R16.reuse, R6, R20 ;  /* 0x000000061014723c */ /* 0x044ff60000001814 */
[----:B------:R-:W-:Y:S11]  /*1b3e0*/  @!UPT UIADD3 URZ, URZ, URZ, URZ ;  /* 0x0000003f3f3ff290 */ /* 0x000ff6000fffe03f */
[----:B------:R-:W-:Y:S02]  /*1b3f0*/  @!UPT UIADD3 URZ, URZ, URZ, URZ ;  /* 0x0000003f3f3ff290 */ /* 0x000fe4000fffe03f */
[----:B------:R-:W-:Y:S01]  /*1b400*/  IMAD.MOV.U32 R28, RZ, RZ, R20 ;  /* 0x000000ffff1c7224 */ /* 0x000fe200078e0014 */
[----:B----4-:R-:W-:Y:S01]  /*1b410*/  STL.64 [R1+0xba0], R24 ;  /* 0x000ba01801007387 */ /* 0x010fe20000100a00 */
[----:B0-----:R-:W2:Y:S02]  /*1b420*/  LDL.LU.64 R26, [R1+0x48] ;  /* 0x00004800011a7983 */ /* 0x001ea40000300a00 */
[----:B------:R-:W-:Y:S02]  /*1b430*/  STL [R1+0xa60], R2 ;  /* 0x000a600201007387 */ /* 0x000fe40000100800 */
[----:B------:R-:W-:Y:S01]  /*1b440*/  STL [R1+0xa5c], R3 ;  /* 0x000a5c0301007387 */ /* 0x000fe20000100800 */
[----:B------:R-:W-:Y:S01]  /*1b450*/  STL.64 [R1+0x1a0], R20 ;  /* 0x0001a01401007387 */ /* 0x000fe20000100a00 */
[----:B------:R0:W-:Y:S03]  /*1b460*/  STL.64 [R1+0x1a8], R22 ;  /* 0x0001a81601007387 */ /* 0x0001e60000100a00 */
[----:B0-----:R-:W4:Y:S01]  /*1b470*/  LDL.LU.64 R22, [R1+0xc28] ;  /* 0x000c280001167983 */ /* 0x001f220000300a00 */
[----:B------:R-:W4:Y:S02]  /*1b480*/  LDL.LU.64 R20, [R1+0xc20] ;  /* 0x000c200001147983 */ /* 0x000f240000300a00 */
[----:B------:R-:W-:Y:S01]  /*1b490*/  STL [R1+0xa64], R28 ;  /* 0x000a641c01007387 */ /* 0x000fe20000100800 */
[C---:B----4-:R-:W-:Y:S11]  /*1b4a0*/  HMMA.16816.F32 R20, R16.reuse, R10, R20 ;  /* 0x0000000a1014723c */ /* 0x050ff60000001814 */
[----:B------:R-:W-:Y:S11]  /*1b4b0*/  @!UPT UIADD3 URZ, URZ, URZ, URZ ;  /* 0x0000003f3f3ff290 */ /* 0x000ff6000fffe03f */
[----:B------:R-:W-:Y:S01]  /*1b4c0*/  @!UPT UIADD3 URZ, URZ, URZ, URZ ;  /* 0x0000003f3f3ff290 */ /* 0x000fe2000fffe03f */
[----:B------:R-:W-:Y:S01]  /*1b4d0*/  STL.64 [R1+0x190], R20 ;  /* 0x0001901401007387 */ /* 0x000fe20000100a00 */
[----:B------:R0:W-:Y:S03]  /*1b4e0*/  STL.64 [R1+0x198], R22 ;  /* 0x0001981601007387 */ /* 0x0001e60000100a00 */
[----:B0-----:R-:W3:Y:S01]  /*1b4f0*/  LDL.LU.64 R22, [R1+0xc18] ;  /* 0x000c180001167983 */ /* 0x001ee20000300a00 */
[----:B------:R-:W3:Y:S02]  /*1b500*/  LDL.LU.64 R20, [R1+0xc10] ;  /* 0x000c100001147983 */ /* 0x000ee40000300a00 */
[----:B---3--:R-:W-:Y:S01]  /*1b510*/  HMMA.16816.F32 R16, R16, R14, R20 ;  /* 0x0000000e1010723c */ /* 0x008fe20000001814 */
        /* <DEDUP_REMOVED lines=32> */
[----:B------:R0:W-:Y:S01]  /*1b720*/  STL.64 [R1+0xd0], R16 ;  /* 0x0000d01001007387 */ /* 0x0001e20000100a00 */
[----:B------:R1:W-:Y:S03]  /*1b730*/  STL.64 [R1+0xd8], R18 ;  /* 0x0000d81201007387 */ /* 0x0003e60000100a00 */
[----:B0-----:R-:W2:Y:S01]  /*1b740*/  LDL.LU R16, [R1+0xa0] ;  /* 0x0000a00001107983 */ /* 0x001ea20000300800 */
[----:B------:R-:W2:Y:S02]  /*1b750*/  LDL.LU R17, [R1+0xa4] ;  /* 0x0000a40001117983 */ /* 0x000ea40000300800 */
[----:B-1----:R-:W2:Y:S02]  /*1b760*/  LDL.LU R18, [R1+0xa8] ;  /* 0x0000a80001127983 */ /* 0x002ea40000300800 */
[----:B------:R-:W2:Y:S02]  /*1b770*/  LDL.LU R19, [R1+0xac] ;  /* 0x0000ac0001137983 */ /* 0x000ea40000300800 */
[----:B------:R-:W-:-:S02]  /*1b780*/  IMAD.MOV.U32 R3, RZ, RZ, R26 ;  /* 0x000000ffff037224 */ /* 0x000fc400078e001a */
[----:B------:R-:W-:Y:S01]  /*1b790*/  IMAD.MOV.U32 R2, RZ, RZ, R27 ;  /* 0x000000ffff027224 */ /* 0x000fe200078e001b */
[C---:B--2---:R-:W-:Y:S01]  /*1b7a0*/  HMMA.16816.F32 R16, R20.reuse, R26, R16 ;  /* 0x0000001a1410723c */ /* 0x044fe20000001810 */
[----:B------:R-:W2:Y:S01]  /*1b7b0*/  LDL.LU.64 R26, [R1+0xba8] ;  /* 0x000ba800011a7983 */ /* 0x000ea20000300a00 */
[----:B------:R-:W2:Y:S11]  /*1b7c0*/  LDL.LU.64 R24, [R1+0xba0] ;  /* 0x000ba00001187983 */ /* 0x000eb60000300a00 */
[----:B------:R-:W-:Y:S10]  /*1b7d0*/  @!UPT UIADD3 URZ, URZ, URZ, URZ ;  /* 0x0000003f3f3ff290 */ /* 0x000ff4000fffe03f */
[----:B------:R-:W-:Y:S01]  /*1b7e0*/  STL.64 [R1+0x170], R16 ;  /* 0x0001701001007387 */ /* 0x000fe20000100a00 */
[----:B------:R-:W-:Y:S02]  /*1b7f0*/  STL.64 [R1+0x178], R18 ;  /* 0x0001781201007387 */ /* 0x000fe40000100a00 */
[----:B------:R0:W-:Y:S02]  /*1b800*/  STL [R1+0xa6c], R16 ;  /* 0x000a6c1001007387 */ /* 0x0001e40000100800 */
[----:B------:R-:W-:Y:S01]  /*1b810*/  IMAD.MOV.U32 R12, RZ, RZ, R18 ;  /* 0x000000ffff0c7224 */ /* 0x000fe200078e0012 */
[----:B0-----:R-:W3:Y:S01]  /*1b820*/  LDL.LU R16, [R1+0x90] ;  /* 0x0000900001107983 */ /* 0x001ee20000300800 */
[----:B------:R-:W3:Y:S02]  /*1b830*/  LDL.LU R17, [R1+0x94] ;  /* 0x0000940001117983 */ /* 0x000ee40000300800 */
[----:B------:R-:W3:Y:S02]  /*1b840*/  LDL.LU R18, [R1+0x98] ;  /* 0x0000980001127983 */ /* 0x000ee40000300800 */
[----:B------:R-:W-:Y:S01]  /*1b850*/  IMAD.MOV.U32 R19, RZ, RZ, R29 ;  /* 0x000000ffff137224 */ /* 0x000fe200078e001d */
[----:B------:R0:W-:Y:S01]  /*1b860*/  STL [R1+0xa68], R12 ;  /* 0x000a680c01007387 */ /* 0x0001e20000100800 */
[C---:B--2---:R-:W-:Y:S08]  /*1b870*/  HMMA.16816.F32 R24, R20.reuse, R10, R24 ;  /* 0x0000000a1418723c */ /* 0x044ff00000001818 */
[----:B---3--:R-:W-:Y:S11]  /*1b880*/  HMMA.16816.F32 R16, R20, R6, R16 ;  /* 0x000000061410723c */ /* 0x008ff60000001810 */
[----:B------:R-:W-:Y:S11]  /*1b890*/  @!UPT UIADD3 URZ, URZ, URZ, URZ ;  /* 0x0000003f3f3ff290 */ /* 0x000ff6000fffe03f */
[----:B------:R-:W-:Y:S01]  /*1b8a0*/  @!UPT UIADD3 URZ, URZ, URZ, URZ ;  /* 0x0000003f3f3ff290 */ /* 0x000fe2000fffe03f */
[----:B------:R1:W-:Y:S01]  /*1b8b0*/  STL.64 [R1+0x160], R16 ;  /* 0x0001601001007387 */ /* 0x0003e20000100a00 */
[----:B------:R-:W-:Y:S02]  /*1b8c0*/  STL.64 [R1+0x168], R18 ;  /* 0x0001681201007387 */ /* 0x000fe40000100a00 */
[----:B------:R2:W-:Y:S02]  /*1b8d0*/  STL.64 [R1+0xb50], R6 ;  /* 0x000b500601007387 */ /* 0x0005e40000100a00 */
[----:B0-----:R-:W3:Y:S02]  /*1b8e0*/  LDL.LU R12, [R1+0x70c] ;  /* 0x00070c00010c7983 */ /* 0x001ee40000300800 */
[----:B------:R-:W-:Y:S02]  /*1b8f0*/  IMAD.MOV.U32 R13, RZ, RZ, R18 ;  /* 0x000000ffff0d7224 */ /* 0x000fe400078e0012 */
[----:B-1----:R-:W-:Y:S02]  /*1b900*/  IMAD.MOV.U32 R17, RZ, RZ, R16 ;  /* 0x000000ffff117224 */ /* 0x002fe400078e0010 */
[----:B------:R-:W4:Y:S01]  /*1b910*/  LDL.LU R16, [R1+0x730] ;  /* 0x0007300001107983 */ /* 0x000f220000300800 */
[----:B--2---:R-:W-:-:S02]  /*1b920*/  IMAD.MOV.U32 R6, RZ, RZ, R3 ;  /* 0x000000ffff067224 */ /* 0x004fc400078e0003 */
[----:B------:R-:W2:Y:S02]  /*1b930*/  LDL.LU R28, [R1+0x704] ;  /* 0x00070400011c7983 */ /* 0x000ea40000300800 */
[----:B------:R-:W-:Y:S01]  /*1b940*/  IMAD.MOV.U32 R7, RZ, RZ, R2 ;  /* 0x000000ffff077224 */ /* 0x000fe200078e0002 */
[----:B------:R-:W2:Y:S01]  /*1b950*/  LDL.LU R3, [R1+0x728] ;  /* 0x0007280001037983 */ /* 0x000ea20000300800 */
[----:B------:R-:W2:Y:S02]  /*1b960*/  LDL.LU R2, [R1+0x6fc] ;  /* 0x0006fc0001027983 */ /* 0x000ea40000300800 */
[----:B------:R-:W2:Y:S02]  /*1b970*/  LDL.LU R29, [R1+0x720] ;  /* 0x00072000011d7983 */ /* 0x000ea40000300800 */
[----:B------:R0:W-:Y:S02]  /*1b980*/  STL [R1+0xa74], R17 ;  /* 0x000a741101007387 */ /* 0x0001e40000100800 */
[----:B------:R-:W-:Y:S01]  /*1b990*/  IMAD.MOV.U32 R18, RZ, RZ, R24 ;  /* 0x000000ffff127224 */ /* 0x000fe200078e0018 */
[----:B0-----:R-:W2:Y:S01]  /*1b9a0*/  LDL.LU R17, [R1+0x1f8] ;  /* 0x0001f80001117983 */ /* 0x001ea20000300800 */
[----:B------:R0:W-:Y:S03]  /*1b9b0*/  STL [R1+0xa70], R13 ;  /* 0x000a700d01007387 */ /* 0x0001e60000100800 */
[----:B0-----:R-:W2:Y:S01]  /*1b9c0*/  LDL.LU R13, [R1+0x714] ;  /* 0x00071400010d7983 */ /* 0x001ea20000300800 */
[----:B------:R-:W-:Y:S02]  /*1b9d0*/  STL.64 [R1+0x150], R24 ;  /* 0x0001501801007387 */ /* 0x000fe40000100a00 */
[----:B------:R0:W-:Y:S02]  /*1b9e0*/  STL.64 [R1+0x158], R26 ;  /* 0x0001581a01007387 */ /* 0x0001e40000100a00 */
[----:B0-----:R-:W2:Y:S01]  /*1b9f0*/  LDL.LU.64 R26, [R1+0xb98] ;  /* 0x000b9800011a7983 */ /* 0x001ea20000300a00 */
[----:B------:R-:W2:Y:S02]  /*1ba00*/  LDL.LU.64 R24, [R1+0xb90] ;  /* 0x000b900001187983 */ /* 0x000ea40000300a00 */
[----:B------:R0:W-:Y:S02]  /*1ba10*/  STL.64 [R1+0xb48], R10 ;  /* 0x000b480a01007387 */ /* 0x0001e40000100a00 */
[----:B--2---:R-:W-:-:S02]  /*1ba20*/  IMAD.MOV.U32 R8, RZ, RZ, R24 ;  /* 0x000000ffff087224 */ /* 0x004fc400078e0018 */
[----:B------:R-:W-:Y:S01]  /*1ba30*/  IMAD.MOV.U32 R9, RZ, RZ, R25 ;  /* 0x000000ffff097224 */ /* 0x000fe200078e0019 */
[----:B------:R-:W2:Y:S01]  /*1ba40*/  LDL.LU R24, [R1+0xb88] ;  /* 0x000b880001187983 */ /* 0x000ea20000300800 */
[----:B------:R-:W2:Y:S02]  /*1ba50*/  LDL.LU R25, [R1+0xb84] ;  /* 0x000b840001197983 */ /* 0x000ea40000300800 */
[----:B0-----:R-:W-:Y:S02]  /*1ba60*/  IMAD.MOV.U32 R10, RZ, RZ, R26 ;  /* 0x000000ffff0a7224 */ /* 0x001fe400078e001a */
[----:B------:R-:W-:Y:S01]  /*1ba70*/  IMAD.MOV.U32 R11, RZ, RZ, R27 ;  /* 0x000000ffff0b7224 */ /* 0x000fe200078e001b */
[----:B------:R-:W2:Y:S01]  /*1ba80*/  LDL.LU R26, [R1+0xb80] ;  /* 0x000b8000011a7983 */ /* 0x000ea20000300800 */
[----:B------:R-:W2:Y:S03]  /*1ba90*/  LDL.LU R27, [R1+0xb7c] ;  /* 0x000b7c00011b7983 */ /* 0x000ea60000300800 */
[----:B------:R-:W-:Y:S01]  /*1baa0*/  STL.64 [R1+0xb60], R10 ;  /* 0x000b600a01007387 */ /* 0x000fe20000100a00 */
[----:B------:R0:W-:Y:S03]  /*1bab0*/  STL.64 [R1+0xb58], R8 ;  /* 0x000b580801007387 */ /* 0x0001e60000100a00 */
[----:B0-----:R-:W3:Y:S01]  /*1bac0*/  LDL.LU R8, [R1+0x50] ;  /* 0x0000500001087983 */ /* 0x001ee20000300800 */
[----:B------:R-:W3:Y:S02]  /*1bad0*/  LDL.LU R9, [R1+0x54] ;  /* 0x0000540001097983 */ /* 0x000ee40000300800 */
[----:B------:R-:W3:Y:S02]  /*1bae0*/  LDL.LU R10, [R1+0x58] ;  /* 0x00005800010a7983 */ /* 0x000ee40000300800 */
[----:B------:R-:W-:-:S02]  /*1baf0*/  IMAD.MOV.U32 R11, RZ, RZ, R0 ;  /* 0x000000ffff0b7224 */ /* 0x000fc400078e0000 */
[----:B------:R-:W3:Y:S01]  /*1bb00*/  LDL.LU R0, [R1+0xb78] ;  /* 0x000b780001007983 */ /* 0x000ee20000300800 */
[----:B------:R0:W-:Y:S03]  /*1bb10*/  STL [R1+0xa78], R18 ;  /* 0x000a781201007387 */ /* 0x0001e60000100800 */
[----:B0-----:R-:W3:Y:S01]  /*1bb20*/  LDL.LU R18, [R1+0x71c] ;  /* 0x00071c0001127983 */ /* 0x001ee20000300800 */
[----:B--2---:R-:W-:Y:S03]  /*1bb30*/  HMMA.16816.F32 R20, R20, R14, R24 ;  /* 0x0000000e1414723c */ /* 0x004fe60000001818 */
[----:B------:R-:W3:Y:S01]  /*1bb40*/  LDL.LU.64 R26, [R1+0xb70] ;  /* 0x000b7000011a7983 */ /* 0x000ee20000300a00 */
[----:B------:R-:W3:Y:S11]  /*1bb50*/  LDL.LU.64 R24, [R1+0xb68] ;  /* 0x000b680001187983 */ /* 0x000ef60000300a00 */
[----:B------:R-:W-:Y:S08]  /*1bb60*/  @!UPT UIADD3 URZ, URZ, URZ, URZ ;  /* 0x0000003f3f3ff290 */ /* 0x000ff0000fffe03f */
[----:B------:R0:W-:Y:S01]  /*1bb70*/  STL.64 [R1+0x140], R20 ;  /* 0x0001401401007387 */ /* 0x0001e20000100a00 */
[----:B------:R-:W-:Y:S02]  /*1bb80*/  IMAD.MOV.U32 R19, RZ, RZ, R20 ;  /* 0x000000ffff137224 */ /* 0x000fe400078e0014 */
[----:B------:R1:W-:Y:S01]  /*1bb90*/  STL.64 [R1+0x148], R22 ;  /* 0x0001481601007387 */ /* 0x0003e20000100a00 */
[----:B0-----:R-:W2:Y:S01]  /*1bba0*/  LDL.LU R21, [R1+0x734] ;  /* 0x0007340001157983 */ /* 0x001ea20000300800 */
[----:B-1----:R-:W2:Y:S02]  /*1bbb0*/  LDL.LU R22, [R1+0x72c] ;  /* 0x00072c0001167983 */ /* 0x002ea40000300800 */
[----:B------:R-:W2:Y:S02]  /*1bbc0*/  LDL.LU R23, [R1+0x724] ;  /* 0x0007240001177983 */ /* 0x000ea40000300800 */
[----:B------:R0:W-:Y:S02]  /*1bbd0*/  STL [R1+0xa7c], R19 ;  /* 0x000a7c1301007387 */ /* 0x0001e40000100800 */
[----:B0-----:R-:W2:Y:S01]  /*1bbe0*/  LDL.LU R19, [R1+0x1fc] ;  /* 0x0001fc0001137983 */ /* 0x001ea20000300800 */
[C---:B---3--:R-:W-:Y:S03]  /*1bbf0*/  HMMA.16816.F32 R4, R24.reuse, R6, R8 ;  /* 0x000000061804723c */ /* 0x048fe60000001808 */
[----:B------:R-:W3:Y:S01]  /*1bc00*/  LDL.LU.64 R10, [R1+0xb60] ;  /* 0x000b6000010a7983 */ /* 0x000ee20000300a00 */
[----:B------:R-:W3:Y:S11]  /*1bc10*/  LDL.LU.64 R8, [R1+0xb58] ;  /* 0x000b580001087983 */ /* 0x000ef60000300a00 */
[----:B------:R-:W-:Y:S08]  /*1bc20*/  @!UPT UIADD3 URZ, URZ, URZ, URZ ;  /* 0x0000003f3f3ff290 */ /* 0x000ff0000fffe03f */
[----:B------:R-:W-:Y:S01]  /*1bc30*/  STL.64 [R1+0x130], R4 ;  /* 0x0001300401007387 */ /* 0x000fe20000100a00 */
[----:B------:R0:W-:Y:S03]  /*1bc40*/  STL.64 [R1+0x138], R6 ;  /* 0x0001380601007387 */ /* 0x0001e60000100a00 */
[----:B0-----:R-:W3:Y:S02]  /*1bc50*/  LDL.LU.64 R6, [R1+0xb50] ;  /* 0x000b500001067983 */ /* 0x001ee40000300a00 */
[C---:B---3--:R-:W-:Y:S02]  /*1bc60*/  HMMA.16816.F32 R4, R24.reuse, R6, R8 ;  /* 0x000000061804723c */ /* 0x048fe40000001808 */
[----:B------:R-:W3:Y:S11]  /*1bc70*/  LDL.LU.64 R10, [R1+0xb48] ;  /* 0x000b4800010a7983 */ /* 0x000ef60000300a00 */
[----:B------:R-:W-:Y:S10]  /*1bc80*/  @!UPT UIADD3 URZ, URZ, URZ, URZ ;  /* 0x0000003f3f3ff290 */ /* 0x000ff4000fffe03f */
        /* <DEDUP_REMOVED lines=8> */
[----:B------:R-:W-:Y:S01]  /*1bd10*/  STL.64 [R1+0xe0], R4 ;  /* 0x0000e00401007387 */ /* 0x000fe20000100a00 */
[----:B------:R0:W-:Y:S03]  /*1bd20*/  STL.64 [R1+0xe8], R6 ;  /* 0x0000e80601007387 */ /* 0x0001e60000100a00 */
[----:B0-----:R-:W3:Y:S01]  /*1bd30*/  LDL.LU R7, [R1+0x334] ;  /* 0x0003340001077983 */ /* 0x001ee20000300800 */
[----:B------:R-:W-:-:S04]  /*1bd40*/  IMAD.MOV.U32 R20, RZ, RZ, c[0x0][0x188] ;  /* 0x00006200ff147624 */ /* 0x000fc800078e00ff */
[----:B------:R-:W-:-:S04]  /*1bd50*/  IMAD.SHL.U32 R20, R20, 0x80, RZ ;  /* 0x0000008014147824 */ /* 0x000fc800078e00ff */
[----:B------:R-:W-:-:S05]  /*1bd60*/  IMAD.SHL.U32 R20, R20, 0x2, RZ ;  /* 0x0000000214147824 */ /* 0x000fca00078e00ff */
[-C--:B--2---:R-:W-:Y:S02]  /*1bd70*/  IADD3 R19, P4, R19, R20.reuse, RZ ;  /* 0x0000001413137210 */ /* 0x084fe40007f9e0ff */
[-C--:B------:R-:W-:Y:S02]  /*1bd80*/  IADD3 R21, P5, R21, R20.reuse, RZ ;  /* 0x0000001415157210 */ /* 0x080fe40007fbe0ff */
[-C--:B------:R-:W-:Y:S02]  /*1bd90*/  IADD3 R22, P6, R22, R20.reuse, RZ ;  /* 0x0000001416167210 */ /* 0x080fe40007fde0ff */
[-C--:B------:R-:W-:Y:S02]  /*1bda0*/  IADD3 R23, P1, R23, R20.reuse, RZ ;  /* 0x0000001417177210 */ /* 0x080fe40007f3e0ff */
[-C--:B------:R-:W-:Y:S02]  /*1bdb0*/  IADD3 R18, P2, R18, R20.reuse, RZ ;  /* 0x0000001412127210 */ /* 0x080fe40007f5e0ff */
[-C--:B------:R-:W-:Y:S01]  /*1bdc0*/  IADD3 R13, P3, R13, R20.reuse, RZ ;  /* 0x000000140d0d7210 */ /* 0x080fe20007f7e0ff */
[--C-:B------:R-:W-:Y:S01]  /*1bdd0*/  IMAD.X R17, R17, 0x1, R0.reuse, P4 ;  /* 0x0000000111117824 */ /* 0x100fe200020e0600 */
[-C--:B------:R-:W-:Y:S01]  /*1bde0*/  IADD3 R12, P4, R12, R20.reuse, RZ ;  /* 0x000000140c0c7210 */ /* 0x080fe20007f9e0ff */
[--C-:B----4-:R-:W-:Y:S01]  /*1bdf0*/  IMAD.X R16, R16, 0x1, R0.reuse, P5 ;  /* 0x0000000110107824 */ /* 0x110fe200028e0600 */
[-C--:B------:R-:W-:Y:S01]  /*1be00*/  IADD3 R28, P5, R28, R20.reuse, RZ ;  /* 0x000000141c1c7210 */ /* 0x080fe20007fbe0ff */
[--C-:B------:R-:W-:Y:S01]  /*1be10*/  IMAD.X R3, R3, 0x1, R0.reuse, P6 ;  /* 0x0000000103037824 */ /* 0x100fe200030e0600 */
[----:B------:R-:W-:Y:S01]  /*1be20*/  IADD3 R2, P6, R2, R20, RZ ;  /* 0x0000001402027210 */ /* 0x000fe20007fde0ff */
[----:B------:R-:W-:Y:S01]  /*1be30*/  IMAD.X R29, R29, 0x1, R0, P1 ;  /* 0x000000011d1d7824 */ /* 0x000fe200008e0600 */
[----:B---3--:R-:W-:Y:S11]  /*1be40*/  HMMA.16816.F32 R8, R24, R14, R8 ;  /* 0x0000000e1808723c */ /* 0x008ff60000001808 */
[----:B------:R-:W-:Y:S11]  /*1be50*/  @!UPT UIADD3 URZ, URZ, URZ, URZ ;  /* 0x0000003f3f3ff290 */ /* 0x000ff6000fffe03f */
[----:B------:R-:W-:Y:S02]  /*1be60*/  @!UPT UIADD3 URZ, URZ, URZ, URZ ;  /* 0x0000003f3f3ff290 */ /* 0x000fe4000fffe03f */
[----:B------:R-:W-:Y:S02]  /*1be70*/  IMAD.MOV.U32 R4, RZ, RZ, R11 ;  /* 0x000000ffff047224 */ /* 0x000fe400078e000b */
[----:B------:R-:W-:Y:S01]  /*1be80*/  IMAD.MOV.U32 R5, RZ, RZ, R10 ;  /* 0x000000ffff057224 */ /* 0x000fe200078e000a */
[----:B------:R-:W-:Y:S01]  /*1be90*/  STL.64 [R1+0x50], R8 ;  /* 0x0000500801007387 */ /* 0x000fe20000100a00 */
[----:B------:R-:W-:Y:S01]  /*1bea0*/  STL.64 [R1+0x58], R10 ;  /* 0x0000580a01007387 */ /* 0x000fe20000100a00 */
[----:B------:R-:W-:-:S05]  /*1beb0*/  IADD3 R7, R7, 0x1, RZ ;  /* 0x0000000107077810 */ /* 0x000fca0007ffe0ff */
[----:B------:R-:W-:Y:S01]  /*1bec0*/  STL [R1+0x334], R7 ;  /* 0x0003340701007387 */ /* 0x000fe20000100800 */
[----:B------:R-:W-:Y:S02]  /*1bed0*/  STL [R1+0xa84], R4 ;  /* 0x000a840401007387 */ /* 0x000fe40000100800 */
[----:B------:R-:W-:Y:S02]  /*1bee0*/  STL [R1+0xa80], R5 ;  /* 0x000a800501007387 */ /* 0x000fe40000100800 */
[----:B------:R-:W-:Y:S01]  /*1bef0*/  STL [R1+0x1fc], R19 ;  /* 0x0001fc1301007387 */ /* 0x000fe20000100800 */
        /* <DEDUP_REMOVED lines=9> */
[----:B------:R0:W-:Y:S02]  /*1bf90*/  STL [R1+0xb24], R0 ;  /* 0x000b240001007387 */ /* 0x0001e40000100800 */
[----:B------:R-:W-:Y:S01]  /*1bfa0*/  STL [R1+0x728], R3 ;  /* 0x0007280301007387 */ /* 0x000fe20000100800 */
[----:B0-----:R-:W2:Y:S01]  /*1bfb0*/  LDL.LU R0, [R1+0x6f4] ;  /* 0x0006f40001007983 */ /* 0x001ea20000300800 */
[----:B------:R-:W-:Y:S02]  /*1bfc0*/  STL [R1+0x6fc], R2 ;  /* 0x0006fc0201007387 */ /* 0x000fe40000100800 */
[----:B------:R-:W3:Y:S02]  /*1bfd0*/  LDL.LU R5, [R1+0x6e4] ;  /* 0x0006e40001057983 */ /* 0x000ee40000300800 */
[----:B------:R-:W-:Y:S01]  /*1bfe0*/  STL [R1+0x720], R29 ;  /* 0x0007201d01007387 */ /* 0x000fe20000100800 */
[----:B---3--:R0:W-:Y:S04]  /*1bff0*/  STL [R1+0xb18], R5 ;  /* 0x000b180501007387 */ /* 0x0081e80000100800 */
[----:B0-----:R-:W3:Y:S01]  /*1c000*/  LDL.LU R5, [R1+0x710] ;  /* 0x0007100001057983 */ /* 0x001ee20000300800 */
[----:B------:R-:W-:-:S03]  /*1c010*/  IMAD.MOV.U32 R11, RZ, RZ, 0x7f ;  /* 0x0000007fff0b7424 */ /* 0x000fc600078e00ff */
[----:B---3--:R0:W-:Y:S04]  /*1c020*/  STL [R1+0xb1c], R5 ;  /* 0x000b1c0501007387 */ /* 0x0081e80000100800 */
[----:B0-----:R-:W3:Y:S01]  /*1c030*/  LDL.LU R5, [R1+0x6ec] ;  /* 0x0006ec0001057983 */ /* 0x001ee20000300800 */
[----:B------:R-:W-:-:S04]  /*1c040*/  IADD3 R11, R11, c[0x0][0x180], RZ ;  /* 0x000060000b0b7a10 */ /* 0x000fc80007ffe0ff */
[----:B------:R-:W-:-:S04]  /*1c050*/  SHF.R.S32.HI R6, RZ, 0x1f, R11 ;  /* 0x0000001fff067819 */ /* 0x000fc8000001140b */
[----:B------:R-:W-:-:S04]  /*1c060*/  LEA.HI R6, R6, R11, RZ, 0x7 ;  /* 0x0000000b06067211 */ /* 0x000fc800078f38ff */
[----:B------:R-:W-:-:S04]  /*1c070*/  SHF.R.S32.HI R6, RZ, 0x7, R6 ;  /* 0x00000007ff067819 */ /* 0x000fc80000011406 */
[----:B------:R-:W-:Y:S02]  /*1c080*/  ISETP.NE.U32.AND P0, PT, R7, R6, PT ;  /* 0x000000060700720c */ /* 0x000fe40003f05070 */
[----:B--2---:R-:W-:Y:S01]  /*1c090*/  IADD3 R0, P1, R0, R20, RZ ;  /* 0x0000001400007210 */ /* 0x004fe20007f3e0ff */
[----:B---3--:R0:W-:Y:S04]  /*1c0a0*/  STL [R1+0xb20], R5 ;  /* 0x000b200501007387 */ /* 0x0081e80000100800 */
[----:B0-----:R-:W2:Y:S01]  /*1c0b0*/  LDL.LU R5, [R1+0x718] ;  /* 0x0007180001057983 */ /* 0x001ea20000300800 */
[----:B------:R-:W3:Y:S02]  /*1c0c0*/  LDL.LU R4, [R1+0x708] ;  /* 0x0007080001047983 */ /* 0x000ee40000300800 */
[----:B------:R-:W4:Y:S02]  /*1c0d0*/  LDL.LU R24, [R1+0x6dc] ;  /* 0x0006dc0001187983 */ /* 0x000f240000300800 */
[----:B------:R-:W2:Y:S01]  /*1c0e0*/  LDL.LU R25, [R1+0x700] ;  /* 0x0007000001197983 */ /* 0x000ea20000300800 */
[----:B------:R-:W2:Y:S01]  /*1c0f0*/  LDL.LU R26, [R1+0x6d4] ;  /* 0x0006d400011a7983 */ /* 0x000ea20000300800 */
[----:B------:R-:W2:Y:S02]  /*1c100*/  LDL.LU R27, [R1+0x6f8] ;  /* 0x0006f800011b7983 */ /* 0x000ea40000300800 */
[----:B------:R-:W2:Y:S02]  /*1c110*/  LDL.LU R14, [R1+0x6cc] ;  /* 0x0006cc00010e7983 */ /* 0x000ea40000300800 */
        /* <DEDUP_REMOVED lines=20> */
[----:B------:R0:W-:Y:S02]  /*1c260*/  STL [R1+0x6f4], R0 ;  /* 0x0006f40001007387 */ /* 0x0001e40000100800 */
[----:B0-----:R-:W2:Y:S02]  /*1c270*/  LDL.LU R0, [R1+0xb24] ;  /* 0x000b240001007983 */ /* 0x001ea40000300800 */
[----:B--2---:R-:W-:-:S05]  /*1c280*/  IMAD.X R5, R5, 0x1, R0, P2 ;  /* 0x0000000105057824 */ /* 0x004fca00010e0600 */
[----:B------:R0:W-:Y:S04]  /*1c290*/  STL [R1+0x718], R5 ;  /* 0x0007180501007387 */ /* 0x0001e80000100800 */
[----:B0-----:R-:W2:Y:S02]  /*1c2a0*/  LDL.LU R5, [R1+0xb20] ;  /* 0x000b200001057983 */ /* 0x001ea40000300800 */
[----:B--2---:R-:W-:-:S05]  /*1c2b0*/  IADD3 R5, P2, R5, R20, RZ ;  /* 0x0000001405057210 */ /* 0x004fca0007f5e0ff */
[----:B------:R0:W-:Y:S04]  /*1c2c0*/  STL [R1+0x6ec], R5 ;  /* 0x0006ec0501007387 */ /* 0x0001e80000100800 */
[----:B0-----:R-:W2:Y:S02]  /*1c2d0*/  LDL.LU R5, [R1+0xb1c] ;  /* 0x000b1c0001057983 */ /* 0x001ea40000300800 */
[----:B--2---:R-:W-:-:S05]  /*1c2e0*/  IMAD.X R5, R5, 0x1, R0, P3 ;  /* 0x0000000105057824 */ /* 0x004fca00018e0600 */
[----:B------:R0:W-:Y:S04]  /*1c2f0*/  STL [R1+0x710], R5 ;  /* 0x0007100501007387 */ /* 0x0001e80000100800 */
[----:B0-----:R-:W2:Y:S01]  /*1c300*/  LDL.LU R5, [R1+0xb18] ;  /* 0x000b180001057983 */ /* 0x001ea20000300800 */
[--C-:B---3--:R-:W-:Y:S01]  /*1c310*/  IMAD.X R4, R4, 0x1, R0.reuse, P4 ;  /* 0x0000000104047824 */ /* 0x108fe200020e0600 */
[-C--:B----4-:R-:W-:Y:S01]  /*1c320*/  IADD3 R24, P4, R24, R20.reuse, RZ ;  /* 0x0000001418187210 */ /* 0x090fe20007f9e0ff */
[--C-:B------:R-:W-:Y:S01]  /*1c330*/  IMAD.X R25, R25, 0x1, R0.reuse, P5 ;  /* 0x0000000119197824 */ /* 0x100fe200028e0600 */
[-C--:B------:R-:W-:Y:S01]  /*1c340*/  IADD3 R26, P5, R26, R20.reuse, RZ ;  /* 0x000000141a1a7210 */ /* 0x080fe20007fbe0ff */
        /* <DEDUP_REMOVED lines=16> */
[----:B------:R-:W-:Y:S01]  /*1c450*/  IMAD.X R2, R2, 0x1, R0, P4 ;  /* 0x0000000102027824 */ /* 0x000fe200020e0600 */
[----:B------:R-:W-:-:S02]  /*1c460*/  IADD3 R29, P4, R29, R20, RZ ;  /* 0x000000141d1d7210 */ /* 0x000fc40007f9e0ff */
[----:B--2---:R-:W-:-:S05]  /*1c470*/  IADD3 R5, P3, R5, R20, RZ ;  /* 0x0000001405057210 */ /* 0x004fca0007f7e0ff */
[----:B------:R-:W-:Y:S01]  /*1c480*/  STL [R1+0x6e4], R5 ;  /* 0x0006e40501007387 */ /* 0x000fe20000100800 */
[----:B------:R-:W-:Y:S02]  /*1c490*/  STL [R1+0x708], R4 ;  /* 0x0007080401007387 */ /* 0x000fe40000100800 */
[----:B------:R-:W-:Y:S02]  /*1c4a0*/  STL [R1+0x6dc], R24 ;  /* 0x0006dc1801007387 */ /* 0x000fe40000100800 */
[----:B------:R-:W-:Y:S01]  /*1c4b0*/  STL [R1+0x700], R25 ;  /* 0x0007001901007387 */ /* 0x000fe20000100800 */
[----:B------:R-:W-:Y:S01]  /*1c4c0*/  STL [R1+0x6d4], R26 ;  /* 0x0006d41a01007387 */ /* 0x000fe20000100800 */
[----:B------:R-:W-:Y:S02]  /*1c4d0*/  STL [R1+0x6f8], R27 ;  /* 0x0006f81b01007387 */ /* 0x000fe40000100800 */
[----:B------:R-:W-:Y:S02]  /*1c4e0*/  STL [R1+0x6cc], R14 ;  /* 0x0006cc0e01007387 */ /* 0x000fe40000100800 */
[--C-:B------:R-:W-:Y:S01]  /*1c4f0*/  IMAD.X R11, R11, 0x1, R0.reuse, P3 ;  /* 0x000000010b0b7824 */ /* 0x100fe200018e0600 */
[----:B------:R-:W-:Y:S01]  /*1c500*/  STL [R1+0x6f0], R15 ;  /* 0x0006f00f01007387 */ /* 0x000fe20000100800 */
[----:B------:R-:W-:Y:S01]  /*1c510*/  IADD3 R6, P3, R6, R20, RZ ;  /* 0x0000001406067210 */ /* 0x000fe20007f7e0ff */
        /* <DEDUP_REMOVED lines=11> */
[----:B------:R-:W-:-:S02]  /*1c5d0*/  IMAD.X R28, R28, 0x1, R0, P3 ;  /* 0x000000011c1c7824 */ /* 0x000fc400018e0600 */
[----:B------:R-:W-:Y:S02]  /*1c5e0*/  STL [R1+0x6c0], R13 ;  /* 0x0006c00d01007387 */ /* 0x000fe40000100800 */
[----:B------:R-:W-:Y:S01]  /*1c5f0*/  STL [R1+0x694], R17 ;  /* 0x0006941101007387 */ /* 0x000fe20000100800 */
[----:B------:R-:W-:Y:S01]  /*1c600*/  IADD3 R3, P3, R3, R20, RZ ;  /* 0x0000001403037210 */ /* 0x000fe20007f7e0ff */
[----:B------:R-:W-:Y:S01]  /*1c610*/  STL [R1+0x6b8], R12 ;  /* 0x0006b80c01007387 */ /* 0x000fe20000100800 */
[----:B------:R-:W-:Y:S02]  /*1c620*/  STL [R1+0x68c], R16 ;  /* 0x00068c1001007387 */ /* 0x000fe40000100800 */
[----:B------:R-:W-:Y:S02]  /*1c630*/  STL [R1+0x6b0], R28 ;  /* 0x0006b01c01007387 */ /* 0x000fe40000100800 */
[----:B------:R0:W-:Y:S01]  /*1c640*/  STL [R1+0xb14], R20 ;  /* 0x000b141401007387 */ /* 0x0001e20000100800 */
[----:B------:R-:W-:Y:S04]  /*1c650*/  STL [R1+0x684], R3 ;  /* 0x0006840301007387 */ /* 0x000fe80000100800 */
[----:B0-----:R-:W2:Y:S01]  /*1c660*/  LDL.LU R20, [R1+0x6a0] ;  /* 0x0006a00001147983 */ /* 0x001ea20000300800 */
[----:B------:R-:W-:Y:S02]  /*1c670*/  STL [R1+0x6a8], R2 ;  /* 0x0006a80201007387 */ /* 0x000fe40000100800 */
[----:B------:R-:W3:Y:S02]  /*1c680*/  LDL.LU R5, [R1+0x690] ;  /* 0x0006900001057983 */ /* 0x000ee40000300800 */
[----:B------:R-:W-:Y:S01]  /*1c690*/  STL [R1+0x67c], R29 ;  /* 0x00067c1d01007387 */ /* 0x000fe20000100800 */
[----:B---3--:R0:W-:Y:S04]  /*1c6a0*/  STL [R1+0xb08], R5 ;  /* 0x000b080501007387 */ /* 0x0081e80000100800 */
[----:B0-----:R-:W3:Y:S04]  /*1c6b0*/  LDL.LU R5, [R1+0x66c] ;  /* 0x00066c0001057983 */ /* 0x001ee80000300800 */
[----:B---3--:R0:W-:Y:S04]  /*1c6c0*/  STL [R1+0xb0c], R5 ;  /* 0x000b0c0501007387 */ /* 0x0081e80000100800 */
[----:B0-----:R-:W3:Y:S01]  /*1c6d0*/  LDL.LU R5, [R1+0x698] ;  /* 0x0006980001057983 */ /* 0x001ee20000300800 */
[----:B--2---:R-:W-:-:S03]  /*1c6e0*/  IMAD.X R20, R20, 0x1, R0, P5 ;  /* 0x0000000114147824 */ /* 0x004fc600028e0600 */
        /* <DEDUP_REMOVED lines=30> */
[----:B--2---:R-:W-:-:S05]  /*1c8d0*/  IADD3 R5, P5, R5, R20, RZ ;  /* 0x0000001405057210 */ /* 0x004fca0007fbe0ff */
[----:B------:R0:W-:Y:S04]  /*1c8e0*/  STL [R1+0x674], R5 ;  /* 0x0006740501007387 */ /* 0x0001e80000100800 */
[----:B0-----:R-:W2:Y:S02]  /*1c8f0*/  LDL.LU R5, [R1+0xb10] ;  /* 0x000b100001057983 */ /* 0x001ea40000300800 */
[----:B--2---:R-:W-:-:S05]  /*1c900*/  IMAD.X R5, R5, 0x1, R0, P6 ;  /* 0x0000000105057824 */ /* 0x004fca00030e0600 */
[----:B------:R0:W-:Y:S04]  /*1c910*/  STL [R1+0x698], R5 ;  /* 0x0006980501007387 */ /* 0x0001e80000100800 */
[----:B0-----:R-:W2:Y:S02]  /*1c920*/  LDL.LU R5, [R1+0xb0c] ;  /* 0x000b0c0001057983 */ /* 0x001ea40000300800 */
[----:B--2---:R-:W-:-:S05]  /*1c930*/  IADD3 R5, P6, R5, R20, RZ ;  /* 0x0000001405057210 */ /* 0x004fca0007fde0ff */
[----:B------:R0:W-:Y:S04]  /*1c940*/  STL [R1+0x66c], R5 ;  /* 0x00066c0501007387 */ /* 0x0001e80000100800 */
[----:B0-----:R-:W2:Y:S01]  /*1c950*/  LDL.LU R5, [R1+0xb08] ;  /* 0x000b080001057983 */ /* 0x001ea20000300800 */
[--C-:B----4-:R-:W-:Y:S01]  /*1c960*/  IMAD.X R24, R24, 0x1, R0.reuse, P2 ;  /* 0x0000000118187824 */ /* 0x110fe200010e0600 */
        /* <DEDUP_REMOVED lines=18> */
[----:B------:R-:W-:Y:S01]  /*1ca90*/  IADD3 R28, P6, R28, R20, RZ ;  /* 0x000000141c1c7210 */ /* 0x000fe20007fde0ff */
[----:B------:R-:W-:-:S02]  /*1caa0*/  IMAD.X R29, R29, 0x1, R0, P2 ;  /* 0x000000011d1d7824 */ /* 0x000fc400010e0600 */
[----:B--2---:R-:W-:Y:S01]  /*1cab0*/  IMAD.X R5, R5, 0x1, R0, P1 ;  /* 0x0000000105057824 */ /* 0x004fe200008e0600 */
[----:B---3--:R-:W-:-:S04]  /*1cac0*/  IADD3 R4, P1, R4, R20, RZ ;  /* 0x0000001404047210 */ /* 0x008fc80007f3e0ff */
[----:B------:R-:W-:Y:S01]  /*1cad0*/  STL [R1+0x690], R5 ;  /* 0x0006900501007387 */ /* 0x000fe20000100800 */
[----:B------:R-:W-:Y:S02]  /*1cae0*/  STL [R1+0x664], R4 ;  /* 0x0006640401007387 */ /* 0x000fe40000100800 */
[----:B------:R-:W-:Y:S02]  /*1caf0*/  STL [R1+0x688], R24 ;  /* 0x0006881801007387 */ /* 0x000fe40000100800 */
[----:B------:R-:W-:Y:S01]  /*1cb00*/  STL [R1+0x65c], R25 ;  /* 0x00065c1901007387 */ /* 0x000fe20000100800 */
[----:B------:R-:W-:Y:S01]  /*1cb10*/  STL [R1+0x680], R26 ;  /* 0x0006801a01007387 */ /* 0x000fe20000100800 */
[----:B------:R-:W-:Y:S02]  /*1cb20*/  STL [R1+0x654], R27 ;  /* 0x0006541b01007387 */ /* 0x000fe40000100800 */
        /* <DEDUP_REMOVED lines=17> */
[----:B------:R-:W-:-:S02]  /*1cc40*/  IMAD.X R3, R3, 0x1, R0, P1 ;  /* 0x0000000103037824 */ /* 0x000fc400008e0600 */
[----:B------:R-:W-:Y:S01]  /*1cc50*/  STL [R1+0x614], R12 ;  /* 0x0006140c01007387 */ /* 0x000fe20000100800 */
[-C--:B------:R-:W-:Y:S01]  /*1cc60*/  IADD3 R2, P1, R2, R20.reuse, RZ ;  /* 0x0000001402027210 */ /* 0x080fe20007f3e0ff */
[----:B------:R-:W-:Y:S01]  /*1cc70*/  STL [R1+0x638], R16 ;  /* 0x0006381001007387 */ /* 0x000fe20000100800 */
[----:B------:R-:W-:Y:S02]  /*1cc80*/  STL [R1+0x60c], R28 ;  /* 0x00060c1c01007387 */ /* 0x000fe40000100800 */
[----:B------:R0:W-:Y:S02]  /*1cc90*/  STL [R1+0xb04], R0 ;  /* 0x000b040001007387 */ /* 0x0001e40000100800 */
[----:B------:R-:W-:Y:S01]  /*1cca0*/  STL [R1+0x630], R3 ;  /* 0x0006300301007387 */ /* 0x000fe20000100800 */
        /* <DEDUP_REMOVED lines=8> */
[----:B--2---:R-:W-:-:S03]  /*1cd30*/  IADD3 R0, P2, R0, R20, RZ ;  /* 0x0000001400007210 */ /* 0x004fc60007f5e0ff */
        /* <DEDUP_REMOVED lines=557> */
[----:B------:R-:W-:Y:S01]  /*1f010*/  IADD3 R23, P6, R23, UR8, RZ ;  /* 0x0000000817177c10 */ /* 0x000fe2000ffde0ff */
[--C-:B------:R-:W-:Y:S01]  /*1f020*/  IMAD.X R18, R18, 0x1, R0.reuse, P1 ;  /* 0x0000000112127824 */ /* 0x100fe200008e0600 */
[----:B------:R-:W-:Y:S01]  /*1f030*/  IADD3 R13, P1, R13, UR8, RZ ;  /* 0x000000080d0d7c10 */ /* 0x000fe2000ff3e0ff */
[--C-:B------:R-:W-:Y:S01]  /*1f040*/  IMAD.X R17, R17, 0x1, R0.reuse, P2 ;  /* 0x0000000111117824 */ /* 0x100fe200010e0600 */
[----:B------:R-:W-:Y:S01]  /*1f050*/  IADD3 R12, P2, R12, UR8, RZ ;  /* 0x000000080c0c7c10 */ /* 0x000fe2000ff5e0ff */
[--C-:B------:R-:W-:Y:S01]  /*1f060*/  IMAD.X R16, R16, 0x1, R0.reuse, P3 ;  /* 0x0000000110107824 */ /* 0x100fe200018e0600 */
[----:B------:R-:W-:Y:S01]  /*1f070*/  IADD3 R28, P3, R28, UR8, RZ ;  /* 0x000000081c1c7c10 */ /* 0x000fe2000ff7e0ff */
[----:B--2---:R-:W-:Y:S01]  /*1f080*/  IMAD.X R5, R5, 0x1, R0, P4 ;  /* 0x0000000105057824 */ /* 0x004fe200020e0600 */
[----:B---3--:R-:W-:-:S04]  /*1f090*/  IADD3 R4, P4, R4, R20, RZ ;  /* 0x0000001404047210 */ /* 0x008fc80007f9e0ff */
[----:B------:R0:W-:Y:S01]  /*1f0a0*/  STL [R1+0x3a8], R5 ;  /* 0x0003a80501007387 */ /* 0x0001e20000100800 */
        /* <DEDUP_REMOVED lines=25> */
[----:B0-----:R-:W2:Y:S02]  /*1f240*/  LDL.LU R5, [R1+0x8e8] ;  /* 0x0008e80001057983 */ /* 0x001ea40000300800 */
[----:B------:R-:W-:Y:S01]  /*1f250*/  IMAD.X R3, R3, 0x1, R0, P4 ;  /* 0x0000000103037824 */ /* 0x000fe200020e0600 */
[----:B------:R-:W-:-:S04]  /*1f260*/  IADD3 R2, P4, R2, UR8, RZ ;  /* 0x0000000802027c10 */ /* 0x000fc8000ff9e0ff */
[----:B------:R-:W-:Y:S01]  /*1f270*/  STL [R1+0x348], R3 ;  /* 0x0003480301007387 */ /* 0x000fe20000100800 */
[----:B------:R-:W-:-:S03]  /*1f280*/  IMAD.X R29, R29, 0x1, R0, P5 ;  /* 0x000000011d1d7824 */ /* 0x000fc600028e0600 */
[----:B--2---:R0:W-:Y:S01]  /*1f290*/  STL [R1+0xaa4], R5 ;  /* 0x000aa40501007387 */ /* 0x0041e20000100800 */
[----:B------:R1:W-:Y:S03]  /*1f2a0*/  STL [R1+0x8f0], R2 ;  /* 0x0008f00201007387 */ /* 0x0003e60000100800 */
[----:B0-----:R-:W2:Y:S01]  /*1f2b0*/  LDL.LU R5, [R1+0x8ec] ;  /* 0x0008ec0001057983 */ /* 0x001ea20000300800 */
[----:B------:R0:W-:Y:S02]  /*1f2c0*/  STL [R1+0x340], R29 ;  /* 0x0003401d01007387 */ /* 0x0001e40000100800 */
[----:B------:R-:W3:Y:S02]  /*1f2d0*/  LDL.LU R4, [R1+0x74c] ;  /* 0x00074c0001047983 */ /* 0x000ee40000300800 */
[----:B------:R-:W4:Y:S01]  /*1f2e0*/  LDL.LU R24, [R1+0x8e4] ;  /* 0x0008e40001187983 */ /* 0x000f220000300800 */
[----:B------:R-:W3:Y:S01]  /*1f2f0*/  LDL.LU R25, [R1+0x748] ;  /* 0x0007480001197983 */ /* 0x000ee20000300800 */
[----:B------:R-:W3:Y:S02]  /*1f300*/  LDL.LU R26, [R1+0x8dc] ;  /* 0x0008dc00011a7983 */ /* 0x000ee40000300800 */
[----:B------:R-:W3:Y:S02]  /*1f310*/  LDL.LU R27, [R1+0x744] ;  /* 0x00074400011b7983 */ /* 0x000ee40000300800 */
[----:B------:R-:W3:Y:S01]  /*1f320*/  LDL.LU R14, [R1+0x8d4] ;  /* 0x0008d400010e7983 */ /* 0x000ee20000300800 */
        /* <DEDUP_REMOVED lines=17> */
[----:B------:R-:W4:Y:S02]  /*1f440*/  LDL.LU R28, [R1+0x88c] ;  /* 0x00088c00011c7983 */ /* 0x000f240000300800 */
[----:B------:R-:W4:Y:S02]  /*1f450*/  LDL.LU R3, [R1+0x8b0] ;  /* 0x0008b00001037983 */ /* 0x000f240000300800 */
[----:B-1----:R-:W4:Y:S01]  /*1f460*/  LDL.LU R2, [R1+0x884] ;  /* 0x0008840001027983 */ /* 0x002f220000300800 */
[----:B0-----:R-:W4:Y:S01]  /*1f470*/  LDL.LU R29, [R1+0x8a8] ;  /* 0x0008a800011d7983 */ /* 0x001f220000300800 */
[----:B------:R0:W-:Y:S03]  /*1f480*/  STL [R1+0xa88], R0 ;  /* 0x000a880001007387 */ /* 0x0001e60000100800 */
[----:B0-----:R-:W4:Y:S01]  /*1f490*/  LDL.LU R0, [R1+0x33c] ;  /* 0x00033c0001007983 */ /* 0x001f220000300800 */
[----:B--2---:R-:W-:-:S05]  /*1f4a0*/  IADD3 R5, P5, R5, UR8, RZ ;  /* 0x0000000805057c10 */ /* 0x004fca000ffbe0ff */
[----:B------:R0:W-:Y:S04]  /*1f4b0*/  STL [R1+0x8ec], R5 ;  /* 0x0008ec0501007387 */ /* 0x0001e80000100800 */
[----:B0-----:R-:W2:Y:S01]  /*1f4c0*/  LDL.LU R5, [R1+0xaa4] ;  /* 0x000aa40001057983 */ /* 0x001ea20000300800 */
[----:B---3--:R-:W-:Y:S01]  /*1f4d0*/  IADD3.X R4, R4, UR5, RZ, P1, !PT ;  /* 0x0000000504047c10 */ /* 0x008fe20008ffe4ff */
[----:B----4-:R-:W-:Y:S01]  /*1f4e0*/  IADD3 R24, P1, R24, UR8, RZ ;  /* 0x0000000818187c10 */ /* 0x010fe2000ff3e0ff */
[----:B------:R-:W-:Y:S01]  /*1f4f0*/  IADD3.X R25, R25, UR5, RZ, P2, !PT ;  /* 0x0000000519197c10 */ /* 0x000fe200097fe4ff */
[----:B------:R-:W-:Y:S01]  /*1f500*/  IADD3 R26, P2, R26, UR8, RZ ;  /* 0x000000081a1a7c10 */ /* 0x000fe2000ff5e0ff */
[----:B------:R-:W-:Y:S01]  /*1f510*/  IADD3.X R27, R27, UR5, RZ, P3, !PT ;  /* 0x000000051b1b7c10 */ /* 0x000fe20009ffe4ff */
[----:B------:R-:W-:Y:S01]  /*1f520*/  IADD3 R14, P3, R14, UR8, RZ ;  /* 0x000000080e0e7c10 */ /* 0x000fe2000ff7e0ff */
[----:B------:R-:W-:Y:S01]  /*1f530*/  IADD3.X R15, R15, UR5, RZ, P4, !PT ;  /* 0x000000050f0f7c10 */ /* 0x000fe2000a7fe4ff */
[----:B------:R-:W-:Y:S01]  /*1f540*/  IADD3 R8, P4, R8, UR8, RZ ;  /* 0x0000000808087c10 */ /* 0x000fe2000ff9e0ff */
[----:B------:R-:W-:Y:S01]  /*1f550*/  IADD3.X R9, R9, UR5, RZ, P5, !PT ;  /* 0x0000000509097c10 */ /* 0x000fe2000affe4ff */
[----:B------:R-:W-:Y:S01]  /*1f560*/  IADD3 R10, P5, R10, UR8, RZ ;  /* 0x000000080a0a7c10 */ /* 0x000fe2000ffbe0ff */
[----:B------:R-:W-:-:S05]  /*1f570*/  IADD3.X R0, R0, UR5, RZ, P6, !PT ;  /* 0x0000000500007c10 */ /* 0x000fca000b7fe4ff */
[----:B------:R0:W-:Y:S01]  /*1f580*/  STL [R1+0x33c], R0 ;  /* 0x00033c0001007387 */ /* 0x0001e20000100800 */
        /* <DEDUP_REMOVED lines=10> */
[----:B--2---:R-:W-:-:S05]  /*1f630*/  IADD3 R5, P6, R5, UR8, RZ ;  /* 0x0000000805057c10 */ /* 0x004fca000ffde0ff */
[----:B------:R-:W-:Y:S01]  /*1f640*/  STL [R1+0x8e8], R5 ;  /* 0x0008e80501007387 */ /* 0x000fe20000100800 */
[----:B------:R-:W-:Y:S02]  /*1f650*/  STL [R1+0x74c], R4 ;  /* 0x00074c0401007387 */ /* 0x000fe40000100800 */
[----:B------:R-:W-:Y:S02]  /*1f660*/  STL [R1+0x8e4], R24 ;  /* 0x0008e41801007387 */ /* 0x000fe40000100800 */
[----:B------:R-:W-:Y:S01]  /*1f670*/  STL [R1+0x748], R25 ;  /* 0x0007481901007387 */ /* 0x000fe20000100800 */
[----:B------:R-:W-:Y:S01]  /*1f680*/  STL [R1+0x8dc], R26 ;  /* 0x0008dc1a01007387 */ /* 0x000fe20000100800 */
[----:B------:R-:W-:Y:S02]  /*1f690*/  STL [R1+0x744], R27 ;  /* 0x0007441b01007387 */ /* 0x000fe40000100800 */
[----:B------:R-:W-:Y:S01]  /*1f6a0*/  STL [R1+0x8d4], R14 ;  /* 0x0008d40e01007387 */ /* 0x000fe20000100800 */
[----:B------:R-:W-:Y:S01]  /*1f6b0*/  IADD3.X R11, R11, UR5, RZ, P6, !PT ;  /* 0x000000050b0b7c10 */ /* 0x000fe2000b7fe4ff */
[----:B------:R-:W-:Y:S01]  /*1f6c0*/  STL [R1+0x740], R15 ;  /* 0x0007400f01007387 */ /* 0x000fe20000100800 */
[----:B------:R-:W-:Y:S01]  /*1f6d0*/  IADD3 R6, P6, R6, UR8, RZ ;  /* 0x0000000806067c10 */ /* 0x000fe2000ffde0ff */
        /* <DEDUP_REMOVED lines=11> */
[----:B------:R-:W-:Y:S01]  /*1f790*/  IADD3.X R16, R16, UR5, RZ, P6, !PT ;  /* 0x0000000510107c10 */ /* 0x000fe2000b7fe4ff */
[----:B------:R-:W-:Y:S01]  /*1f7a0*/  STL [R1+0x8c8], R18 ;  /* 0x0008c81201007387 */ /* 0x000fe20000100800 */
[----:B------:R-:W-:Y:S01]  /*1f7b0*/  IADD3 R28, P6, R28, UR8, RZ ;  /* 0x000000081c1c7c10 */ /* 0x000fe2000ffde0ff */
[----:B------:R-:W-:Y:S01]  /*1f7c0*/  STL [R1+0x89c], R13 ;  /* 0x00089c0d01007387 */ /* 0x000fe20000100800 */
[----:B------:R-:W-:Y:S02]  /*1f7d0*/  STL [R1+0x8c0], R17 ;  /* 0x0008c01101007387 */ /* 0x000fe40000100800 */
[----:B------:R-:W-:Y:S02]  /*1f7e0*/  STL [R1+0x894], R12 ;  /* 0x0008940c01007387 */ /* 0x000fe40000100800 */
[----:B------:R-:W-:Y:S01]  /*1f7f0*/  STL [R1+0x8b8], R16 ;  /* 0x0008b81001007387 */ /* 0x000fe20000100800 */
[----:B------:R-:W-:Y:S01]  /*1f800*/  STL [R1+0x88c], R28 ;  /* 0x00088c1c01007387 */ /* 0x000fe20000100800 */
[----:B0-----:R-:W2:Y:S01]  /*1f810*/  LDL.LU R0, [R1+0x874] ;  /* 0x0008740001007983 */ /* 0x001ea20000300800 */
[----:B------:R-:W-:Y:S01]  /*1f820*/  IADD3.X R3, R3, UR5, RZ, P1, !PT ;  /* 0x0000000503037c10 */ /* 0x000fe20008ffe4ff */
[----:B------:R-:W-:-:S04]  /*1f830*/  IADD3 R2, P1, R2, UR8, RZ ;  /* 0x0000000802027c10 */ /* 0x000fc8000ff3e0ff */
[----:B------:R-:W-:Y:S04]  /*1f840*/  STL [R1+0x8b0], R3 ;  /* 0x0008b00301007387 */ /* 0x000fe80000100800 */
[----:B--2---:R0:W-:Y:S01]  /*1f850*/  STL [R1+0xa9c], R0 ;  /* 0x000a9c0001007387 */ /* 0x0041e20000100800 */
[----:B------:R-:W-:Y:S03]  /*1f860*/  STL [R1+0x884], R2 ;  /* 0x0008840201007387 */ /* 0x000fe60000100800 */
[----:B0-----:R-:W2:Y:S01]  /*1f870*/  LDL.LU R0, [R1+0x8a0] ;  /* 0x0008a00001007983 */ /* 0x001ea20000300800 */
[----:B------:R-:W-:-:S05]  /*1f880*/  IADD3.X R29, R29, UR5, RZ, P2, !PT ;  /* 0x000000051d1d7c10 */ /* 0x000fca00097fe4ff */
[----:B------:R-:W-:Y:S04]  /*1f890*/  STL [R1+0x8a8], R29 ;  /* 0x0008a81d01007387 */ /* 0x000fe80000100800 */
[----:B--2---:R0:W-:Y:S04]  /*1f8a0*/  STL [R1+0xaa0], R0 ;  /* 0x000aa00001007387 */ /* 0x0041e80000100800 */
[----:B0-----:R-:W2:Y:S01]  /*1f8b0*/  LDL.LU R0, [R1+0x87c] ;  /* 0x00087c0001007983 */ /* 0x001ea20000300800 */
[----:B------:R-:W3:Y:S02]  /*1f8c0*/  LDL.LU R5, [R1+0x898] ;  /* 0x0008980001057983 */ /* 0x000ee40000300800 */
[----:B------:R-:W4:Y:S02]  /*1f8d0*/  LDL.LU R4, [R1+0x86c] ;  /* 0x00086c0001047983 */ /* 0x000f240000300800 */
        /* <DEDUP_REMOVED lines=26> */
[----:B--2---:R-:W-:-:S05]  /*1fa80*/  IADD3 R0, P2, R0, UR8, RZ ;  /* 0x0000000800007c10 */ /* 0x004fca000ff5e0ff */
[----:B------:R0:W-:Y:S04]  /*1fa90*/  STL [R1+0x87c], R0 ;  /* 0x00087c0001007387 */ /* 0x0001e80000100800 */
[----:B0-----:R-:W2:Y:S02]  /*1faa0*/  LDL.LU R0, [R1+0xaa0] ;  /* 0x000aa00001007983 */ /* 0x001ea40000300800 */
[----:B--2---:R-:W-:-:S05]  /*1fab0*/  IADD3.X R0, R0, UR5, RZ, P3, !PT ;  /* 0x0000000500007c10 */ /* 0x004fca0009ffe4ff */
        /* <DEDUP_REMOVED lines=22> */
[----:B------:R-:W-:-:S02]  /*1fc20*/  IADD3.X R28, R28, UR5, RZ, P4, !PT ;  /* 0x000000051c1c7c10 */ /* 0x000fc4000a7fe4ff */
[----:B--2---:R-:W-:-:S05]  /*1fc30*/  IADD3 R0, P3, R0, UR8, RZ ;  /* 0x0000000800007c10 */ /* 0x004fca000ff7e0ff */
[----:B------:R0:W-:Y:S01]  /*1fc40*/  STL [R1+0x874], R0 ;  /* 0x0008740001007387 */ /* 0x0001e20000100800 */
        /* <DEDUP_REMOVED lines=28> */
[----:B------:R-:W-:Y:S02]  /*1fe10*/  STL [R1+0x838], R28 ;  /* 0x0008381c01007387 */ /* 0x000fe40000100800 */
[----:B0-----:R-:W2:Y:S01]  /*1fe20*/  LDL.LU R0, [R1+0x820] ;  /* 0x0008200001007983 */ /* 0x001ea20000300800 */
[----:B------:R-:W-:-:S02]  /*1fe30*/  IADD3 R3, P4, R3, UR8, RZ ;  /* 0x0000000803037c10 */ /* 0x000fc4000ff9e0ff */
[----:B------:R-:W-:-:S03]  /*1fe40*/  IADD3.X R2, R2, UR5, RZ, P5, !PT ;  /* 0x0000000502027c10 */ /* 0x000fc6000affe4ff */
[----:B------:R-:W-:Y:S04]  /*1fe50*/  STL [R1+0x80c], R3 ;  /* 0x00080c0301007387 */ /* 0x000fe80000100800 */
[----:B--2---:R0:W-:Y:S01]  /*1fe60*/  STL [R1+0xa94], R0 ;  /* 0x000a940001007387 */ /* 0x0041e20000100800 */
[----:B------:R-:W-:Y:S03]  /*1fe70*/  STL [R1+0x830], R2 ;  /* 0x0008300201007387 */ /* 0x000fe60000100800 */
[----:B0-----:R-:W2:Y:S01]  /*1fe80*/  LDL.LU R0, [R1+0x7fc] ;  /* 0x0007fc0001007983 */ /* 0x001ea20000300800 */
[----:B------:R-:W-:-:S05]  /*1fe90*/  IADD3 R29, P5, R29, UR8, RZ ;  /* 0x000000081d1d7c10 */ /* 0x000fca000ffbe0ff */
        /* <DEDUP_REMOVED lines=31> */
[----:B--2---:R-:W-:-:S05]  /*20090*/  IADD3.X R0, R0, UR5, RZ, P6, !PT ;  /* 0x0000000500007c10 */ /* 0x004fca000b7fe4ff */
[----:B------:R0:W-:Y:S04]  /*200a0*/  STL [R1+0x828], R0 ;  /* 0x0008280001007387 */ /* 0x0001e80000100800 */
[----:B0-----:R-:W2:Y:S02]  /*200b0*/  LDL.LU R0, [R1+0xa98] ;  /* 0x000a980001007983 */ /* 0x001ea40000300800 */
[----:B--2---:R-:W-:-:S05]  /*200c0*/  IADD3 R0, P6, R0, UR8, RZ ;  /* 0x0000000800007c10 */ /* 0x004fca000ffde0ff */
[----:B------:R0:W-:Y:S04]  /*200d0*/  STL [R1+0x7fc], R0 ;  /* 0x0007fc0001007387 */ /* 0x0001e80000100800 */
[----:B0-----:R-:W2:Y:S01]  /*200e0*/  LDL.LU R0, [R1+0xa94] ;  /* 0x000a940001007983 */ /* 0x001ea20000300800 */
[----:B----4-:R-:W-:Y:S01]  /*200f0*/  IADD3.X R4, R4, UR5, RZ, P2, !PT ;  /* 0x0000000504047c10 */ /* 0x010fe200097fe4ff */
[----:B---3--:R-:W-:Y:S01]  /*20100*/  IADD3 R24, P2, R24, UR8, RZ ;  /* 0x0000000818187c10 */ /* 0x008fe2000ff5e0ff */
        /* <DEDUP_REMOVED lines=18> */
[----:B--2---:R-:W-:Y:S01]  /*20230*/  IADD3.X R0, R0, UR5, RZ, P1, !PT ;  /* 0x0000000500007c10 */ /* 0x004fe20008ffe4ff */
[----:B------:R-:W-:-:S04]  /*20240*/  IADD3 R5, P1, R5, UR8, RZ ;  /* 0x0000000805057c10 */ /* 0x000fc8000ff3e0ff */
[----:B------:R0:W-:Y:S01]  /*20250*/  STL [R1+0x820], R0 ;  /* 0x0008200001007387 */ /* 0x0001e20000100800 */
[----:B------:R-:W-:Y:S02]  /*20260*/  STL [R1+0x7f4], R5 ;  /* 0x0007f40501007387 */ /* 0x000fe40000100800 */
[----:B------:R-:W-:Y:S02]  /*20270*/  STL [R1+0x818], R4 ;  /* 0x0008180401007387 */ /* 0x000fe40000100800 */
[----:B------:R-:W-:Y:S01]  /*20280*/  STL [R1+0x7ec], R24 ;  /* 0x0007ec1801007387 */ /* 0x000fe20000100800 */
[----:B------:R-:W-:Y:S01]  /*20290*/  STL [R1+0x810], R25 ;  /* 0x0008101901007387 */ /* 0x000fe20000100800 */
[----:B------:R-:W-:Y:S02]  /*202a0*/  STL [R1+0x7e4], R26 ;  /* 0x0007e41a01007387 */ /* 0x000fe40000100800 */
        /* <DEDUP_REMOVED lines=90> */
[----:B------:R-:W-:Y:S02]  /*20850*/  IADD3.X R20, R20, UR5, RZ, P6, !PT ;  /* 0x0000000514147c10 */ /* 0x000fe4000b7fe4ff */
[----:B------:R-:W-:Y:S02]  /*20860*/  IADD3.X R21, R21, UR5, RZ, P1, !PT ;  /* 0x0000000515157c10 */ /* 0x000fe40008ffe4ff */
[----:B------:R-:W-:Y:S02]  /*20870*/  IADD3.X R23, R23, UR5, RZ, P3, !PT ;  /* 0x0000000517177c10 */ /* 0x000fe40009ffe4ff */
[----:B------:R-:W-:Y:S02]  /*20880*/  IADD3.X R22, R22, UR5, RZ, P2, !PT ;  /* 0x0000000516167c10 */ /* 0x000fe400097fe4ff */
[----:B--2---:R-:W-:-:S05]  /*20890*/  IADD3 R0, P4, R0, UR8, RZ ;  /* 0x0000000800007c10 */ /* 0x004fca000ff9e0ff */
[----:B------:R0:W-:Y:S04]  /*208a0*/  STL [R1+0x77c], R0 ;  /* 0x00077c0001007387 */ /* 0x0001e80000100800 */
[----:B0-----:R0:W5:Y:S01]  /*208b0*/  LDL.LU R0, [R1+0xa88] ;  /* 0x000a880001007983 */ /* 0x0011620000300800 */
[----:B------:R1:W-:Y:S03]  /*208c0*/  STL [R1+0x7a0], R4 ;  /* 0x0007a00401007387 */ /* 0x0003e60000100800 */
[----:B-1----:R0:W5:Y:S01]  /*208d0*/  LDL.LU R4, [R1+0xa84] ;  /* 0x000a840001047983 */ /* 0x0021620000300800 */
[----:B------:R1:W-:Y:S03]  /*208e0*/  STL [R1+0x774], R5 ;  /* 0x0007740501007387 */ /* 0x0003e60000100800 */
[----:B-1----:R0:W5:Y:S01]  /*208f0*/  LDL.LU R5, [R1+0xa80] ;  /* 0x000a800001057983 */ /* 0x0021620000300800 */
[----:B------:R1:W-:Y:S03]  /*20900*/  STL [R1+0x798], R19 ;  /* 0x0007981301007387 */ /* 0x0003e60000100800 */
[----:B-1----:R0:W5:Y:S01]  /*20910*/  LDL.LU R19, [R1+0xa7c] ;  /* 0x000a7c0001137983 */ /* 0x0021620000300800 */
[----:B------:R1:W-:Y:S01]  /*20920*/  STL [R1+0x904], R18 ;  /* 0x0009041201007387 */ /* 0x0003e20000100800 */
[----:B------:R-:W-:-:S02]  /*20930*/  IADD3.X R3, R3, UR5, RZ, P4, !PT ;  /* 0x0000000503037c10 */ /* 0x000fc4000a7fe4ff */
[----:B-1----:R0:W5:Y:S01]  /*20940*/  LDL.LU R18, [R1+0xa78] ;  /* 0x000a780001127983 */ /* 0x0021620000300800 */
[----:B------:R1:W-:Y:S01]  /*20950*/  STL [R1+0x790], R17 ;  /* 0x0007901101007387 */ /* 0x0003e20000100800 */
[----:B------:R-:W-:Y:S02]  /*20960*/  IADD3 R29, P4, R29, UR8, RZ ;  /* 0x000000081d1d7c10 */ /* 0x000fe4000ff9e0ff */
[----:B-1----:R0:W5:Y:S01]  /*20970*/  LDL.LU R17, [R1+0xa74] ;  /* 0x000a740001117983 */ /* 0x0021620000300800 */
[----:B------:R1:W-:Y:S03]  /*20980*/  STL [R1+0x90c], R13 ;  /* 0x00090c0d01007387 */ /* 0x0003e60000100800 */
[----:B-1----:R0:W5:Y:S01]  /*20990*/  LDL.LU R13, [R1+0xa70] ;  /* 0x000a7000010d7983 */ /* 0x0021620000300800 */
        /* <DEDUP_REMOVED lines=9> */
[----:B------:R1:W-:Y:S03]  /*20a30*/  STL [R1+0x778], R3 ;  /* 0x0007780301007387 */ /* 0x0003e60000100800 */
[----:B-1----:R0:W5:Y:S01]  /*20a40*/  LDL.LU R3, [R1+0xa5c] ;  /* 0x000a5c0001037983 */ /* 0x0021620000300800 */
[----:B------:R1:W-:Y:S02]  /*20a50*/  STL [R1+0x92c], R29 ;  /* 0x00092c1d01007387 */ /* 0x0003e40000100800 */
[----:B------:R0:W-:Y:S02]  /*20a60*/  STL [R1+0x770], R24 ;  /* 0x0007701801007387 */ /* 0x0001e40000100800 */
[----:B------:R0:W-:Y:S01]  /*20a70*/  STL [R1+0x928], R25 ;  /* 0x0009281901007387 */ /* 0x0001e20000100800 */
[----:B------:R0:W-:Y:S01]  /*20a80*/  STL [R1+0x76c], R26 ;  /* 0x00076c1a01007387 */ /* 0x0001e20000100800 */
[----:B------:R0:W-:Y:S02]  /*20a90*/  STL [R1+0x924], R27 ;  /* 0x0009241b01007387 */ /* 0x0001e40000100800 */
[----:B------:R0:W-:Y:S02]  /*20aa0*/  STL [R1+0x768], R14 ;  /* 0x0007680e01007387 */ /* 0x0001e40000100800 */
[----:B------:R0:W-:Y:S01]  /*20ab0*/  STL [R1+0x920], R15 ;  /* 0x0009200f01007387 */ /* 0x0001e20000100800 */
[----:B------:R0:W-:Y:S04]  /*20ac0*/  STL [R1+0x764], R8 ;  /* 0x0007640801007387 */ /* 0x0001e80000100800 */
[----:B-1----:R-:W1:Y:S01]  /*20ad0*/  S2R R29, SR_TID.X ;  /* 0x00000000001d7919 */ /* 0x002e620000002100 */
[----:B------:R0:W-:Y:S02]  /*20ae0*/  STL [R1+0x91c], R9 ;  /* 0x00091c0901007387 */ /* 0x0001e40000100800 */
[----:B------:R0:W-:Y:S02]  /*20af0*/  STL [R1+0x760], R10 ;  /* 0x0007600a01007387 */ /* 0x0001e40000100800 */
[----:B------:R0:W-:Y:S01]  /*20b00*/  STL [R1+0x918], R11 ;  /* 0x0009180b01007387 */ /* 0x0001e20000100800 */
[----:B------:R0:W-:Y:S01]  /*20b10*/  STL [R1+0x75c], R6 ;  /* 0x00075c0601007387 */ /* 0x0001e20000100800 */
[----:B------:R0:W-:Y:S02]  /*20b20*/  STL [R1+0x758], R7 ;  /* 0x0007580701007387 */ /* 0x0001e40000100800 */
[----:B------:R0:W-:Y:S02]  /*20b30*/  STL [R1+0x754], R20 ;  /* 0x0007541401007387 */ /* 0x0001e40000100800 */
[----:B------:R0:W-:Y:S01]  /*20b40*/  STL [R1+0x910], R23 ;  /* 0x0009101701007387 */ /* 0x0001e20000100800 */
[----:B------:R0:W-:Y:S01]  /*20b50*/  STL [R1+0x900], R21 ;  /* 0x0009001501007387 */ /* 0x0001e20000100800 */
[----:B------:R0:W-:Y:S01]  /*20b60*/  STL [R1+0x908], R22 ;  /* 0x0009081601007387 */ /* 0x0001e20000100800 */
[----:B-1----:R-:W-:-:S05]  /*20b70*/  LOP3.LUT R29, R29, 0x7f, RZ, 0xc0, !PT ;  /* 0x0000007f1d1d7812 */ /* 0x002fca00078ec0ff */
[----:B------:R-:W-:Y:S01]  /*20b80*/  IMAD.SHL.U32 R29, R29, 0x2, RZ ;  /* 0x000000021d1d7824 */ /* 0x000fe200078e00ff */
[----:B0-----:R-:W-:Y:S01]  /*20b90*/  @!P0 CALL.REL.NOINC `(.L_x_2) ;  /* 0x0000001000008944 */ /* 0x001fe20003c00000 */
[----:B------:R-:W-:Y:S05]  /*20ba0*/  BRA `(.L_x_3) ;  /* 0xfffeab2000007947 */ /* 0x000fea000383ffff */
.L_x_2:
[----:B------:R-:W2:Y:S04]  /*20bb0*/  LDL.LU R7, [R1+0xd8] ;  /* 0x0000d80001077983 */ /* 0x000ea80000300800 */
[----:B--2---:R0:W-:Y:S04]  /*20bc0*/  STL [R1+0xaa8], R7 ;  /* 0x000aa80701007387 */ /* 0x0041e80000100800 */
[----:B0-----:R-:W2:Y:S04]  /*20bd0*/  LDL.LU R7, [R1+0x130] ;  /* 0x0001300001077983 */ /* 0x001ea80000300800 */
        /* <DEDUP_REMOVED lines=13> */
[----:B------:R-:W2:Y:S01]  /*20cb0*/  LDL.LU R6, [R1+0xf8] ;  /* 0x0000f80001067983 */ /* 0x000ea20000300800 */
[----:B0----5:R-:W-:-:S03]  /*20cc0*/  IMAD.MOV.U32 R7, RZ, RZ, R5 ;  /* 0x000000ffff077224 */ /* 0x021fc600078e0005 */
        /* <DEDUP_REMOVED lines=18> */
[----:B0-----:R-:W-:-:S03]  /*20df0*/  IMAD.MOV.U32 R6, RZ, RZ, R4 ;  /* 0x000000ffff067224 */ /* 0x001fc600078e0004 */
[----:B--2---:R0:W-:Y:S04]  /*20e00*/  STL [R1+0xaa0], R5 ;  /* 0x000aa00501007387 */ /* 0x0041e80000100800 */
[----:B0-----:R-:W2:Y:S04]  /*20e10*/  LDL.LU R5, [R1+0xfc] ;  /* 0x0000fc0001057983 */ /* 0x001ea80000300800 */
[----:B------:R-:W3:Y:S04]  /*20e20*/  LDL.LU R4, [R1+0x118] ;  /* 0x0001180001047983 */ /* 0x000ee80000300800 */
[----:B---3--:R0:W-:Y:S04]  /*20e30*/  STL [R1+0xa9c], R4 ;  /* 0x000a9c0401007387 */ /* 0x0081e80000100800 */
[----:B0-----:R-:W3:Y:S04]  /*20e40*/  LDL.LU R4, [R1+0x10c] ;  /* 0x00010c0001047983 */ /* 0x001ee80000300800 */
[----:B------:R-:W4:Y:S04]  /*20e50*/  LDL.LU R11, [R1+0xd0] ;  /* 0x0000d000010b7983 */ /* 0x000f280000300800 */
[----:B----4-:R0:W-:Y:S04]  /*20e60*/  STL [R1+0xa98], R11 ;  /* 0x000a980b01007387 */ /* 0x0101e80000100800 */
[----:B0-----:R-:W4:Y:S04]  /*20e70*/  LDL.LU R11, [R1+0x11c] ;  /* 0x00011c00010b7983 */ /* 0x001f280000300800 */
[----:B------:R-:W2:Y:S04]  /*20e80*/  LDL.LU R10, [R1+0xf0] ;  /* 0x0000f000010a7983 */ /* 0x000ea80000300800 */
[----:B--2---:R0:W-:Y:S04]  /*20e90*/  STL [R1+0xa94], R10 ;  /* 0x000a940a01007387 */ /* 0x0041e80000100800 */
[----:B0-----:R-:W2:Y:S04]  /*20ea0*/  LDL.LU R10, [R1+0xd4] ;  /* 0x0000d400010a7983 */ /* 0x001ea80000300800 */
        /* <DEDUP_REMOVED lines=9> */
[----:B------:R0:W-:Y:S04]  /*20f40*/  STL [R1+0xa80], R13 ;  /* 0x000a800d01007387 */ /* 0x0001e80000100800 */
[----:B0-----:R-:W2:Y:S04]  /*20f50*/  LDL.LU R13, [R1+0x15c] ;  /* 0x00015c00010d7983 */ /* 0x001ea80000300800 */
[----:B--2---:R0:W-:Y:S04]  /*20f60*/  STL [R1+0xa84], R13 ;  /* 0x000a840d01007387 */ /* 0x0041e80000100800 */
        /* <DEDUP_REMOVED lines=14> */
[----:B------:R-:W-:-:S03]  /*21050*/  F2FP.PACK_AB R7, R6, R7 ;  /* 0x000000070607723e */ /* 0x000fc600000000ff */
[----:B--2---:R0:W-:Y:S04]  /*21060*/  STL [R1+0xa68], R28 ;  /* 0x000a681c01007387 */ /* 0x0041e80000100800 */
[----:B0-----:R-:W2:Y:S04]  /*21070*/  LDL.LU R28, [R1+0x174] ;  /* 0x00017400011c7983 */ /* 0x001ea80000300800 */
[----:B------:R-:W2:Y:S04]  /*21080*/  LDL.LU R23, [R1+0x188] ;  /* 0x0001880001177983 */ /* 0x000ea80000300800 */
[----:B------:R0:W-:Y:S04]  /*21090*/  STL [R1+0xa60], R2 ;  /* 0x000a600201007387 */ /* 0x0001e80000100800 */
[----:B0-----:R-:W2:Y:S04]  /*210a0*/  LDL.LU R2, [R1+0x19c] ;  /* 0x00019c0001027983 */ /* 0x001ea80000300800 */
[----:B------:R-:W2:Y:S04]  /*210b0*/  LDL.LU R22, [R1+0x198] ;  /* 0x0001980001167983 */ /* 0x000ea80000300800 */
[----:B------:R0:W-:Y:S04]  /*210c0*/  STL [R1+0xa5c], R3 ;  /* 0x000a5c0301007387 */ /* 0x0001e80000100800 */
[----:B0-----:R-:W2:Y:S04]  /*210d0*/  LDL.LU R3, [R1+0x1ac] ;  /* 0x0001ac0001037983 */ /* 0x001ea80000300800 */
[----:B------:R-:W2:Y:S04]  /*210e0*/  LDL.LU R21, [R1+0x1a8] ;  /* 0x0001a80001157983 */ /* 0x000ea80000300800 */
        /* <DEDUP_REMOVED lines=8> */
[----:B------:R0:W-:Y:S04]  /*21170*/  STL [R1+0x1c], R7 ;  /* 0x00001c0701007387 */ /* 0x0001e80000100800 */
[----:B0-----:R-:W2:Y:S02]  /*21180*/  LDL.LU R7, [R1+0xae0] ;  /* 0x000ae00001077983 */ /* 0x001ea40000300800 */
[----:B--2---:R-:W-:-:S02]  /*21190*/  F2FP.PACK_AB R7, R6, R7 ;  /* 0x000000070607723e */ /* 0x004fc400000000ff */
        /* <DEDUP_REMOVED lines=25> */
[----:B------:R0:W-:Y:S04]  /*21330*/  STL [R1], R7 ;  /* 0x0000000701007387 */ /* 0x0001e80000100800 */
[----:B0-----:R-:W2:Y:S02]  /*21340*/  LDL.LU R7, [R1+0xaa8] ;  /* 0x000aa80001077983 */ /* 0x001ea40000300800 */
[----:B--2---:R-:W-:-:S02]  /*21350*/  F2FP.PACK_AB R7, R6, R7 ;  /* 0x000000070607723e */ /* 0x004fc400000000ff */
[----:B------:R-:W2:Y:S02]  /*21360*/  LDL.LU R6, [R1+0xaa4] ;  /* 0x000aa40001067983 */ /* 0x000ea40000300800 */
[----:B--2---:R-:W-:Y:S02]  /*21370*/  F2FP.PACK_AB R6, R5, R6 ;  /* 0x000000060506723e */ /* 0x004fe400000000ff */
[----:B------:R-:W3:Y:S02]  /*21380*/  LDL.LU R5, [R1+0xaa0] ;  /* 0x000aa00001057983 */ /* 0x000ee40000300800 */
[----:B---3--:R-:W-:Y:S02]  /*21390*/  F2FP.PACK_AB R5, R4, R5 ;  /* 0x000000050405723e */ /* 0x008fe400000000ff */
[----:B------:R-:W4:Y:S02]  /*213a0*/  LDL.LU R4, [R1+0xa9c] ;  /* 0x000a9c0001047983 */ /* 0x000f240000300800 */
[----:B----4-:R-:W-:-:S02]  /*213b0*/  F2FP.PACK_AB R4, R11, R4 ;  /* 0x000000040b04723e */ /* 0x010fc400000000ff */
[----:B------:R-:W2:Y:S02]  /*213c0*/  LDL.LU R11, [R1+0xa98] ;  /* 0x000a9800010b7983 */ /* 0x000ea40000300800 */
[----:B--2---:R-:W-:Y:S02]  /*213d0*/  F2FP.PACK_AB R11, R10, R11 ;  /* 0x0000000b0a0b723e */ /* 0x004fe400000000ff */
[----:B------:R-:W2:Y:S02]  /*213e0*/  LDL.LU R10, [R1+0xa94] ;  /* 0x000a9400010a7983 */ /* 0x000ea40000300800 */
[----:B--2---:R-:W-:Y:S02]  /*213f0*/  F2FP.PACK_AB R10, R9, R10 ;  /* 0x0000000a090a723e */ /* 0x004fe400000000ff */
[----:B------:R-:W2:Y:S02]  /*21400*/  LDL.LU R9, [R1+0xa90] ;  /* 0x000a900001097983 */ /* 0x000ea40000300800 */
[----:B--2---:R-:W-:-:S02]  /*21410*/  F2FP.PACK_AB R9, R8, R9 ;  /* 0x000000090809723e */ /* 0x004fc400000000ff */
        /* <DEDUP_REMOVED lines=18> */
[----:B------:R-:W2:Y:S01]  /*21540*/  LDL.LU R28, [R1+0xa68] ;  /* 0x000a6800011c7983 */ /* 0x000ea20000300800 */
[----:B------:R-:W-:Y:S02]  /*21550*/  F2FP.PACK_AB R22, R2, R22 ;  /* 0x000000160216723e */ /* 0x000fe400000000ff */
[----:B------:R-:W-:Y:S02]  /*21560*/  F2FP.PACK_AB R21, R3, R21 ;  /* 0x000000150315723e */ /* 0x000fe400000000ff */
[----:B--2---:R-:W-:Y:S02]  /*21570*/  F2FP.PACK_AB R23, R28, R23 ;  /* 0x000000171c17723e */ /* 0x004fe400000000ff */
[----:B------:R-:W2:Y:S04]  /*21580*/  LDL.LU R28, [R1+0xa64] ;  /* 0x000a6400011c7983 */ /* 0x000ea80000300800 */
[----:B------:R-:W3:Y:S04]  /*21590*/  LDL.LU R2, [R1+0xa60] ;  /* 0x000a600001027983 */ /* 0x000ee80000300800 */
[----:B------:R-:W3:Y:S01]  /*215a0*/  LDL.LU R3, [R1+0xa5c] ;  /* 0x000a5c0001037983 */ /* 0x000ee20000300800 */
[----:B------:R-:W-:-:S02]  /*215b0*/  F2FP.PACK_AB R26, R24, R26 ;  /* 0x0000001a181a723e */ /* 0x000fc400000000ff */
[----:B------:R-:W-:Y:S02]  /*215c0*/  F2FP.PACK_AB R20, R29, R20 ;  /* 0x000000141d14723e */ /* 0x000fe400000000ff */
[----:B------:R-:W-:Y:S02]  /*215d0*/  F2FP.PACK_AB R27, R0, R27 ;  /* 0x0000001b001b723e */ /* 0x000fe400000000ff */
[----:B--2---:R-:W-:Y:S02]  /*215e0*/  F2FP.PACK_AB R25, R25, R28 ;  /* 0x0000001c1919723e */ /* 0x004fe400000000ff */
[----:B---3--:R-:W-:Y:S02]  /*215f0*/  F2FP.PACK_AB R24, R3, R2 ;  /* 0x000000020318723e */ /* 0x008fe400000000ff */
.L_x_1:
[----:B------:R-:W1:Y:S04]  /*21600*/  S2R R29, SR_TID.X ;  /* 0x00000000001d7919 */ /* 0x000e680000002100 */
[----:B------:R-:W-:Y:S01]  /*21610*/  BAR.SYNC.DEFER_BLOCKING 0x0 ;  /* 0x0000000000007b1d */ /* 0x000fe20000010000 */
[----:B01----:R-:W-:-:S02]  /*21620*/  IMAD.SHL.U32 R0, R29, 0x200, RZ ;  /* 0x000002001d007824 */ /* 0x003fc400078e00ff */
[C---:B------:R-:W-:Y:S02]  /*21630*/  IMAD.SHL.U32 R2, R29.reuse, 0x20, RZ ;  /* 0x000000201d027824 */ /* 0x040fe400078e00ff */
[----:B------:R-:W-:Y:S01]  /*21640*/  IMAD.SHL.U32 R28, R29, 0x4, RZ ;  /* 0x000000041d1c7824 */ /* 0x000fe200078e00ff */
[----:B------:R-:W-:-:S04]  /*21650*/  LOP3.LUT R0, R0, 0x3000, RZ, 0xc0, !PT ;  /* 0x0000300000007812 */ /* 0x000fc800078ec0ff */
[----:B------:R-:W-:Y:S02]  /*21660*/  LOP3.LUT R0, R0, 0x60, R2, 0xf8, !PT ;  /* 0x0000006000007812 */ /* 0x000fe400078ef802 */
[----:B------:R-:W2:Y:S01]  /*21670*/  LDL.LU R2, [R1+0x95c] ;  /* 0x00095c0001027983 */ /* 0x000ea20000300800 */
[C---:B------:R-:W-:Y:S01]  /*21680*/  IMAD.SHL.U32 R3, R29.reuse, 0x800, RZ ;  /* 0x000008001d037824 */ /* 0x040fe200078e00ff */
[----:B------:R-:W-:Y:S02]  /*21690*/  LOP3.LUT R0, R0, 0x170, R28, 0x78, !PT ;  /* 0x0000017000007812 */ /* 0x000fe400078e781c */
[----:B------:R-:W3:Y:S01]  /*216a0*/  LDL.LU R28, [R1+0x958] ;  /* 0x00095800011c7983 */ /* 0x000ee20000300800 */
[----:B------:R-:W-:Y:S02]  /*216b0*/  LOP3.LUT R29, R29, 0x7f, RZ, 0xc0, !PT ;  /* 0x0000007f1d1d7812 */ /* 0x000fe400078ec0ff */
[----:B------:R-:W-:-:S05]  /*216c0*/  LOP3.LUT R3, R3, 0x3000, RZ, 0xc0, !PT ;  /* 0x0000300003037812 */ /* 0x000fca00078ec0ff */
[----:B------:R-:W-:Y:S02]  /*216d0*/  IMAD R3, R29, 0x10, R3 ;  /* 0x000000101d037824 */ /* 0x000fe400078e0203 */
[----:B--2---:R-:W-:-:S05]  /*216e0*/  IMAD.IADD R0, R0, 0x1, R2 ;  /* 0x0000000100007824 */ /* 0x004fca00078e0202 */
[----:B------:R0:W-:Y:S04]  /*216f0*/  STS.128 [R0+0x80], R20 ;  /* 0x0000801400007388 */ /* 0x0001e80000000c00 */
[----:B------:R1:W-:Y:S04]  /*21700*/  STS.128 [R0+0x200], R16 ;  /* 0x0002001000007388 */ /* 0x0003e80000000c00 */
[----:B0-----:R-:W2:Y:S04]  /*21710*/  LDL.LU R20, [R1+0x10] ;  /* 0x0000100001147983 */ /* 0x001ea80000300800 */
[----:B------:R-:W2:Y:S04]  /*21720*/  LDL.LU R21, [R1+0x14] ;  /* 0x0000140001157983 */ /* 0x000ea80000300800 */
[----:B------:R-:W2:Y:S04]  /*21730*/  LDL.LU R22, [R1+0x18] ;  /* 0x0000180001167983 */ /* 0x000ea80000300800 */
[----:B------:R-:W2:Y:S04]  /*21740*/  LDL.LU R23, [R1+0x1c] ;  /* 0x00001c0001177983 */ /* 0x000ea80000300800 */
[----:B-1----:R-:W4:Y:S04]  /*21750*/  LDL.LU R16, [R1] ;  /* 0x0000000001107983 */ /* 0x002f280000300800 */
[----:B------:R-:W4:Y:S04]  /*21760*/  LDL.LU R17, [R1+0x4] ;  /* 0x0000040001117983 */ /* 0x000f280000300800 */
[----:B------:R-:W4:Y:S04]  /*21770*/  LDL.LU R18, [R1+0x8] ;  /* 0x0000080001127983 */ /* 0x000f280000300800 */
[----:B------:R-:W4:Y:S04]  /*21780*/  LDL.LU R19, [R1+0xc] ;  /* 0x00000c0001137983 */ /* 0x000f280000300800 */
[----:B------:R-:W-:Y:S04]  /*21790*/  STS.128 [R0], R24 ;  /* 0x0000001800007388 */ /* 0x000fe80000000c00 */
[----:B------:R-:W-:Y:S04]  /*217a0*/  STS.128 [R0+0x280], R12 ;  /* 0x0002800c00007388 */ /* 0x000fe80000000c00 */
[----:B------:R0:W-:Y:S04]  /*217b0*/  STS.128 [R0+0x400], R8 ;  /* 0x0004000800007388 */ /* 0x0001e80000000c00 */
[----:B------:R-:W-:Y:S04]  /*217c0*/  STS.128 [R0+0x480], R4 ;  /* 0x0004800400007388 */ /* 0x000fe80000000c00 */
[----:B0-----:R-:W5:Y:S04]  /*217d0*/  LDL.LU R8, [R1+0x338] ;  /* 0x0003380001087983 */ /* 0x001f680000300800 */
[----:B--2---:R-:W-:Y:S04]  /*217e0*/  STS.128 [R0+0x680], R20 ;  /* 0x0006801400007388 */ /* 0x004fe80000000c00 */
[----:B----4-:R-:W-:Y:S04]  /*217f0*/  STS.128 [R0+0x600], R16 ;  /* 0x0006001000007388 */ /* 0x010fe80000000c00 */
[----:B------:R-:W-:Y:S06]  /*21800*/  BAR.SYNC.DEFER_BLOCKING 0x0 ;  /* 0x0000000000007b1d */ /* 0x000fec0000010000 */
[----:B------:R-:W0:Y:S04]  /*21810*/  LDS.128 R4, [R3] ;  /* 0x0000000003047984 */ /* 0x000e280000000c00 */
[----:B0-----:R-:W-:Y:S04]  /*21820*/  STL [R1+0x14], R5 ;  /* 0x0000140501007387 */ /* 0x001fe80000100800 */
[----:B------:R-:W-:Y:S04]  /*21830*/  STL.64 [R1+0x18], R6 ;  /* 0x0000180601007387 */ /* 0x000fe80000100a00 */
[----:B------:R-:W2:Y:S04]  /*21840*/  LDL.LU R17, [R1+0x96c] ;  /* 0x00096c0001117983 */ /* 0x000ea80000300800 */
[----:B------:R-:W4:Y:S04]  /*21850*/  LDL.LU R14, [R1+0x968] ;  /* 0x00096800010e7983 */ /* 0x000f280000300800 */
[----:B------:R-:W2:Y:S04]  /*21860*/  LDL.LU R16, [R1+0x964] ;  /* 0x0009640001107983 */ /* 0x000ea80000300800 */
[----:B------:R-:W2:Y:S01]  /*21870*/  LDL.LU R15, [R1+0x960] ;  /* 0x00096000010f7983 */ /* 0x000ea20000300800 */
[C---:B---3--:R-:W-:Y:S01]  /*21880*/  IMAD R2, R28.reuse, c[0x0][0x194], RZ ;  /* 0x000065001c027a24 */ /* 0x048fe200078e02ff */
[----:B------:R-:W-:Y:S01]  /*21890*/  ISETP.GE.AND P0, PT, R28, c[0x0][0x178], PT ;  /* 0x00005e001c007a0c */ /* 0x000fe20003f06270 */
[----:B-----5:R-:W-:-:S03]  /*218a0*/  IMAD R13, R8, c[0x0][0x198], RZ ;  /* 0x00006600080d7a24 */ /* 0x020fc600078e02ff */
[----:B------:R-:W-:Y:S02]  /*218b0*/  LEA R0, P1, R2, c[0x0][0x170], 0x1 ;  /* 0x00005c0002007a11 */ /* 0x000fe400078208ff */
[----:B------:R-:W-:Y:S02]  /*218c0*/  ISETP.LT.AND P2, PT, R8, c[0x0][0x17c], !P0 ;  /* 0x00005f0008007a0c */ /* 0x000fe40004741270 */
[----:B------:R-:W-:Y:S02]  /*218d0*/  LEA.HI.X.SX32 R2, R2, c[0x0][0x174], 0x1, P1 ;  /* 0x00005d0002027a11 */ /* 0x000fe400008f0eff */
[----:B------:R-:W-:Y:S02]  /*218e0*/  LOP3.LUT R22, R3, 0x20, RZ, 0x3c, !PT ;  /* 0x0000002003167812 */ /* 0x000fe400078e3cff */
[----:B------:R-:W-:Y:S01]  /*218f0*/  LEA R12, P3, R13, R0, 0x1 ;  /* 0x000000000d0c7211 */ /* 0x000fe200078608ff */
[----:B------:R-:W-:Y:S01]  /*21900*/  IMAD.MOV.U32 R19, RZ, RZ, R4 ;  /* 0x000000ffff137224 */ /* 0x000fe200078e0004 */
[C---:B------:R-:W-:Y:S01]  /*21910*/  LOP3.LUT R23, R3.reuse, 0x40, RZ, 0x3c, !PT ;  /* 0x0000004003177812 */ /* 0x040fe200078e3cff */
[----:B------:R-:W0:Y:S01]  /*21920*/  LDS.128 R4, [R22] ;  /* 0x0000000016047984 */ /* 0x000e220000000c00 */
[----:B------:R-:W-:-:S03]  /*21930*/  LOP3.LUT R28, R3, 0x60, RZ, 0x3c, !PT ;  /* 0x00000060031c7812 */ /* 0x000fc600078e3cff */
[----:B------:R-:W1:Y:S04]  /*21940*/  LDS.128 R8, [R23] ;  /* 0x0000000017087984 */ /* 0x000e680000000c00 */
[----:B0-----:R-:W-:Y:S04]  /*21950*/  STL [R1+0xa60], R6 ;  /* 0x000a600601007387 */ /* 0x001fe80000100800 */
[----:B------:R0:W-:Y:S04]  /*21960*/  STL [R1+0xa5c], R7 ;  /* 0x000a5c0701007387 */ /* 0x0001e80000100800 */
[----:B0-----:R-:W3:Y:S04]  /*21970*/  LDL.LU R7, [R1+0x970] ;  /* 0x0009700001077983 */ /* 0x001ee80000300800 */
[----:B------:R-:W5:Y:S04]  /*21980*/  LDL.LU R6, [R1+0x974] ;  /* 0x0009740001067983 */ /* 0x000f680000300800 */
[----:B-1----:R-:W-:Y:S01]  /*21990*/  STL.64 [R1+0xa68], R10 ;  /* 0x000a680a01007387 */ /* 0x002fe20000100a00 */
[----:B----4-:R-:W-:-:S02]  /*219a0*/  ISETP.LT.AND P1, PT, R14, c[0x0][0x17c], !P0 ;  /* 0x00005f000e007a0c */ /* 0x010fc40004721270 */
[C---:B------:R-:W-:Y:S02]  /*219b0*/  IADD3 R14, R13.reuse, c[0x0][0x198], RZ ;  /* 0x000066000d0e7a10 */ /* 0x040fe40007ffe0ff */
[----:B------:R-:W-:Y:S02]  /*219c0*/  LEA.HI.X.SX32 R13, R13, R2, 0x1, P3 ;  /* 0x000000020d0d7211 */ /* 0x000fe400018f0eff */
[----:B--2---:R-:W-:Y:S02]  /*219d0*/  ISETP.LT.AND P4, PT, R16, c[0x0][0x17c], !P0 ;  /* 0x00005f0010007a0c */ /* 0x004fe40004781270 */
[----:B------:R-:W-:Y:S01]  /*219e0*/  LEA R16, P5, R14, R0, 0x1 ;  /* 0x000000000e107211 */ /* 0x000fe200078a08ff */
[----:B------:R-:W-:Y:S01]  /*219f0*/  @P2 STG.E.U16 [R12.64], R19 ;  /* 0x000000130c002986 */ /* 0x000fe2000c101506 */
[----:B------:R-:W-:Y:S02]  /*21a00*/  ISETP.LT.AND P6, PT, R17, c[0x0][0x17c], !P0 ;  /* 0x00005f0011007a0c */ /* 0x000fe400047c1270 */
[----:B------:R-:W-:-:S02]  /*21a10*/  ISETP.LT.AND P3, PT, R15, c[0x0][0x17c], !P0 ;  /* 0x00005f000f007a0c */ /* 0x000fc40004761270 */
[C---:B------:R-:W-:Y:S02]  /*21a20*/  IADD3 R18, R14.reuse, c[0x0][0x198], RZ ;  /* 0x000066000e127a10 */ /* 0x040fe40007ffe0ff */
[----:B------:R-:W-:Y:S02]  /*21a30*/  LEA.HI.X.SX32 R17, R14, R2, 0x1, P5 ;  /* 0x000000020e117211 */ /* 0x000fe400028f0eff */
[----:B------:R-:W0:Y:S04]  /*21a40*/  LDS.128 R12, [R28] ;  /* 0x000000001c0c7984 */ /* 0x000e280000000c00 */
[----:B0-----:R0:W-:Y:S04]  /*21a50*/  STL.64 [R1+0xa70], R14 ;  /* 0x000a700e01007387 */ /* 0x0011e80000100a00 */
[----:B------:R-:W2:Y:S01]  /*21a60*/  LDL.LU R25, [R1+0x978] ;  /* 0x0009780001197983 */ /* 0x000ea20000300800 */
[----:B------:R-:W-:-:S05]  /*21a70*/  PRMT R24, R19, 0x7632, R24 ;  /* 0x0000763213187816 */ /* 0x000fca0000000018 */
[----:B------:R-:W-:Y:S01]  /*21a80*/  @P6 STG.E.U16 [R16.64], R24 ;  /* 0x0000001810006986 */ /* 0x000fe2000c101506 */
[----:B------:R-:W-:-:S04]  /*21a90*/  LEA R20, P2, R18, R0, 0x1 ;  /* 0x0000000012147211 */ /* 0x000fc800078408ff */
[----:B------:R-:W-:Y:S02]  /*21aa0*/  LEA.HI.X.SX32 R21, R18, R2, 0x1, P2 ;  /* 0x0000000212157211 */ /* 0x000fe400010f0eff */
[----:B-----5:R-:W-:Y:S01]  /*21ab0*/  ISETP.LT.AND P2, PT, R6, c[0x0][0x17c], !P0 ;  /* 0x00005f0006007a0c */ /* 0x020fe20004741270 */
[----:B--2---:R-:W-:Y:S04]  /*21ac0*/  STL [R1+0xa80], R25 ;  /* 0x000a801901007387 */ /* 0x004fe80000100800 */
[----:B------:R-:W1:Y:S04]  /*21ad0*/  LDS.128 R24, [R3+0x800] ;  /* 0x0008000003187984 */ /* 0x000e680000000c00 */
[----:B0-----:R-:W2:Y:S04]  /*21ae0*/  LDL.LU R14, [R1+0x97c] ;  /* 0x00097c00010e7983 */ /* 0x001ea80000300800 */
[----:B------:R-:W4:Y:S01]  /*21af0*/  LDL.LU R11, [R1+0x980] ;  /* 0x00098000010b7983 */ /* 0x000f220000300800 */
[----:B-1----:R-:W-:-:S03]  /*21b00*/  IMAD.MOV.U32 R6, RZ, RZ, R25 ;  /* 0x000000ffff067224 */ /* 0x002fc600078e0019 */
[----:B------:R-:W-:Y:S04]  /*21b10*/  STL [R1+0xc], R27 ;  /* 0x00000c1b01007387 */ /* 0x000fe80000100800 */
[----:B------:R-:W5:Y:S04]  /*21b20*/  LDL.LU R25, [R1+0xa80] ;  /* 0x000a800001197983 */ /* 0x000f680000300800 */
[----:B------:R-:W2:Y:S01]  /*21b30*/  LDL.LU R10, [R1+0x984] ;  /* 0x00098400010a7983 */ /* 0x000ea20000300800 */
[----:B------:R-:W-:-:S04]  /*21b40*/  IADD3 R19, R18, c[0x0][0x198], RZ ;  /* 0x0000660012137a10 */ /* 0x000fc80007ffe0ff */
[C---:B------:R-:W-:Y:S02]  /*21b50*/  LEA R18, P6, R19.reuse, R0, 0x1 ;  /* 0x0000000013127211 */ /* 0x040fe400078c08ff */
[----:B------:R-:W-:Y:S02]  /*21b60*/  IADD3 R17, R19, c[0x0][0x198], RZ ;  /* 0x0000660013117a10 */ /* 0x000fe40007ffe0ff */
[----:B---3--:R-:W-:Y:S01]  /*21b70*/  ISETP.LT.AND P5, PT, R7, c[0x0][0x17c], !P0 ;  /* 0x00005f0007007a0c */ /* 0x008fe200047a1270 */
[----:B------:R-:W-:Y:S01]  /*21b80*/  IMAD.MOV.U32 R7, RZ, RZ, R26 ;  /* 0x000000ffff077224 */ /* 0x000fe200078e001a */
[----:B------:R-:W-:Y:S01]  /*21b90*/  LEA.HI.X.SX32 R19, R19, R2, 0x1, P6 ;  /* 0x0000000213137211 */ /* 0x000fe200030f0eff */
[----:B------:R0:W-:Y:S01]  /*21ba0*/  @P1 STG.E.U16 [R20.64], R4 ;  /* 0x0000000414001986 */ /* 0x0001e2000c101506 */
[C---:B------:R-:W-:Y:S02]  /*21bb0*/  LEA R16, P6, R17.reuse, R0, 0x1 ;  /* 0x0000000011107211 */ /* 0x040fe400078c08ff */
[----:B------:R-:W-:Y:S01]  /*21bc0*/  PRMT R3, R4, 0x7632, R3 ;  /* 0x0000763204037816 */ /* 0x000fe20000000003 */
[----:B------:R1:W-:Y:S01]  /*21bd0*/  STL.64 [R1+0xa78], R6 ;  /* 0x000a780601007387 */ /* 0x0003e20000100a00 */
[----:B0-----:R-:W-:-:S02]  /*21be0*/  IADD3 R4, R17, c[0x0][0x198], RZ ;  /* 0x0000660011047a10 */ /* 0x001fc40007ffe0ff */
[----:B------:R-:W-:Y:S01]  /*21bf0*/  LEA.HI.X.SX32 R17, R17, R2, 0x1, P6 ;  /* 0x0000000211117211 */ /* 0x000fe200030f0eff */
[----:B-1----:R-:W3:Y:S01]  /*21c00*/  LDL.LU R6, [R1+0x988] ;  /* 0x0009880001067983 */ /* 0x002ee20000300800 */
[----:B------:R-:W-:-:S03]  /*21c10*/  LEA R20, P6, R4, R0, 0x1 ;  /* 0x0000000004147211 */ /* 0x000fc600078c08ff */
[----:B------:R-:W-:Y:S01]  /*21c20*/  @P4 STG.E.U16 [R18.64], R3 ;  /* 0x0000000312004986 */ /* 0x000fe2000c101506 */
[----:B------:R-:W-:-:S03]  /*21c30*/  LEA.HI.X.SX32 R21, R4, R2, 0x1, P6 ;  /* 0x0000000204157211 */ /* 0x000fc600030f0eff */
[----:B------:R0:W-:Y:S01]  /*21c40*/  @P3 STG.E.U16 [R16.64], R8 ;  /* 0x0000000810003986 */ /* 0x0001e2000c101506 */
[----:B------:R-:W-:-:S03]  /*21c50*/  IMAD.MOV.U32 R15, RZ, RZ, R24 ;  /* 0x000000ffff0f7224 */ /* 0x000fc600078e0018 */
[----:B------:R-:W1:Y:S01]  /*21c60*/  LDS.128 R16, [R22+0x800] ;  /* 0x0008000016107984 */ /* 0x000e620000000c00 */
[----:B0-----:R-:W-:-:S05]  /*21c70*/  PRMT R8, R8, 0x7632, R8 ;  /* 0x0000763208087816 */ /* 0x001fca0000000008 */
[----:B------:R0:W-:Y:S01]  /*21c80*/  @P5 STG.E.U16 [R20.64], R8 ;  /* 0x0000000814005986 */ /* 0x0001e2000c101506 */
[----:B------:R-:W-:-:S03]  /*21c90*/  IADD3 R3, R4, c[0x0][0x198], RZ ;  /* 0x0000660004037a10 */ /* 0x000fc60007ffe0ff */
[----:B------:R-:W0:Y:S01]  /*21ca0*/  LDS.128 R20, [R23+0x800] ;  /* 0x0008000017147984 */ /* 0x000e220000000c00 */
[----:B----4-:R-:W-:-:S03]  /*21cb0*/  ISETP.LT.AND P3, PT, R11, c[0x0][0x17c], !P0 ;  /* 0x00005f000b007a0c */ /* 0x010fc60004761270 */
[----:B------:R-:W4:Y:S01]  /*21cc0*/  LDL.LU R11, [R1+0x98c] ;  /* 0x00098c00010b7983 */ /* 0x000f220000300800 */
[----:B--2---:R-:W-:-:S03]  /*21cd0*/  ISETP.LT.AND P5, PT, R10, c[0x0][0x17c], !P0 ;  /* 0x00005f000a007a0c */ /* 0x004fc600047a1270 */
[----:B------:R-:W2:Y:S01]  /*21ce0*/  LDL.LU R10, [R1+0x990] ;  /* 0x00099000010a7983 */ /* 0x000ea20000300800 */
[C---:B------:R-:W-:Y:S02]  /*21cf0*/  LEA R26, P6, R3.reuse, R0, 0x1 ;  /* 0x00000000031a7211 */ /* 0x040fe400078c08ff */
[----:B------:R-:W-:Y:S02]  /*21d00*/  ISETP.LT.AND P4, PT, R14, c[0x0][0x17c], !P0 ;  /* 0x00005f000e007a0c */ /* 0x000fe40004781270 */
[C---:B------:R-:W-:Y:S01]  /*21d10*/  IADD3 R4, R3.reuse, c[0x0][0x198], RZ ;  /* 0x0000660003047a10 */ /* 0x040fe20007ffe0ff */
[----:B------:R-:W2:Y:S01]  /*21d20*/  LDL.LU R14, [R1+0x994] ;  /* 0x00099400010e7983 */ /* 0x000ea20000300800 */
[----:B------:R-:W-:Y:S02]  /*21d30*/  LEA.HI.X.SX32 R27, R3, R2, 0x1, P6 ;  /* 0x00000002031b7211 */ /* 0x000fe400030f0eff */
[----:B-----5:R-:W-:Y:S02]  /*21d40*/  ISETP.LT.AND P1, PT, R25, c[0x0][0x17c], !P0 ;  /* 0x00005f0019007a0c */ /* 0x020fe40004721270 */
[----:B------:R-:W-:-:S02]  /*21d50*/  LEA R24, P6, R4, R0, 0x1 ;  /* 0x0000000004187211 */ /* 0x000fc400078c08ff */
[C---:B------:R-:W-:Y:S01]  /*21d60*/  IADD3 R3, R4.reuse, c[0x0][0x198], RZ ;  /* 0x0000660004037a10 */ /* 0x040fe20007ffe0ff */
[----:B------:R-:W-:Y:S01]  /*21d70*/  @P2 STG.E.U16 [R26.64], R12 ;  /* 0x0000000c1a002986 */ /* 0x000fe2000c101506 */
[----:B------:R-:W-:Y:S02]  /*21d80*/  LEA.HI.X.SX32 R25, R4, R2, 0x1, P6 ;  /* 0x0000000204197211 */ /* 0x000fe400030f0eff */
[----:B0-----:R-:W-:Y:S02]  /*21d90*/  PRMT R8, R12, 0x7632, R8 ;  /* 0x000076320c087816 */ /* 0x001fe40000000008 */
[----:B---3--:R-:W-:Y:S02]  /*21da0*/  ISETP.LT.AND P2, PT, R6, c[0x0][0x17c], !P0 ;  /* 0x00005f0006007a0c */ /* 0x008fe40004741270 */
[C---:B------:R-:W-:Y:S01]  /*21db0*/  LEA R6, P6, R3.reuse, R0, 0x1 ;  /* 0x0000000003067211 */ /* 0x040fe200078c08ff */
[----:B------:R-:W-:Y:S03]  /*21dc0*/  @P1 STG.E.U16 [R24.64], R8 ;  /* 0x0000000818001986 */ /* 0x000fe6000c101506 */
[----:B------:R-:W-:Y:S01]  /*21dd0*/  LEA.HI.X.SX32 R7, R3, R2, 0x1, P6 ;  /* 0x0000000203077211 */ /* 0x000fe200030f0eff */
[----:B------:R0:W3:Y:S04]  /*21de0*/  LDS.128 R24, [R28+0x800] ;  /* 0x000800001c187984 */ /* 0x0000e80000000c00 */
[----:B------:R5:W-:Y:S01]  /*21df0*/  @P4 STG.E.U16 [R6.64], R15 ;  /* 0x0000000f06004986 */ /* 0x000be2000c101506 */
[----:B----4-:R-:W-:-:S03]  /*21e00*/  ISETP.LT.AND P1, PT, R11, c[0x0][0x17c], !P0 ;  /* 0x00005f000b007a0c */ /* 0x010fc60004721270 */
[----:B------:R-:W4:Y:S01]  /*21e10*/  LDL.LU R11, [R1+0x998] ;  /* 0x00099800010b7983 */ /* 0x000f220000300800 */
[----:B--2---:R-:W-:-:S03]  /*21e20*/  ISETP.LT.AND P4, PT, R10, c[0x0][0x17c], !P0 ;  /* 0x00005f000a007a0c */ /* 0x004fc60004781270 */
[----:B------:R-:W2:Y:S01]  /*21e30*/  LDL.LU R10, [R1+0x99c] ;  /* 0x00099c00010a7983 */ /* 0x000ea20000300800 */
[----:B------:R-:W-:-:S04]  /*21e40*/  IADD3 R4, R3, c[0x0][0x198], RZ ;  /* 0x0000660003047a10 */ /* 0x000fc80007ffe0ff */
[C---:B0-----:R-:W-:Y:S02]  /*21e50*/  LEA R28, P6, R4.reuse, R0, 0x1 ;  /* 0x00000000041c7211 */ /* 0x041fe400078c08ff */
[C---:B------:R-:W-:Y:S02]  /*21e60*/  IADD3 R8, R4.reuse, c[0x0][0x198], RZ ;  /* 0x0000660004087a10 */ /* 0x040fe40007ffe0ff */
[----:B------:R-:W-:Y:S02]  /*21e70*/  LEA.HI.X.SX32 R29, R4, R2, 0x1, P6 ;  /* 0x00000002041d7211 */ /* 0x000fe400030f0eff */
[----:B------:R-:W-:-:S05]  /*21e80*/  PRMT R4, R15, 0x7632, R4 ;  /* 0x000076320f047816 */ /* 0x000fca0000000004 */
[----:B------:R0:W-:Y:S01]  /*21e90*/  @P3 STG.E.U16 [R28.64], R4 ;  /* 0x000000041c003986 */ /* 0x0001e2000c101506 */
[----:B------:R-:W-:-:S03]  /*21ea0*/  ISETP.LT.AND P3, PT, R14, c[0x0][0x17c], !P0 ;  /* 0x00005f000e007a0c */ /* 0x000fc60004761270 */
[----:B------:R-:W3:Y:S01]  /*21eb0*/  LDL.LU R14, [R1+0x9a0] ;  /* 0x0009a000010e7983 */ /* 0x000ee20000300800 */
[C---:B-----5:R-:W-:Y:S02]  /*21ec0*/  LEA R6, P6, R8.reuse, R0, 0x1 ;  /* 0x0000000008067211 */ /* 0x060fe400078c08ff */
[C---:B------:R-:W-:Y:S02]  /*21ed0*/  IADD3 R3, R8.reuse, c[0x0][0x198], RZ ;  /* 0x0000660008037a10 */ /* 0x040fe40007ffe0ff */
[----:B------:R-:W-:Y:S02]  /*21ee0*/  LEA.HI.X.SX32 R7, R8, R2, 0x1, P6 ;  /* 0x0000000208077211 */ /* 0x000fe400030f0eff */
[----:B0-----:R-:W-:-:S03]  /*21ef0*/  LEA R28, P6, R3, R0, 0x1 ;  /* 0x00000000031c7211 */ /* 0x001fc600078c08ff */
[----:B-1----:R0:W-:Y:S01]  /*21f00*/  @P5 STG.E.U16 [R6.64], R16 ;  /* 0x0000001006005986 */ /* 0x0021e2000c101506 */
[----:B------:R-:W-:Y:S02]  /*21f10*/  LEA.HI.X.SX32 R29, R3, R2, 0x1, P6 ;  /* 0x00000002031d7211 */ /* 0x000fe400030f0eff */
[----:B0-----:R-:W-:-:S05]  /*21f20*/  PRMT R16, R16, 0x7632, R16 ;  /* 0x0000763210107816 */ /* 0x001fca0000000010 */
[----:B------:R0:W-:Y:S01]  /*21f30*/  @P2 STG.E.U16 [R28.64], R16 ;  /* 0x000000101c002986 */ /* 0x0001e2000c101506 */
[----:B----4-:R-:W-:-:S03]  /*21f40*/  ISETP.LT.AND P5, PT, R11, c[0x0][0x17c], !P0 ;  /* 0x00005f000b007a0c */ /* 0x010fc600047a1270 */
[----:B------:R-:W4:Y:S04]  /*21f50*/  LDL.LU R11, [R1+0x9a4] ;  /* 0x0009a400010b7983 */ /* 0x000f280000300800 */
[----:B0-----:R-:W5:Y:S01]  /*21f60*/  LDL.LU R16, [R1+0x14] ;  /* 0x0000140001107983 */ /* 0x001f620000300800 */
[----:B--2---:R-:W-:-:S03]  /*21f70*/  ISETP.LT.AND P2, PT, R10, c[0x0][0x17c], !P0 ;  /* 0x00005f000a007a0c */ /* 0x004fc60004741270 */
[----:B------:R-:W2:Y:S01]  /*21f80*/  LDL.LU R10, [R1+0x9a8] ;  /* 0x0009a800010a7983 */ /* 0x000ea20000300800 */
[----:B------:R-:W-:-:S04]  /*21f90*/  IADD3 R4, R3, c[0x0][0x198], RZ ;  /* 0x0000660003047a10 */ /* 0x000fc80007ffe0ff */
[----:B------:R-:W-:-:S04]  /*21fa0*/  LEA R6, P6, R4, R0, 0x1 ;  /* 0x0000000004067211 */ /* 0x000fc800078c08ff */
[C---:B------:R-:W-:Y:S02]  /*21fb0*/  LEA.HI.X.SX32 R7, R4.reuse, R2, 0x1, P6 ;  /* 0x0000000204077211 */ /* 0x040fe400030f0eff */
[----:B------:R-:W-:-:S03]  /*21fc0*/  IADD3 R3, R4, c[0x0][0x198], RZ ;  /* 0x0000660004037a10 */ /* 0x000fc60007ffe0ff */
[----:B------:R0:W-:Y:S01]  /*21fd0*/  @P1 STG.E.U16 [R6.64], R20 ;  /* 0x0000001406001986 */ /* 0x0001e2000c101506 */
[C---:B------:R-:W-:Y:S02]  /*21fe0*/  LEA R28, P6, R3.reuse, R0, 0x1 ;  /* 0x00000000031c7211 */ /* 0x040fe400078c08ff */
[----:B---3--:R-:W-:Y:S02]  /*21ff0*/  ISETP.LT.AND P1, PT, R14, c[0x0][0x17c], !P0 ;  /* 0x00005f000e007a0c */ /* 0x008fe40004721270 */
[----:B------:R-:W3:Y:S01]  /*22000*/  LDL.LU R14, [R1+0x9ac] ;  /* 0x0009ac00010e7983 */ /* 0x000ee20000300800 */
[C---:B------:R-:W-:Y:S02]  /*22010*/  IADD3 R4, R3.reuse, c[0x0][0x198], RZ ;  /* 0x0000660003047a10 */ /* 0x040fe40007ffe0ff */
[----:B------:R-:W-:Y:S02]  /*22020*/  LEA.HI.X.SX32 R29, R3, R2, 0x1, P6 ;  /* 0x00000002031d7211 */ /* 0x000fe400030f0eff */
[----:B0-----:R-:W-:-:S02]  /*22030*/  PRMT R20, R20, 0x7632, R20 ;  /* 0x0000763214147816 */ /* 0x001fc40000000014 */
[C---:B------:R-:W-:Y:S02]  /*22040*/  LEA R6, P6, R4.reuse, R0, 0x1 ;  /* 0x0000000004067211 */ /* 0x040fe400078c08ff */
[C---:B------:R-:W-:Y:S01]  /*22050*/  IADD3 R3, R4.reuse, c[0x0][0x198], RZ ;  /* 0x0000660004037a10 */ /* 0x040fe20007ffe0ff */
[----:B------:R0:W-:Y:S01]  /*22060*/  @P4 STG.E.U16 [R28.64], R20 ;  /* 0x000000141c004986 */ /* 0x0001e2000c101506 */
[----:B------:R-:W-:Y:S02]  /*22070*/  LEA.HI.X.SX32 R7, R4, R2, 0x1, P6 ;  /* 0x0000000204077211 */ /* 0x000fe400030f0eff */
[----:B------:R-:W-:-:S03]  /*22080*/  IADD3 R4, R3, c[0x0][0x198], RZ ;  /* 0x0000660003047a10 */ /* 0x000fc60007ffe0ff */
[----:B------:R1:W-:Y:S01]  /*22090*/  @P3 STG.E.U16 [R6.64], R24 ;  /* 0x0000001806003986 */ /* 0x0003e2000c101506 */
[----:B0-----:R-:W-:-:S04]  /*220a0*/  LEA R28, P6, R3, R0, 0x1 ;  /* 0x00000000031c7211 */ /* 0x001fc800078c08ff */
[----:B------:R-:W-:Y:S02]  /*220b0*/  LEA.HI.X.SX32 R29, R3, R2, 0x1, P6 ;  /* 0x00000002031d7211 */ /* 0x000fe400030f0eff */
[----:B-1----:R-:W-:Y:S02]  /*220c0*/  LEA R6, P6, R4, R0, 0x1 ;  /* 0x0000000004067211 */ /* 0x002fe400078c08ff */
[----:B------:R-:W-:Y:S02]  /*220d0*/  PRMT R24, R24, 0x7632, R24 ;  /* 0x0000763218187816 */ /* 0x000fe40000000018 */
[----:B------:R-:W-:-:S03]  /*220e0*/  LEA.HI.X.SX32 R7, R4, R2, 0x1, P6 ;  /* 0x0000000204077211 */ /* 0x000fc600030f0eff */
[----:B------:R0:W-:Y:S02]  /*220f0*/  @P5 STG.E.U16 [R28.64], R24 ;  /* 0x000000181c005986 */ /* 0x0001e4000c101506 */
[----:B0-----:R-:W-:Y:S02]  /*22100*/  IMAD.MOV.U32 R28, RZ, RZ, R6 ;  /* 0x000000ffff1c7224 */ /* 0x001fe400078e0006 */
[----:B------:R-:W-:Y:S01]  /*22110*/  IMAD.MOV.U32 R29, RZ, RZ, R7 ;  /* 0x000000ffff1d7224 */ /* 0x000fe200078e0007 */
[----:B----4-:R-:W-:Y:S02]  /*22120*/  ISETP.LT.AND P4, PT, R11, c[0x0][0x17c], !P0 ;  /* 0x00005f000b007a0c */ /* 0x010fe40004781270 */
[----:B------:R-:W4:Y:S01]  /*22130*/  LDL.LU R11, [R1+0x9b0] ;  /* 0x0009b000010b7983 */ /* 0x000f220000300800 */
[----:B-----5:R-:W-:-:S03]  /*22140*/  PRMT R8, R16, 0x7632, R8 ;  /* 0x0000763210087816 */ /* 0x020fc60000000008 */
[----:B------:R0:W-:Y:S01]  /*22150*/  @P2 STG.E.U16 [R28.64], R16 ;  /* 0x000000101c002986 */ /* 0x0001e2000c101506 */
[----:B--2---:R-:W-:-:S03]  /*22160*/  ISETP.LT.AND P3, PT, R10, c[0x0][0x17c], !P0 ;  /* 0x00005f000a007a0c */ /* 0x004fc60004761270 */
[----:B------:R-:W2:Y:S04]  /*22170*/  LDL.LU R10, [R1+0x9b4] ;  /* 0x0009b400010a7983 */ /* 0x000ea80000300800 */
[----:B------:R-:W5:Y:S04]  /*22180*/  LDL.LU.64 R6, [R1+0xa78] ;  /* 0x000a780001067983 */ /* 0x000f680000300a00 */
[----:B------:R-:W5:Y:S04]  /*22190*/  LDL.LU R24, [R1+0x9b8] ;  /* 0x0009b80001187983 */ /* 0x000f680000300800 */
[----:B0-----:R-:W5:Y:S01]  /*221a0*/  LDL.LU R16, [R1+0x9bc] ;  /* 0x0009bc0001107983 */ /* 0x001f620000300800 */
[----:B------:R-:W-:-:S02]  /*221b0*/  IADD3 R3, R4, c[0x0][0x198], RZ ;  /* 0x0000660004037a10 */ /* 0x000fc40007ffe0ff */
[----:B---3--:R-:W-:Y:S02]  /*221c0*/  ISETP.LT.AND P5, PT, R14, c[0x0][0x17c], !P0 ;  /* 0x00005f000e007a0c */ /* 0x008fe400047a1270 */
[----:B------:R-:W-:-:S04]  /*221d0*/  LEA R14, P6, R3, R0, 0x1 ;  /* 0x00000000030e7211 */ /* 0x000fc800078c08ff */
[C---:B------:R-:W-:Y:S02]  /*221e0*/  LEA.HI.X.SX32 R15, R3.reuse, R2, 0x1, P6 ;  /* 0x00000002030f7211 */ /* 0x040fe400030f0eff */
[----:B------:R-:W-:-:S03]  /*221f0*/  IADD3 R4, R3, c[0x0][0x198], RZ ;  /* 0x0000660003047a10 */ /* 0x000fc60007ffe0ff */
[----:B------:R0:W-:Y:S01]  /*22200*/  @P1 STG.E.U16 [R14.64], R8 ;  /* 0x000000080e001986 */ /* 0x0001e2000c101506 */
[C---:B------:R-:W-:Y:S02]  /*22210*/  LEA R28, P6, R4.reuse, R0, 0x1 ;  /* 0x00000000041c7211 */ /* 0x040fe400078c08ff */
[C---:B------:R-:W-:Y:S01]  /*22220*/  IADD3 R3, R4.reuse, c[0x0][0x198], RZ ;  /* 0x0000660004037a10 */ /* 0x040fe20007ffe0ff */
[----:B0-----:R-:W3:Y:S04]  /*22230*/  LDL.LU.64 R14, [R1+0xa70] ;  /* 0x000a7000010e7983 */ /* 0x001ee80000300a00 */
[----:B------:R-:W3:Y:S01]  /*22240*/  LDL.LU R20, [R1+0x9c0] ;  /* 0x0009c00001147983 */ /* 0x000ee20000300800 */
[----:B------:R-:W-:Y:S02]  /*22250*/  LEA.HI.X.SX32 R29, R4, R2, 0x1, P6 ;  /* 0x00000002041d7211 */ /* 0x000fe400030f0eff */
[----:B------:R-:W-:-:S03]  /*22260*/  PRMT R12, R5, 0x7632, R12 ;  /* 0x00007632050c7816 */ /* 0x000fc6000000000c */
[----:B------:R-:W-:Y:S01]  /*22270*/  @P4 STG.E.U16 [R28.64], R5 ;  /* 0x000000051c004986 */ /* 0x000fe2000c101506 */
[----:B----4-:R-:W-:Y:S02]  /*22280*/  ISETP.LT.AND P2, PT, R11, c[0x0][0x17c], !P0 ;  /* 0x00005f000b007a0c */ /* 0x010fe40004741270 */
[----:B--2---:R-:W-:Y:S02]  /*22290*/  ISETP.LT.AND P1, PT, R10, c[0x0][0x17c], !P0 ;  /* 0x00005f000a007a0c */ /* 0x004fe40004721270 */
[----:B------:R-:W-:-:S04]  /*222a0*/  LEA R10, P6, R3, R0, 0x1 ;  /* 0x00000000030a7211 */ /* 0x000fc800078c08ff */
[----:B------:R-:W-:Y:S02]  /*222b0*/  LEA.HI.X.SX32 R11, R3, R2, 0x1, P6 ;  /* 0x00000002030b7211 */ /* 0x000fe400030f0eff */
[----:B-----5:R-:W-:Y:S02]  /*222c0*/  ISETP.LT.AND P4, PT, R24, c[0x0][0x17c], !P0 ;  /* 0x00005f0018007a0c */ /* 0x020fe40004781270 */
[----:B------:R-:W2:Y:S04]  /*222d0*/  LDL.LU R24, [R1+0x9c4] ;  /* 0x0009c40001187983 */ /* 0x000ea80000300800 */
[----:B------:R0:W-:Y:S01]  /*222e0*/  @P3 STG.E.U16 [R10.64], R12 ;  /* 0x0000000c0a003986 */ /* 0x0001e2000c101506 */
[----:B------:R-:W-:-:S03]  /*222f0*/  ISETP.LT.AND P3, PT, R16, c[0x0][0x17c], !P0 ;  /* 0x00005f0010007a0c */ /* 0x000fc60004761270 */
[----:B0-----:R-:W4:Y:S04]  /*22300*/  LDL.LU.64 R10, [R1+0xa68] ;  /* 0x000a6800010a7983 */ /* 0x001f280000300a00 */
[----:B------:R-:W5:Y:S01]  /*22310*/  LDL.LU R16, [R1+0x9c8] ;  /* 0x0009c80001107983 */ /* 0x000f620000300800 */
[----:B------:R-:W-:-:S04]  /*22320*/  IADD3 R8, R3, c[0x0][0x198], RZ ;  /* 0x0000660003087a10 */ /* 0x000fc80007ffe0ff */
[----:B------:R-:W-:-:S04]  /*22330*/  LEA R4, P6, R8, R0, 0x1 ;  /* 0x0000000008047211 */ /* 0x000fc800078c08ff */
[C---:B------:R-:W-:Y:S02]  /*22340*/  LEA.HI.X.SX32 R5, R8.reuse, R2, 0x1, P6 ;  /* 0x0000000208057211 */ /* 0x040fe400030f0eff */
[----:B------:R-:W-:-:S03]  /*22350*/  IADD3 R3, R8, c[0x0][0x198], RZ ;  /* 0x0000660008037a10 */ /* 0x000fc60007ffe0ff */
[----:B------:R0:W-:Y:S01]  /*22360*/  @P5 STG.E.U16 [R4.64], R9 ;  /* 0x0000000904005986 */ /* 0x0001e2000c101506 */
[----:B---3--:R-:W-:-:S03]  /*22370*/  ISETP.LT.AND P5, PT, R20, c[0x0][0x17c], !P0 ;  /* 0x00005f0014007a0c */ /* 0x008fc600047a1270 */
[----:B------:R-:W3:Y:S01]  /*22380*/  LDL.LU R20, [R1+0x9cc] ;  /* 0x0009cc0001147983 */ /* 0x000ee20000300800 */
[C---:B------:R-:W-:Y:S02]  /*22390*/  LEA R28, P6, R3.reuse, R0, 0x1 ;  /* 0x00000000031c7211 */ /* 0x040fe400078c08ff */
[C---:B------:R-:W-:Y:S02]  /*223a0*/  IADD3 R8, R3.reuse, c[0x0][0x198], RZ ;  /* 0x0000660003087a10 */ /* 0x040fe40007ffe0ff */
[----:B------:R-:W-:Y:S02]  /*223b0*/  LEA.HI.X.SX32 R29, R3, R2, 0x1, P6 ;  /* 0x00000002031d7211 */ /* 0x000fe400030f0eff */
[C---:B0-----:R-:W-:Y:S02]  /*223c0*/  LEA R4, P6, R8.reuse, R0, 0x1 ;  /* 0x0000000008047211 */ /* 0x041fe400078c08ff */
[----:B------:R-:W-:Y:S02]  /*223d0*/  PRMT R9, R9, 0x7632, R9 ;  /* 0x0000763209097816 */ /* 0x000fe40000000009 */
[----:B------:R-:W-:-:S03]  /*223e0*/  LEA.HI.X.SX32 R5, R8, R2, 0x1, P6 ;  /* 0x0000000208057211 */ /* 0x000fc600030f0eff */
[----:B------:R0:W-:Y:S04]  /*223f0*/  @P2 STG.E.U16 [R28.64], R9 ;  /* 0x000000091c002986 */ /* 0x0001e8000c101506 */
[----:B------:R1:W-:Y:S01]  /*22400*/  @P1 STG.E.U16 [R4.64], R13 ;  /* 0x0000000d04001986 */ /* 0x0003e2000c101506 */
[----:B--2---:R-:W-:-:S03]  /*22410*/  ISETP.LT.AND P2, PT, R24, c[0x0][0x17c], !P0 ;  /* 0x00005f0018007a0c */ /* 0x004fc60004741270 */
[----:B------:R-:W2:Y:S01]  /*22420*/  LDL.LU R24, [R1+0x9d0] ;  /* 0x0009d00001187983 */ /* 0x000ea20000300800 */
[----:B-----5:R-:W-:-:S03]  /*22430*/  ISETP.LT.AND P1, PT, R16, c[0x0][0x17c], !P0 ;  /* 0x00005f0010007a0c */ /* 0x020fc60004721270 */
[----:B------:R-:W5:Y:S01]  /*22440*/  LDL.LU R16, [R1+0x9d4] ;  /* 0x0009d40001107983 */ /* 0x000f620000300800 */
[----:B------:R-:W-:-:S04]  /*22450*/  IADD3 R3, R8, c[0x0][0x198], RZ ;  /* 0x0000660008037a10 */ /* 0x000fc80007ffe0ff */
[C---:B------:R-:W-:Y:S02]  /*22460*/  LEA R8, P6, R3.reuse, R0, 0x1 ;  /* 0x0000000003087211 */ /* 0x040fe400078c08ff */
[C---:B------:R-:W-:Y:S02]  /*22470*/  IADD3 R12, R3.reuse, c[0x0][0x198], RZ ;  /* 0x00006600030c7a10 */ /* 0x040fe40007ffe0ff */
[----:B0-----:R-:W-:Y:S02]  /*22480*/  LEA.HI.X.SX32 R9, R3, R2, 0x1, P6 ;  /* 0x0000000203097211 */ /* 0x001fe400030f0eff */
[----:B------:R-:W-:-:S05]  /*22490*/  PRMT R3, R13, 0x7632, R3 ;  /* 0x000076320d037816 */ /* 0x000fca0000000003 */
[----:B------:R0:W-:Y:S01]  /*224a0*/  @P4 STG.E.U16 [R8.64], R3 ;  /* 0x0000000308004986 */ /* 0x0001e2000c101506 */
[----:B---3--:R-:W-:-:S03]  /*224b0*/  ISETP.LT.AND P4, PT, R20, c[0x0][0x17c], !P0 ;  /* 0x00005f0014007a0c */ /* 0x008fc60004781270 */
[----:B------:R-:W3:Y:S01]  /*224c0*/  LDL.LU R20, [R1+0x9dc] ;  /* 0x0009dc0001147983 */ /* 0x000ee20000300800 */
[C---:B-1----:R-:W-:Y:S02]  /*224d0*/  LEA R4, P6, R12.reuse, R0, 0x1 ;  /* 0x000000000c047211 */ /* 0x042fe400078c08ff */
[C---:B------:R-:W-:Y:S02]  /*224e0*/  IADD3 R13, R12.reuse, c[0x0][0x198], RZ ;  /* 0x000066000c0d7a10 */ /* 0x040fe40007ffe0ff */
[----:B------:R-:W-:Y:S02]  /*224f0*/  LEA.HI.X.SX32 R5, R12, R2, 0x1, P6 ;  /* 0x000000020c057211 */ /* 0x000fe400030f0eff */
[C---:B------:R-:W-:Y:S02]  /*22500*/  LEA R12, P6, R13.reuse, R0, 0x1 ;  /* 0x000000000d0c7211 */ /* 0x040fe400078c08ff */
[C---:B0-----:R-:W-:Y:S01]  /*22510*/  IADD3 R3, R13.reuse, c[0x0][0x198], RZ ;  /* 0x000066000d037a10 */ /* 0x041fe20007ffe0ff */
[----:B------:R0:W-:Y:S01]  /*22520*/  @P3 STG.E.U16 [R4.64], R6 ;  /* 0x0000000604003986 */ /* 0x0001e2000c101506 */
[----:B------:R-:W-:-:S02]  /*22530*/  LEA.HI.X.SX32 R13, R13, R2, 0x1, P6 ;  /* 0x000000020d0d7211 */ /* 0x000fc400030f0eff */
[----:B0-----:R-:W-:Y:S02]  /*22540*/  PRMT R4, R6, 0x7632, R4 ;  /* 0x0000763206047816 */ /* 0x001fe40000000004 */
[----:B------:R-:W4:Y:S04]  /*22550*/  LDL.LU R6, [R1+0xa60] ;  /* 0x000a600001067983 */ /* 0x000f280000300800 */
[----:B------:R0:W-:Y:S04]  /*22560*/  @P5 STG.E.U16 [R12.64], R4 ;  /* 0x000000040c005986 */ /* 0x0001e8000c101506 */
[----:B------:R-:W4:Y:S01]  /*22570*/  LDL.LU R28, [R1+0x9d8] ;  /* 0x0009d800011c7983 */ /* 0x000f220000300800 */
[----:B-----5:R-:W-:-:S03]  /*22580*/  ISETP.LT.AND P5, PT, R16, c[0x0][0x17c], !P0 ;  /* 0x00005f0010007a0c */ /* 0x020fc600047a1270 */
[----:B------:R-:W5:Y:S01]  /*22590*/  LDL.LU R16, [R1+0x9e8] ;  /* 0x0009e80001107983 */ /* 0x000f620000300800 */
[C---:B------:R-:W-:Y:S02]  /*225a0*/  LEA R8, P6, R3.reuse, R0, 0x1 ;  /* 0x0000000003087211 */ /* 0x040fe400078c08ff */
[C---:B------:R-:W-:Y:S02]  /*225b0*/  IADD3 R5, R3.reuse, c[0x0][0x198], RZ ;  /* 0x0000660003057a10 */ /* 0x040fe40007ffe0ff */
[----:B------:R-:W-:Y:S02]  /*225c0*/  LEA.HI.X.SX32 R9, R3, R2, 0x1, P6 ;  /* 0x0000000203097211 */ /* 0x000fe400030f0eff */
[C---:B0-----:R-:W-:Y:S02]  /*225d0*/  LEA R4, P6, R5.reuse, R0, 0x1 ;  /* 0x0000000005047211 */ /* 0x041fe400078c08ff */
[C---:B------:R-:W-:Y:S01]  /*225e0*/  IADD3 R3, R5.reuse, c[0x0][0x198], RZ ;  /* 0x0000660005037a10 */ /* 0x040fe20007ffe0ff */
[----:B------:R0:W-:Y:S01]  /*225f0*/  @P2 STG.E.U16 [R8.64], R17 ;  /* 0x0000001108002986 */ /* 0x0001e2000c101506 */
[----:B------:R-:W-:-:S02]  /*22600*/  LEA.HI.X.SX32 R5, R5, R2, 0x1, P6 ;  /* 0x0000000205057211 */ /* 0x000fc400030f0eff */
[----:B--2---:R-:W-:Y:S02]  /*22610*/  ISETP.LT.AND P3, PT, R24, c[0x0][0x17c], !P0 ;  /* 0x00005f0018007a0c */ /* 0x004fe40004761270 */
[----:B------:R-:W2:Y:S01]  /*22620*/  LDL.LU R24, [R1+0x9e4] ;  /* 0x0009e40001187983 */ /* 0x000ea20000300800 */
[----:B---3--:R-:W-:-:S03]  /*22630*/  ISETP.LT.AND P2, PT, R20, c[0x0][0x17c], !P0 ;  /* 0x00005f0014007a0c */ /* 0x008fc60004741270 */
[----:B------:R-:W3:Y:S01]  /*22640*/  LDL.LU R20, [R1+0x18] ;  /* 0x0000180001147983 */ /* 0x000ee20000300800 */
[----:B0-----:R-:W-:-:S05]  /*22650*/  PRMT R17, R17, 0x7632, R17 ;  /* 0x0000763211117816 */ /* 0x001fca0000000011 */
[----:B------:R0:W-:Y:S01]  /*22660*/  @P1 STG.E.U16 [R4.64], R17 ;  /* 0x0000001104001986 */ /* 0x0001e2000c101506 */
[----:B------:R-:W-:-:S03]  /*22670*/  LEA R8, P6, R3, R0, 0x1 ;  /* 0x0000000003087211 */ /* 0x000fc600078c08ff */
[----:B0-----:R-:W3:Y:S01]  /*22680*/  LDL.LU R17, [R1+0x9f4] ;  /* 0x0009f40001117983 */ /* 0x001ee20000300800 */
[----:B------:R-:W-:-:S05]  /*22690*/  LEA.HI.X.SX32 R9, R3, R2, 0x1, P6 ;  /* 0x0000000203097211 */ /* 0x000fca00030f0eff */
[----:B------:R0:W-:Y:S01]  /*226a0*/  @P4 STG.E.U16 [R8.64], R21 ;  /* 0x0000001508004986 */ /* 0x0001e2000c101506 */
[----:B-----5:R-:W-:-:S03]  /*226b0*/  ISETP.LT.AND P4, PT, R16, c[0x0][0x17c], !P0 ;  /* 0x00005f0010007a0c */ /* 0x020fc60004781270 */
[----:B------:R-:W5:Y:S01]  /*226c0*/  LDL.LU R16, [R1+0x9f0] ;  /* 0x0009f00001107983 */ /* 0x000f620000300800 */
[----:B------:R-:W-:-:S04]  /*226d0*/  IADD3 R12, R3, c[0x0][0x198], RZ ;  /* 0x00006600030c7a10 */ /* 0x000fc80007ffe0ff */
[C---:B------:R-:W-:Y:S02]  /*226e0*/  LEA R4, P6, R12.reuse, R0, 0x1 ;  /* 0x000000000c047211 */ /* 0x040fe400078c08ff */
[C---:B------:R-:W-:Y:S02]  /*226f0*/  IADD3 R3, R12.reuse, c[0x0][0x198], RZ ;  /* 0x000066000c037a10 */ /* 0x040fe40007ffe0ff */
[----:B------:R-:W-:Y:S02]  /*22700*/  LEA.HI.X.SX32 R5, R12, R2, 0x1, P6 ;  /* 0x000000020c057211 */ /* 0x000fe400030f0eff */
[----:B0-----:R-:W-:Y:S02]  /*22710*/  LEA R8, P6, R3, R0, 0x1 ;  /* 0x0000000003087211 */ /* 0x001fe400078c08ff */
[----:B------:R-:W-:Y:S02]  /*22720*/  PRMT R21, R21, 0x7632, R21 ;  /* 0x0000763215157816 */ /* 0x000fe40000000015 */
[----:B------:R-:W-:-:S02]  /*22730*/  LEA.HI.X.SX32 R9, R3, R2, 0x1, P6 ;  /* 0x0000000203097211 */ /* 0x000fc400030f0eff */
[----:B----4-:R-:W-:Y:S01]  /*22740*/  ISETP.LT.AND P1, PT, R28, c[0x0][0x17c], !P0 ;  /* 0x00005f001c007a0c */ /* 0x010fe20004721270 */
[----:B------:R0:W-:Y:S01]  /*22750*/  @P3 STG.E.U16 [R4.64], R21 ;  /* 0x0000001504003986 */ /* 0x0001e2000c101506 */
[----:B--2---:R-:W-:-:S03]  /*22760*/  ISETP.LT.AND P3, PT, R24, c[0x0][0x17c], !P0 ;  /* 0x00005f0018007a0c */ /* 0x004fc60004761270 */
[----:B------:R-:W2:Y:S04]  /*22770*/  LDL.LU R28, [R1+0x9fc] ;  /* 0x0009fc00011c7983 */ /* 0x000ea80000300800 */
[----:B------:R1:W-:Y:S04]  /*22780*/  @P5 STG.E.U16 [R8.64], R25 ;  /* 0x0000001908005986 */ /* 0x0003e8000c101506 */
[----:B------:R-:W4:Y:S01]  /*22790*/  LDL.LU R24, [R1+0x9f8] ;  /* 0x0009f80001187983 */ /* 0x000f220000300800 */
[----:B------:R-:W-:Y:S02]  /*227a0*/  IADD3 R12, R3, c[0x0][0x198], RZ ;  /* 0x00006600030c7a10 */ /* 0x000fe40007ffe0ff */
[----:B---3--:R-:W-:-:S02]  /*227b0*/  ISETP.LT.AND P5, PT, R17, c[0x0][0x17c], !P0 ;  /* 0x00005f0011007a0c */ /* 0x008fc400047a1270 */
[----:B------:R-:W3:Y:S01]  /*227c0*/  LDL.LU R17, [R1+0xa04] ;  /* 0x000a040001117983 */ /* 0x000ee20000300800 */
[C---:B0-----:R-:W-:Y:S02]  /*227d0*/  LEA R4, P6, R12.reuse, R0, 0x1 ;  /* 0x000000000c047211 */ /* 0x041fe400078c08ff */
[----:B-1----:R-:W-:Y:S01]  /*227e0*/  PRMT R25, R25, 0x7632, R25 ;  /* 0x0000763219197816 */ /* 0x002fe20000000019 */
[----:B------:R-:W2:Y:S01]  /*227f0*/  LDL.LU R21, [R1+0xa00] ;  /* 0x000a000001157983 */ /* 0x000ea20000300800 */
        /* <DEDUP_REMOVED lines=8> */
[C---:B0-----:R-:W-:Y:S02]  /*22880*/  LEA R4, P6, R12.reuse, R0, 0x1 ;  /* 0x000000000c047211 */ /* 0x041fe400078c08ff */
[C---:B------:R-:W-:Y:S02]  /*22890*/  IADD3 R3, R12.reuse, c[0x0][0x198], RZ ;  /* 0x000066000c037a10 */ /* 0x040fe40007ffe0ff */
[----:B------:R-:W-:-:S02]  /*228a0*/  LEA.HI.X.SX32 R5, R12, R2, 0x1, P6 ;  /* 0x000000020c057211 */ /* 0x000fc400030f0eff */
[----:B------:R-:W-:Y:S01]  /*228b0*/  PRMT R13, R20, 0x7632, R13 ;  /* 0x00007632140d7816 */ /* 0x000fe2000000000d */
[----:B------:R0:W-:Y:S04]  /*228c0*/  @P1 STG.E.U16 [R8.64], R20 ;  /* 0x0000001408001986 */ /* 0x0001e8000c101506 */
[----:B------:R1:W-:Y:S01]  /*228d0*/  @P4 STG.E.U16 [R4.64], R13 ;  /* 0x0000000d04004986 */ /* 0x0003e2000c101506 */
[----:B0-----:R-:W-:-:S03]  /*228e0*/  LEA R8, P6, R3, R0, 0x1 ;  /* 0x0000000003087211 */ /* 0x001fc600078c08ff */
[----:B------:R-:W4:Y:S04]  /*228f0*/  LDL.LU R20, [R1+0xa08] ;  /* 0x000a080001147983 */ /* 0x000f280000300800 */
[----:B-1----:R-:W4:Y:S01]  /*22900*/  LDL.LU R13, [R1+0xa14] ;  /* 0x000a1400010d7983 */ /* 0x002f220000300800 */
        /* <DEDUP_REMOVED lines=13> */
[----:B-----5:R-:W-:-:S03]  /*229e0*/  ISETP.LT.AND P2, PT, R16, c[0x0][0x17c], !P0 ;  /* 0x00005f0010007a0c */ /* 0x020fc60004741270 */
[----:B------:R-:W5:Y:S01]  /*229f0*/  LDL.LU R16, [R1+0xa1c] ;  /* 0x000a1c0001107983 */ /* 0x000f620000300800 */
[----:B------:R-:W-:Y:S02]  /*22a00*/  IADD3 R6, R3, c[0x0][0x198], RZ ;  /* 0x0000660003067a10 */ /* 0x000fe40007ffe0ff */
[----:B--2---:R-:W-:Y:S02]  /*22a10*/  ISETP.LT.AND P1, PT, R28, c[0x0][0x17c], !P0 ;  /* 0x00005f001c007a0c */ /* 0x004fe40004721270 */
[----:B0-----:R-:W-:Y:S02]  /*22a20*/  LEA R4, P6, R6, R0, 0x1 ;  /* 0x0000000006047211 */ /* 0x001fe400078c08ff */
[----:B----4-:R-:W-:Y:S02]  /*22a30*/  ISETP.LT.AND P4, PT, R24, c[0x0][0x17c], !P0 ;  /* 0x00005f0018007a0c */ /* 0x010fe40004781270 */
[C---:B------:R-:W-:Y:S02]  /*22a40*/  IADD3 R3, R6.reuse, c[0x0][0x198], RZ ;  /* 0x0000660006037a10 */ /* 0x040fe40007ffe0ff */
[----:B------:R-:W-:-:S02]  /*22a50*/  LEA.HI.X.SX32 R5, R6, R2, 0x1, P6 ;  /* 0x0000000206057211 */ /* 0x000fc400030f0eff */
[C---:B-1----:R-:W-:Y:S02]  /*22a60*/  LEA R8, P6, R3.reuse, R0, 0x1 ;  /* 0x0000000003087211 */ /* 0x042fe400078c08ff */
[----:B------:R-:W-:Y:S02]  /*22a70*/  PRMT R10, R10, 0x7632, R10 ;  /* 0x000076320a0a7816 */ /* 0x000fe4000000000a */
[C---:B------:R-:W-:Y:S02]  /*22a80*/  LEA.HI.X.SX32 R9, R3.reuse, R2, 0x1, P6 ;  /* 0x0000000203097211 */ /* 0x040fe400030f0eff */
[----:B------:R-:W-:Y:S01]  /*22a90*/  IADD3 R6, R3, c[0x0][0x198], RZ ;  /* 0x0000660003067a10 */ /* 0x000fe20007ffe0ff */
[----:B------:R0:W-:Y:S01]  /*22aa0*/  @P1 STG.E.U16 [R4.64], R10 ;  /* 0x0000000a04001986 */ /* 0x0001e2000c101506 */
[----:B------:R-:W-:-:S03]  /*22ab0*/  ISETP.LT.AND P5, PT, R21, c[0x0][0x17c], !P0 ;  /* 0x00005f0015007a0c */ /* 0x000fc600047a1270 */
[----:B------:R-:W2:Y:S04]  /*22ac0*/  LDL.LU R21, [R1+0xa18] ;  /* 0x000a180001157983 */ /* 0x000ea80000300800 */
[----:B------:R1:W-:Y:S01]  /*22ad0*/  @P4 STG.E.U16 [R8.64], R14 ;  /* 0x0000000e08004986 */ /* 0x0003e2000c101506 */
[----:B------:R-:W-:Y:S02]  /*22ae0*/  ISETP.LT.AND P1, PT, R20, c[0x0][0x17c], !P0 ;  /* 0x00005f0014007a0c */ /* 0x000fe40004721270 */
[----:B0-----:R-:W-:Y:S01]  /*22af0*/  LEA R4, P6, R6, R0, 0x1 ;  /* 0x0000000006047211 */ /* 0x001fe200078c08ff */
[----:B------:R-:W4:Y:S01]  /*22b00*/  LDL.LU R20, [R1+0xa24] ;  /* 0x000a240001147983 */ /* 0x000f220000300800 */
[----:B------:R-:W-:-:S03]  /*22b10*/  ISETP.LT.AND P4, PT, R13, c[0x0][0x17c], !P0 ;  /* 0x00005f000d007a0c */ /* 0x000fc60004781270 */
[----:B------:R-:W2:Y:S01]  /*22b20*/  LDL.LU R13, [R1+0xa20] ;  /* 0x000a2000010d7983 */ /* 0x000ea20000300800 */
[----:B------:R-:W-:Y:S02]  /*22b30*/  LEA.HI.X.SX32 R5, R6, R2, 0x1, P6 ;  /* 0x0000000206057211 */ /* 0x000fe400030f0eff */
[----:B-1----:R-:W-:-:S05]  /*22b40*/  PRMT R14, R14, 0x7632, R14 ;  /* 0x000076320e0e7816 */ /* 0x002fca000000000e */
[----:B------:R-:W-:Y:S01]  /*22b50*/  @P3 STG.E.U16 [R4.64], R14 ;  /* 0x0000000e04003986 */ /* 0x000fe2000c101506 */
[----:B---3--:R-:W-:-:S03]  /*22b60*/  ISETP.LT.AND P3, PT, R17, c[0x0][0x17c], !P0 ;  /* 0x00005f0011007a0c */ /* 0x008fc60004761270 */
[----:B------:R-:W3:Y:S01]  /*22b70*/  LDL.LU R17, [R1+0xa2c] ;  /* 0x000a2c0001117983 */ /* 0x000ee20000300800 */
[----:B------:R-:W-:-:S04]  /*22b80*/  IADD3 R3, R6, c[0x0][0x198], RZ ;  /* 0x0000660006037a10 */ /* 0x000fc80007ffe0ff */
[----:B------:R-:W-:-:S04]  /*22b90*/  LEA R8, P6, R3, R0, 0x1 ;  /* 0x0000000003087211 */ /* 0x000fc800078c08ff */
[----:B------:R-:W-:Y:S02]  /*22ba0*/  LEA.HI.X.SX32 R9, R3, R2, 0x1, P6 ;  /* 0x0000000203097211 */ /* 0x000fe400030f0eff */
[----:B------:R-:W-:-:S03]  /*22bb0*/  PRMT R10, R7, 0x7632, R10 ;  /* 0x00007632070a7816 */ /* 0x000fc6000000000a */
[----:B------:R0:W-:Y:S04]  /*22bc0*/  @P5 STG.E.U16 [R8.64], R7 ;  /* 0x0000000708005986 */ /* 0x0001e8000c101506 */
[----:B0-----:R-:W3:Y:S01]  /*22bd0*/  LDL.LU R7, [R1+0xa5c] ;  /* 0x000a5c0001077983 */ /* 0x001ee20000300800 */
[----:B-----5:R-:W-:-:S03]  /*22be0*/  ISETP.LT.AND P5, PT, R16, c[0x0][0x17c], !P0 ;  /* 0x00005f0010007a0c */ /* 0x020fc600047a1270 */
[----:B------:R-:W5:Y:S04]  /*22bf0*/  LDL.LU R16, [R1+0xa28] ;  /* 0x000a280001107983 */ /* 0x000f680000300800 */
[----:B------:R-:W5:Y:S01]  /*22c00*/  LDL.LU R14, [R1+0xa30] ;  /* 0x000a3000010e7983 */ /* 0x000f620000300800 */
[----:B------:R-:W-:-:S04]  /*22c10*/  IADD3 R6, R3, c[0x0][0x198], RZ ;  /* 0x0000660003067a10 */ /* 0x000fc80007ffe0ff */
[C---:B------:R-:W-:Y:S02]  /*22c20*/  LEA R4, P6, R6.reuse, R0, 0x1 ;  /* 0x0000000006047211 */ /* 0x040fe400078c08ff */
[C---:B------:R-:W-:Y:S02]  /*22c30*/  IADD3 R3, R6.reuse, c[0x0][0x198], RZ ;  /* 0x0000660006037a10 */ /* 0x040fe40007ffe0ff */
[----:B------:R-:W-:Y:S02]  /*22c40*/  LEA.HI.X.SX32 R5, R6, R2, 0x1, P6 ;  /* 0x0000000206057211 */ /* 0x000fe400030f0eff */
[C---:B------:R-:W-:Y:S02]  /*22c50*/  LEA R8, P6, R3.reuse, R0, 0x1 ;  /* 0x0000000003087211 */ /* 0x040fe400078c08ff */
[C---:B------:R-:W-:Y:S01]  /*22c60*/  IADD3 R6, R3.reuse, c[0x0][0x198], RZ ;  /* 0x0000660003067a10 */ /* 0x040fe20007ffe0ff */
[----:B------:R0:W-:Y:S01]  /*22c70*/  @P2 STG.E.U16 [R4.64], R10 ;  /* 0x0000000a04002986 */ /* 0x0001e2000c101506 */
[----:B------:R-:W-:-:S02]  /*22c80*/  LEA.HI.X.SX32 R9, R3, R2, 0x1, P6 ;  /* 0x0000000203097211 */ /* 0x000fc400030f0eff */
[----:B------:R-:W-:-:S03]  /*22c90*/  IADD3 R3, R6, c[0x0][0x198], RZ ;  /* 0x0000660006037a10 */ /* 0x000fc60007ffe0ff */
[----:B------:R1:W-:Y:S01]  /*22ca0*/  @P1 STG.E.U16 [R8.64], R18 ;  /* 0x0000001208001986 */ /* 0x0003e2000c101506 */
[----:B0-----:R-:W-:-:S03]  /*22cb0*/  LEA R4, P6, R6, R0, 0x1 ;  /* 0x0000000006047211 */ /* 0x001fc600078c08ff */
[----:B------:R-:W5:Y:S01]  /*22cc0*/  LDL.LU R10, [R1+0xa34] ;  /* 0x000a3400010a7983 */ /* 0x000f620000300800 */
[----:B------:R-:W-:-:S03]  /*22cd0*/  LEA.HI.X.SX32 R5, R6, R2, 0x1, P6 ;  /* 0x0000000206057211 */ /* 0x000fc600030f0eff */
[----:B------:R-:W5:Y:S01]  /*22ce0*/  LDL.LU R24, [R1+0x1c] ;  /* 0x00001c0001187983 */ /* 0x000f620000300800 */
[----:B-1----:R-:W-:Y:S02]  /*22cf0*/  PRMT R18, R18, 0x7632, R18 ;  /* 0x0000763212127816 */ /* 0x002fe40000000012 */
[----:B------:R-:W-:-:S03]  /*22d00*/  LEA R8, P6, R3, R0, 0x1 ;  /* 0x0000000003087211 */ /* 0x000fc600078c08ff */
[----:B------:R0:W-:Y:S01]  /*22d10*/  @P4 STG.E.U16 [R4.64], R18 ;  /* 0x0000001204004986 */ /* 0x0001e2000c101506 */
[----:B--2---:R-:W-:-:S03]  /*22d20*/  ISETP.LT.AND P4, PT, R13, c[0x0][0x17c], !P0 ;  /* 0x00005f000d007a0c */ /* 0x004fc60004781270 */
[----:B------:R-:W2:Y:S01]  /*22d30*/  LDL.LU R13, [R1+0xa3c] ;  /* 0x000a3c00010d7983 */ /* 0x000ea20000300800 */
[----:B------:R-:W-:Y:S02]  /*22d40*/  LEA.HI.X.SX32 R9, R3, R2, 0x1, P6 ;  /* 0x0000000203097211 */ /* 0x000fe400030f0eff */
[----:B----4-:R-:W-:-:S03]  /*22d50*/  ISETP.LT.AND P1, PT, R20, c[0x0][0x17c], !P0 ;  /* 0x00005f0014007a0c */ /* 0x010fc60004721270 */
[----:B------:R1:W-:Y:S01]  /*22d60*/  @P3 STG.E.U16 [R8.64], R22 ;  /* 0x0000001608003986 */ /* 0x0003e2000c101506 */
[----:B---3--:R-:W-:Y:S02]  /*22d70*/  ISETP.LT.AND P3, PT, R17, c[0x0][0x17c], !P0 ;  /* 0x00005f0011007a0c */ /* 0x008fe40004761270 */
[----:B------:R-:W-:Y:S01]  /*22d80*/  IADD3 R6, R3, c[0x0][0x198], RZ ;  /* 0x0000660003067a10 */ /* 0x000fe20007ffe0ff */
[----:B------:R-:W3:Y:S04]  /*22d90*/  LDL.LU R17, [R1+0xa40] ;  /* 0x000a400001117983 */ /* 0x000ee80000300800 */
[----:B------:R-:W4:Y:S01]  /*22da0*/  LDL.LU R20, [R1+0xa48] ;  /* 0x000a480001147983 */ /* 0x000f220000300800 */
[C---:B0-----:R-:W-:Y:S02]  /*22db0*/  LEA R4, P6, R6.reuse, R0, 0x1 ;  /* 0x0000000006047211 */ /* 0x041fe400078c08ff */
[----:B------:R-:W-:Y:S01]  /*22dc0*/  ISETP.LT.AND P2, PT, R21, c[0x0][0x17c], !P0 ;  /* 0x00005f0015007a0c */ /* 0x000fe20004741270 */
[----:B------:R-:W4:Y:S01]  /*22dd0*/  LDL.LU R18, [R1+0xa4c] ;  /* 0x000a4c0001127983 */ /* 0x000f220000300800 */
[----:B------:R-:W-:-:S02]  /*22de0*/  IADD3 R3, R6, c[0x0][0x198], RZ ;  /* 0x0000660006037a10 */ /* 0x000fc40007ffe0ff */
[----:B------:R-:W-:Y:S02]  /*22df0*/  LEA.HI.X.SX32 R5, R6, R2, 0x1, P6 ;  /* 0x0000000206057211 */ /* 0x000fe400030f0eff */
[C---:B-1----:R-:W-:Y:S02]  /*22e00*/  LEA R8, P6, R3.reuse, R0, 0x1 ;  /* 0x0000000003087211 */ /* 0x042fe400078c08ff */
[----:B------:R-:W-:Y:S02]  /*22e10*/  PRMT R22, R22, 0x7632, R22 ;  /* 0x0000763216167816 */ /* 0x000fe40000000016 */
[----:B------:R-:W-:-:S03]  /*22e20*/  LEA.HI.X.SX32 R9, R3, R2, 0x1, P6 ;  /* 0x0000000203097211 */ /* 0x000fc600030f0eff */
[----:B------:R-:W-:Y:S04]  /*22e30*/  @P5 STG.E.U16 [R4.64], R22 ;  /* 0x0000001604005986 */ /* 0x000fe8000c101506 */
[----:B------:R0:W-:Y:S01]  /*22e40*/  @P2 STG.E.U16 [R8.64], R26 ;  /* 0x0000001a08002986 */ /* 0x0001e2000c101506 */
[----:B-----5:R-:W-:-:S03]  /*22e50*/  ISETP.LT.AND P5, PT, R16, c[0x0][0x17c], !P0 ;  /* 0x00005f0010007a0c */ /* 0x020fc600047a1270 */
[----:B------:R-:W5:Y:S01]  /*22e60*/  LDL.LU R16, [R1+0xa54] ;  /* 0x000a540001107983 */ /* 0x000f620000300800 */
[----:B------:R-:W-:-:S03]  /*22e70*/  ISETP.LT.AND P2, PT, R14, c[0x0][0x17c], !P0 ;  /* 0x00005f000e007a0c */ /* 0x000fc60004741270 */
[----:B------:R-:W5:Y:S01]  /*22e80*/  LDL.LU R14, [R1+0xa58] ;  /* 0x000a5800010e7983 */ /* 0x000f620000300800 */
[----:B------:R-:W-:Y:S02]  /*22e90*/  IADD3 R6, R3, c[0x0][0x198], RZ ;  /* 0x0000660003067a10 */ /* 0x000fe40007ffe0ff */
[----:B0-----:R-:W-:Y:S01]  /*22ea0*/  PRMT R26, R26, 0x7632, R26 ;  /* 0x000076321a1a7816 */ /* 0x001fe2000000001a */
[----:B------:R-:W5:Y:S01]  /*22eb0*/  LDL.LU R22, [R1+0xa50] ;  /* 0x000a500001167983 */ /* 0x000f620000300800 */
[C---:B------:R-:W-:Y:S02]  /*22ec0*/  LEA R4, P6, R6.reuse, R0, 0x1 ;  /* 0x0000000006047211 */ /* 0x040fe400078c08ff */
[C---:B------:R-:W-:Y:S01]  /*22ed0*/  IADD3 R3, R6.reuse, c[0x0][0x198], RZ ;  /* 0x0000660006037a10 */ /* 0x040fe20007ffe0ff */
[----:B------:R-:W5:Y:S01]  /*22ee0*/  LDL.LU R21, [R1+0xa44] ;  /* 0x000a440001157983 */ /* 0x000f620000300800 */
[----:B------:R-:W-:Y:S02]  /*22ef0*/  LEA.HI.X.SX32 R5, R6, R2, 0x1, P6 ;  /* 0x0000000206057211 */ /* 0x000fe400030f0eff */
[----:B------:R-:W-:-:S02]  /*22f00*/  LEA R8, P6, R3, R0, 0x1 ;  /* 0x0000000003087211 */ /* 0x000fc400078c08ff */
[C---:B------:R-:W-:Y:S01]  /*22f10*/  IADD3 R6, R3.reuse, c[0x0][0x198], RZ ;  /* 0x0000660003067a10 */ /* 0x040fe20007ffe0ff */
[----:B------:R0:W-:Y:S01]  /*22f20*/  @P1 STG.E.U16 [R4.64], R26 ;  /* 0x0000001a04001986 */ /* 0x0001e2000c101506 */
[----:B------:R-:W-:Y:S02]  /*22f30*/  LEA.HI.X.SX32 R9, R3, R2, 0x1, P6 ;  /* 0x0000000203097211 */ /* 0x000fe400030f0eff */
[----:B------:R-:W-:Y:S02]  /*22f40*/  ISETP.LT.AND P1, PT, R10, c[0x0][0x17c], !P0 ;  /* 0x00005f000a007a0c */ /* 0x000fe40004721270 */
[C---:B0-----:R-:W-:Y:S02]  /*22f50*/  LEA R4, P6, R6.reuse, R0, 0x1 ;  /* 0x0000000006047211 */ /* 0x041fe400078c08ff */
[----:B------:R-:W-:Y:S01]  /*22f60*/  IADD3 R10, R6, c[0x0][0x198], RZ ;  /* 0x00006600060a7a10 */ /* 0x000fe20007ffe0ff */
[----:B------:R0:W-:Y:S01]  /*22f70*/  @P4 STG.E.U16 [R8.64], R24 ;  /* 0x0000001808004986 */ /* 0x0001e2000c101506 */
[----:B------:R-:W-:-:S02]  /*22f80*/  PRMT R3, R24, 0x7632, R3 ;  /* 0x0000763218037816 */ /* 0x000fc40000000003 */
[----:B------:R-:W-:Y:S02]  /*22f90*/  LEA.HI.X.SX32 R5, R6, R2, 0x1, P6 ;  /* 0x0000000206057211 */ /* 0x000fe400030f0eff */
[----:B--2---:R-:W-:Y:S02]  /*22fa0*/  ISETP.LT.AND P4, PT, R13, c[0x0][0x17c], !P0 ;  /* 0x00005f000d007a0c */ /* 0x004fe40004781270 */
[C---:B------:R-:W-:Y:S02]  /*22fb0*/  IADD3 R13, R10.reuse, c[0x0][0x198], RZ ;  /* 0x000066000a0d7a10 */ /* 0x040fe40007ffe0ff */
[C---:B0-----:R-:W-:Y:S01]  /*22fc0*/  LEA R8, P6, R10.reuse, R0, 0x1 ;  /* 0x000000000a087211 */ /* 0x041fe200078c08ff */
[----:B------:R0:W-:Y:S03]  /*22fd0*/  @P3 STG.E.U16 [R4.64], R3 ;  /* 0x0000000304003986 */ /* 0x0001e6000c101506 */
[----:B------:R-:W-:-:S02]  /*22fe0*/  LEA.HI.X.SX32 R9, R10, R2, 0x1, P6 ;  /* 0x000000020a097211 */ /* 0x000fc400030f0eff */
[----:B---3--:R-:W-:Y:S02]  /*22ff0*/  ISETP.LT.AND P3, PT, R17, c[0x0][0x17c], !P0 ;  /* 0x00005f0011007a0c */ /* 0x008fe40004761270 */
[C---:B------:R-:W-:Y:S02]  /*23000*/  IADD3 R17, R13.reuse, c[0x0][0x198], RZ ;  /* 0x000066000d117a10 */ /* 0x040fe40007ffe0ff */
[----:B0-----:R-:W-:-:S04]  /*23010*/  LEA R4, P6, R13, R0, 0x1 ;  /* 0x000000000d047211 */ /* 0x001fc800078c08ff */
[----:B------:R-:W-:Y:S02]  /*23020*/  LEA.HI.X.SX32 R5, R13, R2, 0x1, P6 ;  /* 0x000000020d057211 */ /* 0x000fe400030f0eff */
[----:B----4-:R-:W-:Y:S02]  /*23030*/  ISETP.LT.AND P6, PT, R20, c[0x0][0x17c], !P0 ;  /* 0x00005f0014007a0c */ /* 0x010fe400047c1270 */
[----:B------:R-:W2:Y:S01]  /*23040*/  LDL.LU R20, [R1+0xc] ;  /* 0x00000c0001147983 */ /* 0x000ea20000300800 */
[----:B------:R-:W-:-:S03]  /*23050*/  PRMT R10, R7, 0x7632, R10 ;  /* 0x00007632070a7816 */ /* 0x000fc6000000000a */
[----:B------:R0:W-:Y:S01]  /*23060*/  @P5 STG.E.U16 [R8.64], R7 ;  /* 0x0000000708005986 */ /* 0x0001e2000c101506 */
[C---:B------:R-:W-:Y:S02]  /*23070*/  LEA R6, P5, R17.reuse, R0, 0x1 ;  /* 0x0000000011067211 */ /* 0x040fe400078a08ff */
[----:B------:R-:W-:Y:S01]  /*23080*/  IADD3 R13, R17, c[0x0][0x198], RZ ;  /* 0x00006600110d7a10 */ /* 0x000fe20007ffe0ff */
[----:B------:R1:W-:Y:S03]  /*23090*/  @P2 STG.E.U16 [R4.64], R10 ;  /* 0x0000000a04002986 */ /* 0x0003e6000c101506 */
[----:B------:R-:W-:Y:S02]  /*230a0*/  IADD3 R3, R13, c[0x0][0x198], RZ ;  /* 0x000066000d037a10 */ /* 0x000fe40007ffe0ff */
[----:B0-----:R-:W-:Y:S02]  /*230b0*/  LEA.HI.X.SX32 R7, R17, R2, 0x1, P5 ;  /* 0x0000000211077211 */ /* 0x001fe400028f0eff */
[----:B-1----:R-:W-:-:S03]  /*230c0*/  LEA R4, P5, R13, R0, 0x1 ;  /* 0x000000000d047211 */ /* 0x002fc600078a08ff */
[----:B------:R0:W-:Y:S01]  /*230d0*/  @P1 STG.E.U16 [R6.64], R11 ;  /* 0x0000000b06001986 */ /* 0x0001e2000c101506 */
[----:B------:R-:W-:Y:S02]  /*230e0*/  LEA.HI.X.SX32 R5, R13, R2, 0x1, P5 ;  /* 0x000000020d057211 */ /* 0x000fe400028f0eff */
[----:B------:R-:W-:Y:S02]  /*230f0*/  ISETP.LT.AND P2, PT, R18, c[0x0][0x17c], !P0 ;  /* 0x00005f0012007a0c */ /* 0x000fe40004741270 */
[----:B0-----:R-:W-:-:S04]  /*23100*/  LEA R6, P5, R3, R0, 0x1 ;  /* 0x0000000003067211 */ /* 0x001fc800078a08ff */
[----:B------:R-:W-:Y:S02]  /*23110*/  LEA.HI.X.SX32 R7, R3, R2, 0x1, P5 ;  /* 0x0000000203077211 */ /* 0x000fe400028f0eff */
[----:B-----5:R-:W-:Y:S02]  /*23120*/  ISETP.LT.AND P1, PT, R16, c[0x0][0x17c], !P0 ;  /* 0x00005f0010007a0c */ /* 0x020fe40004721270 */
[----:B------:R-:W-:Y:S02]  /*23130*/  ISETP.LT.AND P5, PT, R14, c[0x0][0x17c], !P0 ;  /* 0x00005f000e007a0c */ /* 0x000fe400047a1270 */
[----:B------:R-:W3:Y:S04]  /*23140*/  LDL.LU R14, [R1+0xa38] ;  /* 0x000a3800010e7983 */ /* 0x000ee80000300800 */
[----:B------:R-:W4:Y:S04]  /*23150*/  LDL.LU R18, [R1+0x9ec] ;  /* 0x0009ec0001127983 */ /* 0x000f280000300800 */
[----:B------:R-:W5:Y:S01]  /*23160*/  LDL.LU R16, [R1+0x9e0] ;  /* 0x0009e00001107983 */ /* 0x000f620000300800 */
[----:B------:R-:W-:-:S02]  /*23170*/  PRMT R12, R11, 0x7632, R12 ;  /* 0x000076320b0c7816 */ /* 0x000fc4000000000c */
[----:B------:R-:W-:-:S03]  /*23180*/  IADD3 R9, R3, c[0x0][0x198], RZ ;  /* 0x0000660003097a10 */ /* 0x000fc60007ffe0ff */
[----:B------:R0:W-:Y:S01]  /*23190*/  @P4 STG.E.U16 [R4.64], R12 ;  /* 0x0000000c04004986 */ /* 0x0001e2000c101506 */
[C---:B------:R-:W-:Y:S02]  /*231a0*/  LEA R8, P4, R9.reuse, R0, 0x1 ;  /* 0x0000000009087211 */ /* 0x040fe400078808ff */
[C---:B------:R-:W-:Y:S02]  /*231b0*/  IADD3 R3, R9.reuse, c[0x0][0x198], RZ ;  /* 0x0000660009037a10 */ /* 0x040fe40007ffe0ff */
[----:B------:R-:W-:Y:S02]  /*231c0*/  LEA.HI.X.SX32 R9, R9, R2, 0x1, P4 ;  /* 0x0000000209097211 */ /* 0x000fe400020f0eff */
[----:B------:R-:W-:Y:S01]  /*231d0*/  IADD3 R13, R3, c[0x0][0x198], RZ ;  /* 0x00006600030d7a10 */ /* 0x000fe20007ffe0ff */
[----:B------:R-:W-:Y:S01]  /*231e0*/  @P3 STG.E.U16 [R6.64], R15 ;  /* 0x0000000f06003986 */ /* 0x000fe2000c101506 */
[----:B0-----:R-:W-:Y:S02]  /*231f0*/  PRMT R5, R15, 0x7632, R5 ;  /* 0x000076320f057816 */ /* 0x001fe40000000005 */
[----:B------:R-:W-:-:S02]  /*23200*/  LEA R10, P3, R3, R0, 0x1 ;  /* 0x00000000030a7211 */ /* 0x000fc400078608ff */
[C---:B------:R-:W-:Y:S01]  /*23210*/  IADD3 R17, R13.reuse, c[0x0][0x198], RZ ;  /* 0x000066000d117a10 */ /* 0x040fe20007ffe0ff */
[----:B------:R0:W-:Y:S01]  /*23220*/  @P6 STG.E.U16 [R8.64], R5 ;  /* 0x0000000508006986 */ /* 0x0001e2000c101506 */
[----:B------:R-:W-:Y:S02]  /*23230*/  LEA R4, P6, R13, R0, 0x1 ;  /* 0x000000000d047211 */ /* 0x000fe400078c08ff */
[-C--:B------:R-:W-:Y:S02]  /*23240*/  LEA.HI.X.SX32 R11, R3, R2.reuse, 0x1, P3 ;  /* 0x00000002030b7211 */ /* 0x080fe400018f0eff */
[----:B------:R-:W-:Y:S02]  /*23250*/  IADD3 R3, R17, c[0x0][0x198], RZ ;  /* 0x0000660011037a10 */ /* 0x000fe40007ffe0ff */
[----:B0-----:R-:W-:Y:S02]  /*23260*/  LEA.HI.X.SX32 R5, R13, R2, 0x1, P6 ;  /* 0x000000020d057211 */ /* 0x001fe400030f0eff */
[----:B------:R-:W-:-:S04]  /*23270*/  IADD3 R13, R3, c[0x0][0x198], RZ ;  /* 0x00006600030d7a10 */ /* 0x000fc80007ffe0ff */
[----:B------:R-:W-:Y:S02]  /*23280*/  IADD3 R15, R13, c[0x0][0x198], RZ ;  /* 0x000066000d0f7a10 */ /* 0x000fe40007ffe0ff */
[----:B--2---:R-:W-:Y:S01]  /*23290*/  PRMT R7, R20, 0x7632, R7 ;  /* 0x0000763214077816 */ /* 0x004fe20000000007 */
[----:B------:R-:W-:Y:S04]  /*232a0*/  @P2 STG.E.U16 [R10.64], R20 ;  /* 0x000000140a002986 */ /* 0x000fe8000c101506 */
[----:B------:R0:W-:Y:S01]  /*232b0*/  @P1 STG.E.U16 [R4.64], R7 ;  /* 0x0000000704001986 */ /* 0x0001e2000c101506 */
[-C--:B------:R-:W-:Y:S02]  /*232c0*/  LEA R6, P1, R17, R0.reuse, 0x1 ;  /* 0x0000000011067211 */ /* 0x080fe400078208ff */
[----:B------:R-:W-:-:S02]  /*232d0*/  LEA R12, P6, R13, R0, 0x1 ;  /* 0x000000000d0c7211 */ /* 0x000fc400078c08ff */
[----:B------:R-:W-:Y:S02]  /*232e0*/  LEA R8, P2, R3, R0, 0x1 ;  /* 0x0000000003087211 */ /* 0x000fe400078408ff */
[-C--:B0-----:R-:W-:Y:S02]  /*232f0*/  LEA.HI.X.SX32 R7, R17, R2.reuse, 0x1, P1 ;  /* 0x0000000211077211 */ /* 0x081fe400008f0eff */
[----:B------:R-:W-:Y:S02]  /*23300*/  IADD3 R17, R15, c[0x0][0x198], RZ ;  /* 0x000066000f117a10 */ /* 0x000fe40007ffe0ff */
[----:B------:R-:W-:Y:S02]  /*23310*/  LEA.HI.X.SX32 R13, R13, R2, 0x1, P6 ;  /* 0x000000020d0d7211 */ /* 0x000fe400030f0eff */
[----:B------:R-:W-:Y:S02]  /*23320*/  LEA R4, P1, R17, R0, 0x1 ;  /* 0x0000000011047211 */ /* 0x000fe400078208ff */
[----:B------:R-:W-:-:S02]  /*23330*/  ISETP.LT.AND P4, PT, R22, c[0x0][0x17c], !P0 ;  /* 0x00005f0016007a0c */ /* 0x000fc40004781270 */
[----:B------:R-:W-:Y:S02]  /*23340*/  LEA.HI.X.SX32 R9, R3, R2, 0x1, P2 ;  /* 0x0000000203097211 */ /* 0x000fe400010f0eff */
[----:B------:R-:W-:Y:S02]  /*23350*/  LEA R10, P6, R15, R0, 0x1 ;  /* 0x000000000f0a7211 */ /* 0x000fe400078c08ff */
[----:B------:R-:W-:Y:S02]  /*23360*/  ISETP.LT.AND P3, PT, R21, c[0x0][0x17c], !P0 ;  /* 0x00005f0015007a0c */ /* 0x000fe40004761270 */
[C---:B------:R-:W-:Y:S02]  /*23370*/  IADD3 R3, R17.reuse, c[0x0][0x198], RZ ;  /* 0x0000660011037a10 */ /* 0x040fe40007ffe0ff */
[-C--:B------:R-:W-:Y:S02]  /*23380*/  LEA.HI.X.SX32 R5, R17, R2.reuse, 0x1, P1 ;  /* 0x0000000211057211 */ /* 0x080fe400008f0eff */
[----:B------:R-:W-:Y:S01]  /*23390*/  LEA.HI.X.SX32 R11, R15, R2, 0x1, P6 ;  /* 0x000000020f0b7211 */ /* 0x000fe200030f0eff */
[----:B------:R0:W-:Y:S01]  /*233a0*/  @P5 STG.E.U16 [R6.64], R19 ;  /* 0x0000001306005986 */ /* 0x0001e2000c101506 */
[----:B---3--:R-:W-:-:S02]  /*233b0*/  ISETP.LT.AND P2, PT, R14, c[0x0][0x17c], !P0 ;  /* 0x00005f000e007a0c */ /* 0x008fc40004741270 */
[----:B------:R-:W-:Y:S02]  /*233c0*/  LEA R14, P6, R3, R0, 0x1 ;  /* 0x00000000030e7211 */ /* 0x000fe400078c08ff */
[----:B----4-:R-:W-:Y:S02]  /*233d0*/  ISETP.LT.AND P1, PT, R18, c[0x0][0x17c], !P0 ;  /* 0x00005f0012007a0c */ /* 0x010fe40004721270 */
[----:B-----5:R-:W-:Y:S02]  /*233e0*/  ISETP.LT.AND P0, PT, R16, c[0x0][0x17c], !P0 ;  /* 0x00005f0010007a0c */ /* 0x020fe40004701270 */
[----:B------:R-:W-:Y:S02]  /*233f0*/  PRMT R0, R19, 0x7632, R0 ;  /* 0x0000763213007816 */ /* 0x000fe40000000000 */
[----:B------:R-:W-:Y:S02]  /*23400*/  LEA.HI.X.SX32 R15, R3, R2, 0x1, P6 ;  /* 0x00000002030f7211 */ /* 0x000fe400030f0eff */
[----:B------:R-:W-:Y:S01]  /*23410*/  PRMT R2, R23, 0x7632, R2 ;  /* 0x0000763217027816 */ /* 0x000fe20000000002 */
[----:B------:R0:W-:Y:S04]  /*23420*/  @P4 STG.E.U16 [R8.64], R0 ;  /* 0x0000000008004986 */ /* 0x0001e8000c101506 */
[----:B------:R0:W-:Y:S04]  /*23430*/  @P3 STG.E.U16 [R12.64], R23 ;  /* 0x000000170c003986 */ /* 0x0001e8000c101506 */
[----:B------:R0:W-:Y:S04]  /*23440*/  @P2 STG.E.U16 [R10.64], R2 ;  /* 0x000000020a002986 */ /* 0x0001e8000c101506 */
[----:B------:R0:W-:Y:S01]  /*23450*/  @P1 STG.E.U16 [R4.64], R27 ;  /* 0x0000001b04001986 */ /* 0x0001e2000c101506 */
[----:B------:R-:W-:Y:S05]  /*23460*/  @!P0 EXIT ;  /* 0x000000000000894d */ /* 0x000fea0003800000 */
[----:B0-----:R-:W-:-:S05]  /*23470*/  PRMT R7, R27, 0x7632, R7 ;  /* 0x000076321b077816 */ /* 0x001fca0000000007 */
[----:B------:R-:W-:Y:S01]  /*23480*/  STG.E.U16 [R14.64], R7 ;  /* 0x000000070e007986 */ /* 0x000fe2000c101506 */
[----:B------:R-:W-:Y:S05]  /*23490*/  EXIT ;  /* 0x000000000000794d */ /* 0x000fea0003800000 */
.L_x_4:
[----:B------:R-:W-:-:S00]  /*234a0*/  BRA `(.L_x_4) ;  /* 0xfffffff000007947 */ /* 0x000fc0000383ffff */
[----:B------:R-:W-:-:S00]  /*234b0*/  NOP ;  /* 0x0000000000007918 */ /* 0x000fc00000000000 */
        /* <DEDUP_REMOVED lines=12> */
.L_x_5:


//--------------------- .nv.shared.matmul_kernel  --------------------------
	.section	.nv.shared.matmul_kernel,"aw",@nobits
	.sectionflags	@""
	.align	16
